def matmul_kernel(
    a_ptr,
    b_ptr,
    c_ptr,
    M,
    N,
    K,
    stride_am,
    stride_ak,
    stride_bk,
    stride_bn,
    stride_cm,
    stride_cn,
    BLOCK_M: tl.constexpr,
    BLOCK_N: tl.constexpr,
    BLOCK_K: tl.constexpr,
    GROUP_M: tl.constexpr,
):
    pid = tl.program_id(axis=0)
    num_pid_m = tl.cdiv(M, BLOCK_M)
    num_pid_n = tl.cdiv(N, BLOCK_N)
    num_pid_in_group = GROUP_M * num_pid_n
    group_id = pid // num_pid_in_group
    first_pid_m = group_id * GROUP_M
    group_size_m = min(num_pid_m - first_pid_m, GROUP_M)
    pid_m = first_pid_m + ((pid % num_pid_in_group) % group_size_m)
    pid_n = (pid % num_pid_in_group) // group_size_m

    offs_am = (pid_m * BLOCK_M + tl.arange(0, BLOCK_M)) % M
    offs_bn = (pid_n * BLOCK_N + tl.arange(0, BLOCK_N)) % N
    offs_k = tl.arange(0, BLOCK_K)
    a_ptrs = a_ptr + offs_am[:, None] * stride_am + offs_k[None, :] * stride_ak
    b_ptrs = b_ptr + offs_k[:, None] * stride_bk + offs_bn[None, :] * stride_bn

    acc = tl.zeros((BLOCK_M, BLOCK_N), dtype=tl.float32)
    for kk in range(0, tl.cdiv(K, BLOCK_K)):
        a = tl.load(a_ptrs, mask=offs_k[None, :] < K - kk * BLOCK_K, other=0.0)
        b = tl.load(b_ptrs, mask=offs_k[:, None] < K - kk * BLOCK_K, other=0.0)
        acc = tl.dot(a, b, acc)
        a_ptrs += BLOCK_K * stride_ak
        b_ptrs += BLOCK_K * stride_bk

    c = acc.to(c_ptr.dtype.element_ty)
    offs_cm = pid_m * BLOCK_M + tl.arange(0, BLOCK_M)
    offs_cn = pid_n * BLOCK_N + tl.arange(0, BLOCK_N)
    c_ptrs = c_ptr + offs_cm[:, None] * stride_cm + offs_cn[None, :] * stride_cn
    mask = (offs_cm[:, None] < M) & (offs_cn[None, :] < N)
    tl.store(c_ptrs, c, mask=mask)

# config = {"BLOCK_K": 32, "BLOCK_M": 64, "BLOCK_N": 512, "GROUP_M": 8, "arch": "sm_100", "dtype": "fp32", "num_ctas": 1, "num_stages": 8, "num_warps": 4}
# arch = sm_100


// ===== COMPILED SASS (sm_100a) =====

	.target	sm_100a

	.elftype	@"ET_EXEC"


//--------------------- .note.nv.tkinfo           --------------------------
	.section	.note.nv.tkinfo,"",@"SHT_NOTE"
	.sectionflags	@"SHF_NOTE_NV_TKINFO"
	.tkinfo
        /*0018*/ 	.word	0x00000081
        /*0030*/ 	.string	""
        /*0030*/ 	.string	"ptxas-blackwell"
        /*0030*/ 	.string	"Cuda compilation tools, release 12.9, V12.9.86"
        /*0030*/ 	.string	"Build cuda_12.9.r12.9/compiler.36037853_0"
        /*0030*/ 	.string	"-v  -suppress-debug-info  -lineinfo  -arch sm_100a "



//--------------------- .note.nv.cuver            --------------------------
	.section	.note.nv.cuver,"",@"SHT_NOTE"
	.sectionflags	@"SHF_NOTE_NV_CUVER"
        /*0018*/ 	.short	0x0001
        /*001a*/ 	.short	0x0064
        /*001c*/ 	.short	0x0001
        /*001e*/ 	.short	0x0000
        /*0020*/ 	.short	0x0001
        /*0022*/ 	.short	0x0000


//--------------------- .nv.info                  --------------------------
	.section	.nv.info,"",@"SHT_CUDA_INFO"
	.align	4


	//----- nvinfo : EIATTR_REGCOUNT
	.align		4
        /*0000*/ 	.byte	0x04, 0x2f
        /*0002*/ 	.short	(.L_4 - .L_3)
	.align		4
.L_3:
        /*0004*/ 	.word	index@(matmul_kernel)
        /*0008*/ 	.word	0x000000ff


	//----- nvinfo : EIATTR_FRAME_SIZE
	.align		4
.L_4:
        /*000c*/ 	.byte	0x04, 0x11
        /*000e*/ 	.short	(.L_6 - .L_5)
	.align		4
.L_5:
        /*0010*/ 	.word	index@($__internal_2_$__cuda_sm10x_tcgen05_guardrail_trap_unallocated_columns_being_dealloced)
        /*0014*/ 	.word	0x00000718


	//----- nvinfo : EIATTR_FRAME_SIZE
	.align		4
.L_6:
        /*0018*/ 	.byte	0x04, 0x11
        /*001a*/ 	.short	(.L_8 - .L_7)
	.align		4
.L_7:
        /*001c*/ 	.word	index@($__internal_1_$__cuda_sm10x_tcgen05_guardrail_trap_phase_invalid_during_alloc)
        /*0020*/ 	.word	0x00000718


	//----- nvinfo : EIATTR_FRAME_SIZE
	.align		4
.L_8:
        /*0024*/ 	.byte	0x04, 0x11
        /*0026*/ 	.short	(.L_10 - .L_9)
	.align		4
.L_9:
        /*0028*/ 	.word	index@($__internal_0_$__cuda_sm10x_tcgen05_guardrail_trap_col_being_dealloced_not_returned_by_alloc)
        /*002c*/ 	.word	0x00000718


	//----- nvinfo : EIATTR_FRAME_SIZE
	.align		4
.L_10:
        /*0030*/ 	.byte	0x04, 0x11
        /*0032*/ 	.short	(.L_12 - .L_11)
	.align		4
.L_11:
        /*0034*/ 	.word	index@(matmul_kernel)
        /*0038*/ 	.word	0x00000718


	//----- nvinfo : EIATTR_MIN_STACK_SIZE
	.align		4
.L_12:
        /*003c*/ 	.byte	0x04, 0x12
        /*003e*/ 	.short	(.L_14 - .L_13)
	.align		4
.L_13:
        /*0040*/ 	.word	index@(matmul_kernel)
        /*0044*/ 	.word	0x00000718
.L_14:


//--------------------- .nv.info.matmul_kernel    --------------------------
	.section	.nv.info.matmul_kernel,"",@"SHT_CUDA_INFO"
	.sectionflags	@""
	.align	4


	//----- nvinfo : EIATTR_CUDA_API_VERSION
	.align		4
        /*0000*/ 	.byte	0x04, 0x37
        /*0002*/ 	.short	(.L_16 - .L_15)
.L_15:
        /*0004*/ 	.word	0x00000081


	//----- nvinfo : EIATTR_KPARAM_INFO
	.align		4
.L_16:
        /*0008*/ 	.byte	0x04, 0x17
        /*000a*/ 	.short	(.L_18 - .L_17)
.L_17:
        /*000c*/ 	.word	0x00000000
        /*0010*/ 	.short	0x000d
        /*0012*/ 	.short	0x0048
        /*0014*/ 	.byte	0x00, 0xf4, 0x21, 0x00


	//----- nvinfo : EIATTR_KPARAM_INFO
	.align		4
.L_18:
        /*0018*/ 	.byte	0x04, 0x17
        /*001a*/ 	.short	(.L_20 - .L_19)
.L_19:
        /*001c*/ 	.word	0x00000000
        /*0020*/ 	.short	0x000c
        /*0022*/ 	.short	0x0040
        /*0024*/ 	.byte	0x00, 0xf4, 0x21, 0x00


	//----- nvinfo : EIATTR_KPARAM_INFO
	.align		4
.L_20:
        /*0028*/ 	.byte	0x04, 0x17
        /*002a*/ 	.short	(.L_22 - .L_21)
.L_21:
        /*002c*/ 	.word	0x00000000
        /*0030*/ 	.short	0x000b
        /*0032*/ 	.short	0x0038
        /*0034*/ 	.byte	0x00, 0xf0, 0x11, 0x00


	//----- nvinfo : EIATTR_KPARAM_INFO
	.align		4
.L_22:
        /*0038*/ 	.byte	0x04, 0x17
        /*003a*/ 	.short	(.L_24 - .L_23)
.L_23:
        /*003c*/ 	.word	0x00000000
        /*0040*/ 	.short	0x000a
        /*0042*/ 	.short	0x0034
        /*0044*/ 	.byte	0x00, 0xf0, 0x11, 0x00


	//----- nvinfo : EIATTR_KPARAM_INFO
	.align		4
.L_24:
        /*0048*/ 	.byte	0x04, 0x17
        /*004a*/ 	.short	(.L_26 - .L_25)
.L_25:
        /*004c*/ 	.word	0x00000000
        /*0050*/ 	.short	0x0009
        /*0052*/ 	.short	0x0030
        /*0054*/ 	.byte	0x00, 0xf0, 0x11, 0x00


	//----- nvinfo : EIATTR_KPARAM_INFO
	.align		4
.L_26:
        /*0058*/ 	.byte	0x04, 0x17
        /*005a*/ 	.short	(.L_28 - .L_27)
.L_27:
        /*005c*/ 	.word	0x00000000
        /*0060*/ 	.short	0x0008
        /*0062*/ 	.short	0x002c
        /*0064*/ 	.byte	0x00, 0xf0, 0x11, 0x00


	//----- nvinfo : EIATTR_KPARAM_INFO
	.align		4
.L_28:
        /*0068*/ 	.byte	0x04, 0x17
        /*006a*/ 	.short	(.L_30 - .L_29)
.L_29:
        /*006c*/ 	.word	0x00000000
        /*0070*/ 	.short	0x0007
        /*0072*/ 	.short	0x0028
        /*0074*/ 	.byte	0x00, 0xf0, 0x11, 0x00


	//----- nvinfo : EIATTR_KPARAM_INFO
	.align		4
.L_30:
        /*0078*/ 	.byte	0x04, 0x17
        /*007a*/ 	.short	(.L_32 - .L_31)
.L_31:
        /*007c*/ 	.word	0x00000000
        /*0080*/ 	.short	0x0006
        /*0082*/ 	.short	0x0024
        /*0084*/ 	.byte	0x00, 0xf0, 0x11, 0x00


	//----- nvinfo : EIATTR_KPARAM_INFO
	.align		4
.L_32:
        /*0088*/ 	.byte	0x04, 0x17
        /*008a*/ 	.short	(.L_34 - .L_33)
.L_33:
        /*008c*/ 	.word	0x00000000
        /*0090*/ 	.short	0x0005
        /*0092*/ 	.short	0x0020
        /*0094*/ 	.byte	0x00, 0xf0, 0x11, 0x00


	//----- nvinfo : EIATTR_KPARAM_INFO
	.align		4
.L_34:
        /*0098*/ 	.byte	0x04, 0x17
        /*009a*/ 	.short	(.L_36 - .L_35)
.L_35:
        /*009c*/ 	.word	0x00000000
        /*00a0*/ 	.short	0x0004
        /*00a2*/ 	.short	0x001c
        /*00a4*/ 	.byte	0x00, 0xf0, 0x11, 0x00


	//----- nvinfo : EIATTR_KPARAM_INFO
	.align		4
.L_36:
        /*00a8*/ 	.byte	0x04, 0x17
        /*00aa*/ 	.short	(.L_38 - .L_37)
.L_37:
        /*00ac*/ 	.word	0x00000000
        /*00b0*/ 	.short	0x0003
        /*00b2*/ 	.short	0x0018
        /*00b4*/ 	.byte	0x00, 0xf0, 0x11, 0x00


	//----- nvinfo : EIATTR_KPARAM_INFO
	.align		4
.L_38:
        /*00b8*/ 	.byte	0x04, 0x17
        /*00ba*/ 	.short	(.L_40 - .L_39)
.L_39:
        /*00bc*/ 	.word	0x00000000
        /*00c0*/ 	.short	0x0002
        /*00c2*/ 	.short	0x0010
        /*00c4*/ 	.byte	0x00, 0xf4, 0x21, 0x00


	//----- nvinfo : EIATTR_KPARAM_INFO
	.align		4
.L_40:
        /*00c8*/ 	.byte	0x04, 0x17
        /*00ca*/ 	.short	(.L_42 - .L_41)
.L_41:
        /*00cc*/ 	.word	0x00000000
        /*00d0*/ 	.short	0x0001
        /*00d2*/ 	.short	0x0008
        /*00d4*/ 	.byte	0x00, 0xf4, 0x21, 0x00


	//----- nvinfo : EIATTR_KPARAM_INFO
	.align		4
.L_42:
        /*00d8*/ 	.byte	0x04, 0x17
        /*00da*/ 	.short	(.L_44 - .L_43)
.L_43:
        /*00dc*/ 	.word	0x00000000
        /*00e0*/ 	.short	0x0000
        /*00e2*/ 	.short	0x0000
        /*00e4*/ 	.byte	0x00, 0xf4, 0x21, 0x00


	//----- nvinfo : EIATTR_AT_ENTRY_FRAGMENTS
	.align		4
.L_44:
        /*00e8*/ 	.byte	0x04, 0x4f
        /*00ea*/ 	.short	(.L_46 - .L_45)


	//   ....[0]....
.L_45:
        /*00ec*/ 	.word	0x00000004


	//----- nvinfo : EIATTR_RESERVED_SMEM_USED
	.align		4
.L_46:
        /*00f0*/ 	.byte	0x01, 0x41
	.zero		2


	//----- nvinfo : EIATTR_SPARSE_MMA_MASK
	.align		4
        /*00f4*/ 	.byte	0x03, 0x50
        /*00f6*/ 	.short	0x0000


	//----- nvinfo : EIATTR_TCGEN05_1CTA_USED
	.align		4
        /*00f8*/ 	.byte	0x01, 0x51
	.zero		2


	//----- nvinfo : EIATTR_MAXREG_COUNT
	.align		4
        /*00fc*/ 	.byte	0x03, 0x1b
        /*00fe*/ 	.short	0x00ff


	//----- nvinfo : EIATTR_NUM_BARRIERS
	.align		4
        /*0100*/ 	.byte	0x02, 0x4c
        /*0102*/ 	.byte	0x01
	.zero		1


	//----- nvinfo : EIATTR_ANNOTATIONS
	.align		4
        /*0104*/ 	.byte	0x04, 0x55
        /*0106*/ 	.short	(.L_48 - .L_47)


	//   ....[0]....
.L_47:
        /*0108*/ 	.word	0x00000001
        /*010c*/ 	.byte	0xc0, 0x09, 0x00, 0x00, 0x01, 0x00, 0x00, 0x00, 0x30, 0x0a, 0x00, 0x00, 0x01, 0x00, 0x00, 0x00
        /* <DEDUP_REMOVED lines=693> */
        /*2c6c*/ 	.byte	0xd0, 0x50, 0x02, 0x00


	//----- nvinfo : EIATTR_INT_WARP_WIDE_INSTR_OFFSETS
	.align		4
.L_48:
        /*2c70*/ 	.byte	0x04, 0x31
        /*2c72*/ 	.short	(.L_50 - .L_49)


	//   ....[0]....
.L_49:
        /*2c74*/ 	.word	0x0000a6e0


	//   ....[1]....
        /*2c78*/ 	.word	0x0000a730


	//   ....[2]....
        /*2c7c*/ 	.word	0x0000a830


	//   ....[3]....
        /*2c80*/ 	.word	0x00028870


	//   ....[4]....
        /*2c84*/ 	.word	0x000288c0


	//----- nvinfo : EIATTR_COOP_GROUP_MASK_REGIDS
	.align		4
.L_50:
        /*2c88*/ 	.byte	0x04, 0x29
        /*2c8a*/ 	.short	(.L_52 - .L_51)


	//   ....[0]....
.L_51:
        /*2c8c*/ 	.word	0xffffffff


	//   ....[1]....
        /*2c90*/ 	.word	0xffffffff


	//   ....[2]....
        /*2c94*/ 	.word	0xffffffff


	//   ....[3]....
        /*2c98*/ 	.word	0xffffffff


	//----- nvinfo : EIATTR_COOP_GROUP_INSTR_OFFSETS
	.align		4
.L_52:
        /*2c9c*/ 	.byte	0x04, 0x28
        /*2c9e*/ 	.short	(.L_54 - .L_53)


	//   ....[0]....
.L_53:
        /*2ca0*/ 	.word	0x00000070


	//   ....[1]....
        /*2ca4*/ 	.word	0x00000330


	//   ....[2]....
        /*2ca8*/ 	.word	0x00028700


	//   ....[3]....
        /*2cac*/ 	.word	0x00028970


	//----- nvinfo : EIATTR_VRC_CTA_INIT_COUNT
	.align		4
.L_54:
        /*2cb0*/ 	.byte	0x02, 0x4a
        /*2cb2*/ 	.byte	0x80
	.zero		1


	//----- nvinfo : EIATTR_MBARRIER_INSTR_OFFSETS
	.align		4
        /*2cb4*/ 	.byte	0x04, 0x39
        /*2cb6*/ 	.short	(.L_56 - .L_55)


	//   ....[0]....
.L_55:
        /*2cb8*/ 	.word	0x0000a770
        /*2cbc*/ 	.word	0x000000ff
        /*2cc0*/ 	.word	0x00000000
        /*2cc4*/ 	.short	0x0100
        /*2cc6*/ 	.byte	0x1d
	.zero		1


	//   ....[1]....
        /*2cc8*/ 	.word	0x0000a890
        /*2ccc*/ 	.word	0x000000ff
        /*2cd0*/ 	.word	0x00090008
        /*2cd4*/ 	.short	0x0100
        /*2cd6*/ 	.byte	0x1a
	.zero		1


	//   ....[2]....
        /*2cd8*/ 	.word	0x0001cd70
        /*2cdc*/ 	.word	0x000000ff
        /*2ce0*/ 	.word	0x00000000
        /*2ce4*/ 	.short	0x010a
        /*2ce6*/ 	.byte	0x24
	.zero		1


	//   ....[3]....
        /*2ce8*/ 	.word	0x0001f460
        /*2cec*/ 	.word	0x000000ff
        /*2cf0*/ 	.word	0x00000000
        /*2cf4*/ 	.short	0x010a
        /*2cf6*/ 	.byte	0x1d
	.zero		1


	//   ....[4]....
        /*2cf8*/ 	.word	0x0001f510
        /*2cfc*/ 	.word	0x000000ff
        /*2d00*/ 	.word	0x00090000
        /*2d04*/ 	.short	0x0108
        /*2d06*/ 	.byte	0x1a
	.zero		1


	//   ....[5]....
        /*2d08*/ 	.word	0x0001f5b0
        /*2d0c*/ 	.word	0x000000ff
        /*2d10*/ 	.word	0x00090008
        /*2d14*/ 	.short	0x0108
        /*2d16*/ 	.byte	0x1a
	.zero		1


	//   ....[6]....
        /*2d18*/ 	.word	0x00028990
        /*2d1c*/ 	.word	0x000000ff
        /*2d20*/ 	.word	0x00000000
        /*2d24*/ 	.short	0x010a
        /*2d26*/ 	.byte	0x24
	.zero		1


	//   ....[7]....
        /*2d28*/ 	.word	0x000289c0
        /*2d2c*/ 	.word	0x000000ff
        /*2d30*/ 	.word	0x00000000
        /*2d34*/ 	.short	0x010a
        /*2d36*/ 	.byte	0x1d
	.zero		1


	//----- nvinfo : EIATTR_NUM_MBARRIERS
	.align		4
.L_56:
        /*2d38*/ 	.byte	0x03, 0x38
        /*2d3a*/ 	.short	0x0002


	//----- nvinfo : EIATTR_EXIT_INSTR_OFFSETS
	.align		4
        /*2d3c*/ 	.byte	0x04, 0x1c
        /*2d3e*/ 	.short	(.L_58 - .L_57)


	//   ....[0]....
.L_57:
        /*2d40*/ 	.word	0x00028980


	//----- nvinfo : EIATTR_REQNTID
	.align		4
.L_58:
        /*2d44*/ 	.byte	0x04, 0x10
        /*2d46*/ 	.short	(.L_60 - .L_59)
.L_59:
        /*2d48*/ 	.word	0x00000080
        /*2d4c*/ 	.word	0x00000001
        /*2d50*/ 	.word	0x00000001


	//----- nvinfo : EIATTR_CRS_STACK_SIZE
	.align		4
.L_60:
        /*2d54*/ 	.byte	0x04, 0x1e
        /*2d56*/ 	.short	(.L_62 - .L_61)
.L_61:
        /*2d58*/ 	.word	0x00000000


	//----- nvinfo : EIATTR_CBANK_PARAM_SIZE
	.align		4
.L_62:
        /*2d5c*/ 	.byte	0x03, 0x19
        /*2d5e*/ 	.short	0x0050


	//----- nvinfo : EIATTR_PARAM_CBANK
	.align		4
        /*2d60*/ 	.byte	0x04, 0x0a
        /*2d62*/ 	.short	(.L_64 - .L_63)
	.align		4
.L_63:
        /*2d64*/ 	.word	index@(.nv.constant0.matmul_kernel)
        /*2d68*/ 	.short	0x0380
        /*2d6a*/ 	.short	0x0050


	//----- nvinfo : EIATTR_SW_WAR
	.align		4
.L_64:
        /*2d6c*/ 	.byte	0x04, 0x36
        /*2d6e*/ 	.short	(.L_66 - .L_65)
.L_65:
        /*2d70*/ 	.word	0x00000008
.L_66:


//--------------------- .nv.compat                --------------------------
	.section	.nv.compat,"",@"SHT_CUDA_COMPAT_INFO"
	.align	4
        /*0000*/ 	.byte	0x02, 0x02, 0x02, 0x00, 0x02, 0x05, 0x05, 0x00, 0x02, 0x03, 0x00, 0x00, 0x02, 0x06, 0x01, 0x00


//--------------------- .nv.callgraph             --------------------------
	.section	.nv.callgraph,"",@"SHT_CUDA_CALLGRAPH"
	.align	4
	.sectionentsize	8
	.align		4
        /*0000*/ 	.word	0x00000000
	.align		4
        /*0004*/ 	.word	0xffffffff
	.align		4
        /*0008*/ 	.word	0x00000000
	.align		4
        /*000c*/ 	.word	0xfffffffe
	.align		4
        /*0010*/ 	.word	0x00000000
	.align		4
        /*0014*/ 	.word	0xfffffffd
	.align		4
        /*0018*/ 	.word	0x00000000
	.align		4
        /*001c*/ 	.word	0xfffffffc


//--------------------- .text.matmul_kernel       --------------------------
	.section	.text.matmul_kernel,"ax",@progbits
	.align	128
        .global         matmul_kernel
        .type           matmul_kernel,@function
        .size           matmul_kernel,(.L_x_20 - matmul_kernel)
        .other          matmul_kernel,@"STO_CUDA_ENTRY STV_DEFAULT"
matmul_kernel:
.text.matmul_kernel:
[----:B------:R-:W1:Y:S01]  /*0000*/  LDC R1, c[0x0][0x37c] ;  /* 0x0000df00ff017b82 */ /* 0x000e620000000800 */
[----:B------:R-:W2:Y:S01]  /*0010*/  S2R R0, SR_TID.X ;  /* 0x0000000000007919 */ /* 0x000ea20000002100 */
[----:B-1----:R-:W-:Y:S01]  /*0020*/  VIADD R1, R1, 0xfffff8e8 ;  /* 0xfffff8e801017836 */ /* 0x002fe20000000000 */
[----:B--2---:R-:W-:-:S13]  /*0030*/  ISETP.GE.U32.AND P0, PT, R0, 0x20, PT ;  /* 0x000000200000780c */ /* 0x004fda0003f06070 */
[----:B------:R-:W-:Y:S02]  /*0040*/  VOTEU.ANY UP0, P0 ;  /* 0x0000000000ff7886 */ /* 0x000fe40000000100 */
[----:B------:R-:W-:Y:S05]  /*0050*/  BRA.U UP0, `(.L_x_0) ;  /* 0x0000000100b87547 */ /* 0x000fea000b800000 */
[----:B------:R-:W1:Y:S01]  /*0060*/  S2UR UR6, SR_CgaCtaId ;  /* 0x00000000000679c3 */ /* 0x000e620000008800 */
[----:B------:R-:W-:Y:S01]  /*0070*/  NOP ;  /* 0x0000000000007918 */ /* 0x000fe20000000000 */
[----:B------:R-:W-:Y:S02]  /*0080*/  UMOV UR4, 0x40 ;  /* 0x0000004000047882 */ /* 0x000fe40000000000 */
[----:B-1----:R-:W-:-:S09]  /*0090*/  ULEA UR4, UR6, UR4, 0x18 ;  /* 0x0000000406047291 */ /* 0x002fd2000f8ec0ff */
[----:B------:R-:W1:Y:S01]  /*00a0*/  LDS.U8 R0, [UR4] ;  /* 0x00000004ff007984 */ /* 0x000e620008000000 */
[----:B------:R-:W-:Y:S02]  /*00b0*/  UMOV UR4, 0x400 ;  /* 0x0000040000047882 */ /* 0x000fe40000000000 */
[----:B------:R-:W-:Y:S01]  /*00c0*/  ULEA UR4, UR6, UR4, 0x18 ;  /* 0x0000000406047291 */ /* 0x000fe2000f8ec0ff */
[----:B-1----:R-:W-:-:S13]  /*00d0*/  ISETP.NE.AND P0, PT, R0, RZ, PT ;  /* 0x000000ff0000720c */ /* 0x002fda0003f05270 */
[----:B------:R-:W-:Y:S05]  /*00e0*/  @P0 BRA `(.L_x_1) ;  /* 0x00000000007c0947 */ /* 0x000fea0003800000 */
[----:B------:R-:W-:-:S13]  /*00f0*/  ELECT P0, URZ, PT ;  /* 0x0000000000ff782f */ /* 0x000fda0003800000 */
[----:B------:R-:W-:Y:S05]  /*0100*/  @!P0 BRA `(.L_x_2) ;  /* 0x0000000000848947 */ /* 0x000fea0003800000 */
[----:B------:R-:W-:Y:S01]  /*0110*/  UMOV UR5, 0x8 ;  /* 0x0000000800057882 */ /* 0x000fe20000000000 */
[----:B------:R-:W-:Y:S02]  /*0120*/  IMAD.MOV.U32 R4, RZ, RZ, 0x1 ;  /* 0x00000001ff047424 */ /* 0x000fe400078e00ff */
[----:B------:R-:W-:Y:S02]  /*0130*/  IMAD.MOV.U32 R5, RZ, RZ, 0xff ;  /* 0x000000ffff057424 */ /* 0x000fe400078e00ff */
[----:B------:R-:W-:Y:S04]  /*0140*/  DEPBAR.LE SB1, 0x36 ;  /* 0x00009d800000791a */ /* 0x000fe80000000000 */
[----:B------:R-:W1:Y:S02]  /*0150*/  UTCATOMSWS.FIND_AND_SET.ALIGN UP1, UR5, UR5 ;  /* 0x00000005000575e3 */ /* 0x000e640008020800 */
[----:B-1----:R-:W-:-:S04]  /*0160*/  PLOP3.LUT P0, PT, PT, PT, UP1, 0x80, 0x8 ;  /* 0x000000000008781c */ /* 0x002fc80003f0f018 */
[----:B------:R-:W-:-:S04]  /*0170*/  SEL R0, RZ, 0xffffffff, !P0 ;  /* 0xffffffffff007807 */ /* 0x000fc80004000000 */
[----:B------:R-:W-:Y:S01]  /*0180*/  ISETP.NE.AND P0, PT, R0, RZ, PT ;  /* 0x000000ff0000720c */ /* 0x000fe20003f05270 */
[----:B------:R-:W-:-:S12]  /*0190*/  IMAD.U32 R0, RZ, RZ, UR5 ;  /* 0x00000005ff007e24 */ /* 0x000fd8000f8e00ff */
[----:B------:R-:W-:Y:S05]  /*01a0*/  @P0 BRA `(.L_x_3) ;  /* 0x0000000000240947 */ /* 0x000fea0003800000 */
.L_x_4:
[----:B------:R-:W-:Y:S05]  /*01b0*/  NANOSLEEP 0x64 ;  /* 0x000000640000795d */ /* 0x000fea0003800000 */
[----:B------:R-:W-:-:S05]  /*01c0*/  UMOV UR5, 0x8 ;  /* 0x0000000800057882 */ /* 0x000fca0000000000 */
[----:B------:R-:W-:Y:S04]  /*01d0*/  DEPBAR.LE SB1, 0x36 ;  /* 0x00009d800000791a */ /* 0x000fe80000000000 */
[----:B------:R-:W1:Y:S02]  /*01e0*/  UTCATOMSWS.FIND_AND_SET.ALIGN UP1, UR5, UR5 ;  /* 0x00000005000575e3 */ /* 0x000e640008020800 */
[----:B-1----:R-:W-:-:S04]  /*01f0*/  PLOP3.LUT P0, PT, PT, PT, UP1, 0x80, 0x8 ;  /* 0x000000000008781c */ /* 0x002fc80003f0f018 */
[----:B------:R-:W-:-:S04]  /*0200*/  SEL R0, RZ, 0xffffffff, !P0 ;  /* 0xffffffffff007807 */ /* 0x000fc80004000000 */
[----:B------:R-:W-:Y:S01]  /*0210*/  ISETP.NE.AND P0, PT, R0, RZ, PT ;  /* 0x000000ff0000720c */ /* 0x000fe20003f05270 */
[----:B------:R-:W-:-:S12]  /*0220*/  IMAD.U32 R0, RZ, RZ, UR5 ;  /* 0x00000005ff007e24 */ /* 0x000fd8000f8e00ff */
[----:B------:R-:W-:Y:S05]  /*0230*/  @!P0 BRA `(.L_x_4) ;  /* 0xfffffffc00dc8947 */ /* 0x000fea000383ffff */
.L_x_3:
[C---:B------:R-:W-:Y:S01]  /*0240*/  VIADD R3, R0.reuse, 0x10 ;  /* 0x0000001000037836 */ /* 0x040fe20000000000 */
[----:B------:R-:W-:Y:S01]  /*0250*/  UMOV UR5, 0x50 ;  /* 0x0000005000057882 */ /* 0x000fe20000000000 */
[----:B------:R-:W-:Y:S01]  /*0260*/  SHF.L.U32 R2, R5, R0, RZ ;  /* 0x0000000005027219 */ /* 0x000fe200000006ff */
[----:B------:R-:W-:Y:S01]  /*0270*/  ULEA UR5, UR6, UR5, 0x18 ;  /* 0x0000000506057291 */ /* 0x000fe2000f8ec0ff */
[----:B------:R-:W-:Y:S01]  /*0280*/  IMAD.SHL.U32 R0, R0, 0x20, RZ ;  /* 0x0000002000007824 */ /* 0x000fe200078e00ff */
[----:B------:R-:W-:-:S04]  /*0290*/  SHF.L.U32 R3, R4, R3, RZ ;  /* 0x0000000304037219 */ /* 0x000fc800000006ff */
[----:B------:R-:W-:-:S05]  /*02a0*/  LOP3.LUT R2, R3, R2, RZ, 0xfc, !PT ;  /* 0x0000000203027212 */ /* 0x000fca00078efcff */
[----:B------:R1:W-:Y:S04]  /*02b0*/  ATOMS.OR RZ, [UR5], R2 ;  /* 0x00000002ffff798c */ /* 0x0003e8000b000005 */
[----:B------:R1:W-:Y:S01]  /*02c0*/  STS [UR4], R0 ;  /* 0x00000000ff007988 */ /* 0x0003e20008000804 */
[----:B------:R-:W-:Y:S05]  /*02d0*/  BRA `(.L_x_2) ;  /* 0x0000000000107947 */ /* 0x000fea0003800000 */
.L_x_1:
[----:B------:R-:W-:Y:S01]  /*02e0*/  IMAD.MOV.U32 R0, RZ, RZ, -0x1 ;  /* 0xffffffffff007424 */ /* 0x000fe200078e00ff */
[----:B------:R-:W-:-:S04]  /*02f0*/  MOV R2, 0x320 ;  /* 0x0000032000027802 */ /* 0x000fc80000000f00 */
[----:B------:R1:W-:Y:S03]  /*0300*/  STS [UR4], R0 ;  /* 0x00000000ff007988 */ /* 0x0003e60008000804 */
[----:B-1----:R-:W-:Y:S05]  /*0310*/  CALL.REL.NOINC `($__internal_1_$__cuda_sm10x_tcgen05_guardrail_trap_phase_invalid_during_alloc) ;  /* 0x0000028400c07944 */ /* 0x002fea0003c00000 */
.L_x_2:
[----:B------:R-:W-:Y:S05]  /*0320*/  WARPSYNC.ALL ;  /* 0x0000000000007948 */ /* 0x000fea0003800000 */
[----:B------:R-:W-:Y:S01]  /*0330*/  NOP ;  /* 0x0000000000007918 */ /* 0x000fe20000000000 */
.L_x_0:
[----:B-1----:R-:W1:Y:S01]  /*0340*/  LDC.64 R2, c[0x0][0x398] ;  /* 0x0000e600ff027b82 */ /* 0x002e620000000a00 */
[----:B------:R-:W2:Y:S01]  /*0350*/  S2R R9, SR_CTAID.X ;  /* 0x0000000000097919 */ /* 0x000ea20000002500 */
[----:B------:R-:W3:Y:S01]  /*0360*/  LDCU.64 UR18, c[0x0][0x3a8] ;  /* 0x00007500ff1277ac */ /* 0x000ee20008000a00 */
[----:B------:R-:W4:Y:S01]  /*0370*/  S2R R55, SR_TID.X ;  /* 0x0000000000377919 */ /* 0x000f220000002100 */
[----:B------:R-:W5:Y:S01]  /*0380*/  LDCU.128 UR8, c[0x0][0x380] ;  /* 0x00007000ff0877ac */ /* 0x000f620008000c00 */
[----:B------:R-:W1:Y:S01]  /*0390*/  LDCU UR6, c[0x0][0x3b0] ;  /* 0x00007600ff0677ac */ /* 0x000e620008000800 */
[----:B------:R-:W1:Y:S01]  /*03a0*/  LDCU UR5, c[0x0][0x3a4] ;  /* 0x00007480ff0577ac */ /* 0x000e620008000800 */
[----:B------:R-:W1:Y:S01]  /*03b0*/  LDCU UR4, c[0x0][0x3a0] ;  /* 0x00007400ff0477ac */ /* 0x000e620008000800 */
[----:B------:R-:W-:Y:S01]  /*03c0*/  UMOV UR26, 0x400 ;  /* 0x00000400001a7882 */ /* 0x000fe20000000000 */
[----:B-1----:R-:W-:-:S05]  /*03d0*/  VIADD R4, R3, 0x1ff ;  /* 0x000001ff03047836 */ /* 0x002fca0000000000 */
[----:B------:R-:W-:-:S04]  /*03e0*/  SHF.R.S32.HI R5, RZ, 0x1f, R4 ;  /* 0x0000001fff057819 */ /* 0x000fc80000011404 */
[----:B------:R-:W-:Y:S02]  /*03f0*/  LEA.HI R5, R5, R4, RZ, 0x9 ;  /* 0x0000000405057211 */ /* 0x000fe400078f48ff */
[----:B--2---:R-:W-:Y:S01]  /*0400*/  IABS R10, R9 ;  /* 0x00000009000a7213 */ /* 0x004fe20000000000 */
[----:B------:R-:W-:Y:S01]  /*0410*/  UIADD3 UR4, UPT, UPT, UR4, -0x40, URZ ;  /* 0xffffffc004047890 */ /* 0x000fe2000fffe0ff */
[----:B------:R-:W-:Y:S02]  /*0420*/  SHF.R.S32.HI R5, RZ, 0x9, R5 ;  /* 0x00000009ff057819 */ /* 0x000fe40000011405 */
[C---:B----4-:R-:W-:Y:S02]  /*0430*/  LOP3.LUT R228, R55.reuse, 0x3f, RZ, 0xc0, !PT ;  /* 0x0000003f37e47812 */ /* 0x050fe400078ec0ff */
[----:B------:R-:W-:Y:S01]  /*0440*/  LOP3.LUT R233, R55, 0x1f, RZ, 0xc0, !PT ;  /* 0x0000001f37e97812 */ /* 0x000fe200078ec0ff */
[----:B------:R-:W-:-:S05]  /*0450*/  IMAD.SHL.U32 R6, R5, 0x8, RZ ;  /* 0x0000000805067824 */ /* 0x000fca00078e00ff */
[-C--:B------:R-:W-:Y:S02]  /*0460*/  IABS R11, R6.reuse ;  /* 0x00000006000b7213 */ /* 0x080fe40000000000 */
[----:B------:R-:W-:Y:S02]  /*0470*/  IABS R12, R6 ;  /* 0x00000006000c7213 */ /* 0x000fe40000000000 */
[----:B------:R-:W1:Y:S08]  /*0480*/  I2F.RP R7, R11 ;  /* 0x0000000b00077306 */ /* 0x000e700000209400 */
[----:B-1----:R-:W1:Y:S02]  /*0490*/  MUFU.RCP R7, R7 ;  /* 0x0000000700077308 */ /* 0x002e640000001000 */
[----:B-1----:R-:W-:-:S02]  /*04a0*/  VIADD R4, R7, 0xffffffe ;  /* 0x0ffffffe07047836 */ /* 0x002fc40000000000 */
[----:B------:R-:W-:Y:S01]  /*04b0*/  IMAD.MOV R7, RZ, RZ, -R12 ;  /* 0x000000ffff077224 */ /* 0x000fe200078e0a0c */
[----:B------:R-:W-:-:S03]  /*04c0*/  IABS R12, R2 ;  /* 0x00000002000c7213 */ /* 0x000fc60000000000 */
[----:B------:R1:W2:Y:S02]  /*04d0*/  F2I.FTZ.U32.TRUNC.NTZ R5, R4 ;  /* 0x0000000400057305 */ /* 0x0002a4000021f000 */
[----:B-1----:R-:W-:Y:S02]  /*04e0*/  IMAD.MOV.U32 R4, RZ, RZ, RZ ;  /* 0x000000ffff047224 */ /* 0x002fe400078e00ff */
[----:B--2---:R-:W-:-:S04]  /*04f0*/  IMAD.MOV R8, RZ, RZ, -R5 ;  /* 0x000000ffff087224 */ /* 0x004fc800078e0a05 */
[----:B------:R-:W-:Y:S02]  /*0500*/  IMAD R13, R8, R11, RZ ;  /* 0x0000000b080d7224 */ /* 0x000fe400078e02ff */
[----:B------:R-:W-:Y:S02]  /*0510*/  IMAD.MOV.U32 R8, RZ, RZ, R10 ;  /* 0x000000ffff087224 */ /* 0x000fe400078e000a */
[----:B------:R-:W-:-:S06]  /*0520*/  IMAD.HI.U32 R5, R5, R13, R4 ;  /* 0x0000000d05057227 */ /* 0x000fcc00078e0004 */
[----:B------:R-:W-:-:S04]  /*0530*/  IMAD.HI.U32 R5, R5, R8, RZ ;  /* 0x0000000805057227 */ /* 0x000fc800078e00ff */
[----:B------:R-:W-:Y:S01]  /*0540*/  IMAD R4, R5, R7, R8 ;  /* 0x0000000705047224 */ /* 0x000fe200078e0208 */
[----:B------:R-:W-:Y:S04]  /*0550*/  BAR.SYNC.DEFER_BLOCKING 0x0 ;  /* 0x0000000000007b1d */ /* 0x000fe80000010000 */
[----:B------:R-:W-:-:S13]  /*0560*/  ISETP.GT.U32.AND P1, PT, R11, R4, PT ;  /* 0x000000040b00720c */ /* 0x000fda0003f24070 */
[----:B------:R-:W-:Y:S02]  /*0570*/  @!P1 IMAD.IADD R4, R4, 0x1, -R11 ;  /* 0x0000000104049824 */ /* 0x000fe400078e0a0b */
[----:B------:R-:W-:Y:S01]  /*0580*/  @!P1 VIADD R5, R5, 0x1 ;  /* 0x0000000105059836 */ /* 0x000fe20000000000 */
[----:B------:R-:W-:Y:S02]  /*0590*/  ISETP.NE.AND P1, PT, R6, RZ, PT ;  /* 0x000000ff0600720c */ /* 0x000fe40003f25270 */
[----:B------:R-:W-:Y:S02]  /*05a0*/  ISETP.GE.U32.AND P0, PT, R4, R11, PT ;  /* 0x0000000b0400720c */ /* 0x000fe40003f06070 */
[----:B------:R-:W-:-:S04]  /*05b0*/  LOP3.LUT R4, R9, R6, RZ, 0x3c, !PT ;  /* 0x0000000609047212 */ /* 0x000fc800078e3cff */
[----:B------:R-:W-:Y:S01]  /*05c0*/  ISETP.GE.AND P2, PT, R4, RZ, PT ;  /* 0x000000ff0400720c */ /* 0x000fe20003f46270 */
[----:B------:R-:W-:-:S06]  /*05d0*/  VIADD R4, R2, 0x3f ;  /* 0x0000003f02047836 */ /* 0x000fcc0000000000 */
[----:B------:R-:W-:-:S04]  /*05e0*/  @P0 VIADD R5, R5, 0x1 ;  /* 0x0000000105050836 */ /* 0x000fc80000000000 */
[----:B------:R-:W-:Y:S01]  /*05f0*/  IMAD.MOV.U32 R7, RZ, RZ, R5 ;  /* 0x000000ffff077224 */ /* 0x000fe200078e0005 */
[----:B------:R-:W-:-:S03]  /*0600*/  SHF.R.S32.HI R5, RZ, 0x1f, R4 ;  /* 0x0000001fff057819 */ /* 0x000fc60000011404 */
[----:B------:R-:W-:Y:S01]  /*0610*/  @!P2 IMAD.MOV R7, RZ, RZ, -R7 ;  /* 0x000000ffff07a224 */ /* 0x000fe200078e0a07 */
[----:B------:R-:W-:Y:S02]  /*0620*/  @!P1 LOP3.LUT R7, RZ, R6, RZ, 0x33, !PT ;  /* 0x00000006ff079212 */ /* 0x000fe400078e33ff */
[----:B------:R-:W-:-:S03]  /*0630*/  LEA.HI R5, R5, R4, RZ, 0x6 ;  /* 0x0000000405057211 */ /* 0x000fc600078f30ff */
[----:B------:R-:W-:Y:S02]  /*0640*/  IMAD.SHL.U32 R14, R7, 0x8, RZ ;  /* 0x00000008070e7824 */ /* 0x000fe400078e00ff */
[----:B------:R-:W-:-:S03]  /*0650*/  IMAD.MOV R7, RZ, RZ, -R7 ;  /* 0x000000ffff077224 */ /* 0x000fc600078e0a07 */
[----:B------:R-:W-:Y:S01]  /*0660*/  LEA.HI.SX32 R5, R5, -R14, 0x1a ;  /* 0x8000000e05057211 */ /* 0x000fe200078fd2ff */
[----:B------:R-:W-:-:S03]  /*0670*/  IMAD R13, R6, R7, R9 ;  /* 0x00000007060d7224 */ /* 0x000fc600078e0209 */
[----:B------:R-:W-:Y:S02]  /*0680*/  VIMNMX R16, PT, PT, R5, 0x8, PT ;  /* 0x0000000805107848 */ /* 0x000fe40003fe0100 */
[----:B------:R-:W-:Y:S02]  /*0690*/  IABS R9, R13 ;  /* 0x0000000d00097213 */ /* 0x000fe40000000000 */
[----:B------:R-:W-:-:S04]  /*06a0*/  IABS R11, R16 ;  /* 0x00000010000b7213 */ /* 0x000fc80000000000 */
[----:B------:R-:W1:Y:S08]  /*06b0*/  I2F.RP R8, R11 ;  /* 0x0000000b00087306 */ /* 0x000e700000209400 */
[----:B-1----:R-:W1:Y:S02]  /*06c0*/  MUFU.RCP R8, R8 ;  /* 0x0000000800087308 */ /* 0x002e640000001000 */
[----:B-1----:R-:W-:-:S06]  /*06d0*/  VIADD R4, R8, 0xffffffe ;  /* 0x0ffffffe08047836 */ /* 0x002fcc0000000000 */
[----:B------:R-:W1:Y:S08]  /*06e0*/  I2F.RP R8, R12 ;  /* 0x0000000c00087306 */ /* 0x000e700000209400 */
[----:B------:R2:W4:Y:S08]  /*06f0*/  F2I.FTZ.U32.TRUNC.NTZ R5, R4 ;  /* 0x0000000400057305 */ /* 0x000530000021f000 */
[----:B-1----:R-:W-:Y:S01]  /*0700*/  MUFU.RCP R8, R8 ;  /* 0x0000000800087308 */ /* 0x002fe20000001000 */
[----:B--2---:R-:W-:-:S02]  /*0710*/  IMAD.MOV.U32 R4, RZ, RZ, RZ ;  /* 0x000000ffff047224 */ /* 0x004fc400078e00ff */
[----:B----4-:R-:W-:-:S04]  /*0720*/  IMAD.MOV R10, RZ, RZ, -R5 ;  /* 0x000000ffff0a7224 */ /* 0x010fc800078e0a05 */
[----:B------:R-:W-:Y:S01]  /*0730*/  IMAD.MOV.U32 R6, RZ, RZ, R10 ;  /* 0x000000ffff067224 */ /* 0x000fe200078e000a */
[----:B------:R-:W-:-:S03]  /*0740*/  IABS R10, R16 ;  /* 0x00000010000a7213 */ /* 0x000fc60000000000 */
[----:B------:R-:W-:Y:S02]  /*0750*/  IMAD R7, R6, R11, RZ ;  /* 0x0000000b06077224 */ /* 0x000fe400078e02ff */
[----:B------:R-:W-:Y:S02]  /*0760*/  IMAD.MOV.U32 R6, RZ, RZ, R9 ;  /* 0x000000ffff067224 */ /* 0x000fe400078e0009 */
[----:B------:R-:W-:-:S04]  /*0770*/  IMAD.HI.U32 R5, R5, R7, R4 ;  /* 0x0000000705057227 */ /* 0x000fc800078e0004 */
[----:B------:R-:W-:Y:S02]  /*0780*/  IMAD.MOV R4, RZ, RZ, -R10 ;  /* 0x000000ffff047224 */ /* 0x000fe400078e0a0a */
[----:B------:R-:W-:-:S04]  /*0790*/  IMAD.HI.U32 R5, R5, R6, RZ ;  /* 0x0000000605057227 */ /* 0x000fc800078e00ff */
[----:B------:R-:W-:Y:S01]  /*07a0*/  IMAD R6, R5, R4, R6 ;  /* 0x0000000405067224 */ /* 0x000fe200078e0206 */
[----:B------:R-:W-:-:S04]  /*07b0*/  IABS R4, R3 ;  /* 0x0000000300047213 */ /* 0x000fc80000000000 */
[----:B------:R-:W-:Y:S01]  /*07c0*/  ISETP.GT.U32.AND P1, PT, R11, R6, PT ;  /* 0x000000060b00720c */ /* 0x000fe20003f24070 */
[----:B------:R-:W1:-:S12]  /*07d0*/  I2F.RP R10, R4 ;  /* 0x00000004000a7306 */ /* 0x000e580000209400 */
[----:B------:R-:W-:Y:S02]  /*07e0*/  @!P1 IMAD.IADD R6, R6, 0x1, -R11 ;  /* 0x0000000106069824 */ /* 0x000fe400078e0a0b */
[----:B------:R-:W-:Y:S01]  /*07f0*/  @!P1 VIADD R5, R5, 0x1 ;  /* 0x0000000105059836 */ /* 0x000fe20000000000 */
[----:B------:R-:W-:Y:S01]  /*0800*/  ISETP.NE.AND P1, PT, R16, RZ, PT ;  /* 0x000000ff1000720c */ /* 0x000fe20003f25270 */
[----:B-1----:R-:W1:Y:S01]  /*0810*/  MUFU.RCP R10, R10 ;  /* 0x0000000a000a7308 */ /* 0x002e620000001000 */
[----:B------:R-:W-:Y:S02]  /*0820*/  ISETP.GE.U32.AND P0, PT, R6, R11, PT ;  /* 0x0000000b0600720c */ /* 0x000fe40003f06070 */
[----:B------:R-:W-:-:S04]  /*0830*/  LOP3.LUT R6, R13, R16, RZ, 0x3c, !PT ;  /* 0x000000100d067212 */ /* 0x000fc800078e3cff */
[----:B------:R-:W-:Y:S01]  /*0840*/  ISETP.GE.AND P2, PT, R6, RZ, PT ;  /* 0x000000ff0600720c */ /* 0x000fe20003f46270 */
[----:B------:R-:W-:Y:S01]  /*0850*/  VIADD R6, R8, 0xffffffe ;  /* 0x0ffffffe08067836 */ /* 0x000fe20000000000 */
[----:B------:R-:W-:-:S03]  /*0860*/  SHF.R.U32.HI R8, RZ, 0x5, R55 ;  /* 0x00000005ff087819 */ /* 0x000fc60000011637 */
[----:B------:R2:W4:Y:S01]  /*0870*/  F2I.FTZ.U32.TRUNC.NTZ R7, R6 ;  /* 0x0000000600077305 */ /* 0x000522000021f000 */
[----:B------:R-:W-:Y:S01]  /*0880*/  SGXT.U32 R8, R8, 0x2 ;  /* 0x000000020808781a */ /* 0x000fe20000000000 */
[----:B------:R-:W-:Y:S02]  /*0890*/  @P0 VIADD R5, R5, 0x1 ;  /* 0x0000000105050836 */ /* 0x000fe40000000000 */
[----:B-1----:R-:W-:Y:S02]  /*08a0*/  VIADD R9, R10, 0xffffffe ;  /* 0x0ffffffe0a097836 */ /* 0x002fe40000000000 */
[----:B------:R-:W-:Y:S02]  /*08b0*/  IMAD.MOV.U32 R11, RZ, RZ, R5 ;  /* 0x000000ffff0b7224 */ /* 0x000fe400078e0005 */
[----:B--2---:R-:W-:Y:S02]  /*08c0*/  IMAD.MOV.U32 R6, RZ, RZ, RZ ;  /* 0x000000ffff067224 */ /* 0x004fe400078e00ff */
[----:B------:R-:W-:Y:S01]  /*08d0*/  @!P2 IMAD.MOV R11, RZ, RZ, -R11 ;  /* 0x000000ffff0ba224 */ /* 0x000fe200078e0a0b */
[----:B------:R-:W-:Y:S01]  /*08e0*/  @!P1 LOP3.LUT R11, RZ, R16, RZ, 0x33, !PT ;  /* 0x00000010ff0b9212 */ /* 0x000fe200078e33ff */
[----:B------:R-:W1:Y:S04]  /*08f0*/  F2I.FTZ.U32.TRUNC.NTZ R9, R9 ;  /* 0x0000000900097305 */ /* 0x000e68000021f000 */
[----:B------:R-:W-:-:S02]  /*0900*/  IMAD.MOV R5, RZ, RZ, -R11 ;  /* 0x000000ffff057224 */ /* 0x000fc400078e0a0b */
[----:B------:R-:W-:Y:S02]  /*0910*/  IMAD.SHL.U32 R15, R11, 0x200, RZ ;  /* 0x000002000b0f7824 */ /* 0x000fe400078e00ff */
[----:B------:R-:W-:Y:S02]  /*0920*/  IMAD R5, R16, R5, R13 ;  /* 0x0000000510057224 */ /* 0x000fe400078e020d */
[----:B----4-:R-:W-:Y:S02]  /*0930*/  IMAD.MOV R13, RZ, RZ, -R7 ;  /* 0x000000ffff0d7224 */ /* 0x010fe400078e0a07 */
[----:B------:R-:W-:Y:S02]  /*0940*/  IMAD.IADD R5, R14, 0x1, R5 ;  /* 0x000000010e057824 */ /* 0x000fe400078e0205 */
[----:B-1----:R-:W-:Y:S02]  /*0950*/  IMAD.MOV R11, RZ, RZ, -R9 ;  /* 0x000000ffff0b7224 */ /* 0x002fe400078e0a09 */
[----:B------:R-:W-:-:S02]  /*0960*/  IMAD R0, R5, 0x40, R228 ;  /* 0x0000004005007824 */ /* 0x000fc400078e02e4 */
[----:B------:R-:W-:Y:S02]  /*0970*/  IMAD R5, R13, R12, RZ ;  /* 0x0000000c0d057224 */ /* 0x000fe400078e02ff */
[----:B------:R-:W-:Y:S01]  /*0980*/  IMAD R11, R11, R4, RZ ;  /* 0x000000040b0b7224 */ /* 0x000fe200078e02ff */
[----:B------:R-:W-:Y:S01]  /*0990*/  IABS R10, R0 ;  /* 0x00000000000a7213 */ /* 0x000fe20000000000 */
[----:B------:R-:W-:Y:S01]  /*09a0*/  IMAD.HI.U32 R6, R7, R5, R6 ;  /* 0x0000000507067227 */ /* 0x000fe200078e0006 */
[----:B------:R-:W-:Y:S01]  /*09b0*/  LOP3.LUT R5, R15, R8, RZ, 0xfc, !PT ;  /* 0x000000080f057212 */ /* 0x000fe200078efcff */
[----:B------:R-:W-:Y:S02]  /*09c0*/  STL [R1+0x468], R0 ;  /* 0x0004680001007387 */ /* 0x000fe40000100800 */
[----:B------:R-:W-:Y:S01]  /*09d0*/  IMAD.MOV.U32 R7, RZ, RZ, R10 ;  /* 0x000000ffff077224 */ /* 0x000fe200078e000a */
[C---:B------:R-:W-:Y:S01]  /*09e0*/  LOP3.LUT R17, R5.reuse, 0x1fc, RZ, 0xfc, !PT ;  /* 0x000001fc05117812 */ /* 0x040fe200078efcff */
[----:B------:R-:W-:Y:S01]  /*09f0*/  IMAD.MOV.U32 R8, RZ, RZ, RZ ;  /* 0x000000ffff087224 */ /* 0x000fe200078e00ff */
[----:B------:R-:W-:Y:S01]  /*0a00*/  IABS R13, R5 ;  /* 0x00000005000d7213 */ /* 0x000fe20000000000 */
[----:B------:R-:W-:Y:S01]  /*0a10*/  IMAD.HI.U32 R6, R6, R7, RZ ;  /* 0x0000000706067227 */ /* 0x000fe200078e00ff */
[----:B------:R-:W-:Y:S01]  /*0a20*/  IABS R14, R17 ;  /* 0x00000011000e7213 */ /* 0x000fe20000000000 */
[----:B------:R1:W-:Y:S01]  /*0a30*/  STL [R1+0x190], R15 ;  /* 0x0001900f01007387 */ /* 0x0003e20000100800 */
[----:B------:R-:W-:Y:S01]  /*0a40*/  LOP3.LUT R16, R5, 0x8, RZ, 0xfc, !PT ;  /* 0x0000000805107812 */ /* 0x000fe200078efcff */
[----:B------:R-:W-:Y:S01]  /*0a50*/  IMAD.MOV R10, RZ, RZ, -R6 ;  /* 0x000000ffff0a7224 */ /* 0x000fe200078e0a06 */
[----:B------:R-:W-:Y:S01]  /*0a60*/  ISETP.GE.AND P6, PT, R17, RZ, PT ;  /* 0x000000ff1100720c */ /* 0x000fe20003fc6270 */
[----:B------:R-:W-:Y:S01]  /*0a70*/  IMAD.HI.U32 R6, R9, R11, R8 ;  /* 0x0000000b09067227 */ /* 0x000fe200078e0008 */
[----:B------:R-:W-:-:S02]  /*0a80*/  LOP3.LUT R18, R5, 0x34, RZ, 0xfc, !PT ;  /* 0x0000003405127812 */ /* 0x000fc400078efcff */
[C---:B------:R-:W-:Y:S01]  /*0a90*/  LOP3.LUT R20, R5.reuse, 0x38, RZ, 0xfc, !PT ;  /* 0x0000003805147812 */ /* 0x040fe200078efcff */
[----:B------:R-:W-:Y:S01]  /*0aa0*/  IMAD.MOV.U32 R11, RZ, RZ, R13 ;  /* 0x000000ffff0b7224 */ /* 0x000fe200078e000d */
[C---:B------:R-:W-:Y:S01]  /*0ab0*/  LOP3.LUT R21, R5.reuse, 0x1c4, RZ, 0xfc, !PT ;  /* 0x000001c405157812 */ /* 0x040fe200078efcff */
[----:B------:R-:W-:Y:S01]  /*0ac0*/  IMAD.MOV.U32 R13, RZ, RZ, R14 ;  /* 0x000000ffff0d7224 */ /* 0x000fe200078e000e */
[C---:B------:R-:W-:Y:S01]  /*0ad0*/  LOP3.LUT R14, R5.reuse, 0x4, RZ, 0xfc, !PT ;  /* 0x00000004050e7812 */ /* 0x040fe200078efcff */
[----:B------:R-:W-:Y:S01]  /*0ae0*/  IMAD R9, R12, R10, R7 ;  /* 0x0000000a0c097224 */ /* 0x000fe200078e0207 */
[----:B------:R-:W-:Y:S01]  /*0af0*/  IABS R19, R20 ;  /* 0x0000001400137213 */ /* 0x000fe20000000000 */
[----:B------:R-:W-:Y:S01]  /*0b00*/  IMAD.HI.U32 R8, R6, R13, RZ ;  /* 0x0000000d06087227 */ /* 0x000fe200078e00ff */
[----:B------:R-:W-:Y:S02]  /*0b10*/  IABS R10, R14 ;  /* 0x0000000e000a7213 */ /* 0x000fe40000000000 */
[----:B------:R-:W-:Y:S01]  /*0b20*/  ISETP.GT.U32.AND P0, PT, R12, R9, PT ;  /* 0x000000090c00720c */ /* 0x000fe20003f04070 */
[----:B------:R-:W-:Y:S01]  /*0b30*/  IMAD.MOV R8, RZ, RZ, -R8 ;  /* 0x000000ffff087224 */ /* 0x000fe200078e0a08 */
[----:B------:R-:W-:Y:S01]  /*0b40*/  ISETP.GE.AND P5, PT, R14, RZ, PT ;  /* 0x000000ff0e00720c */ /* 0x000fe20003fa6270 */
[----:B------:R-:W-:Y:S01]  /*0b50*/  IMAD.HI.U32 R7, R6, R11, RZ ;  /* 0x0000000b06077227 */ /* 0x000fe200078e00ff */
[----:B------:R-:W-:-:S02]  /*0b60*/  LOP3.LUT R14, R5, 0x14, RZ, 0xfc, !PT ;  /* 0x00000014050e7812 */ /* 0x000fc400078efcff */
[C---:B------:R-:W-:Y:S01]  /*0b70*/  LOP3.LUT R23, R5.reuse, 0x1c8, RZ, 0xfc, !PT ;  /* 0x000001c805177812 */ /* 0x040fe200078efcff */
[C---:B------:R-:W-:Y:S01]  /*0b80*/  IMAD R92, R4.reuse, R8, R13 ;  /* 0x00000008045c7224 */ /* 0x040fe200078e020d */
[----:B------:R-:W-:Y:S01]  /*0b90*/  IABS R13, R16 ;  /* 0x00000010000d7213 */ /* 0x000fe20000000000 */
[----:B------:R-:W-:Y:S01]  /*0ba0*/  IMAD.MOV R7, RZ, RZ, -R7 ;  /* 0x000000ffff077224 */ /* 0x000fe200078e0a07 */
[C---:B------:R-:W-:Y:S02]  /*0bb0*/  LOP3.LUT R37, R5.reuse, 0x1d4, RZ, 0xfc, !PT ;  /* 0x000001d405257812 */ /* 0x040fe400078efcff */
[----:B------:R-:W-:Y:S01]  /*0bc0*/  ISETP.GT.U32.AND P2, PT, R4, R92, PT ;  /* 0x0000005c0400720c */ /* 0x000fe20003f44070 */
[----:B------:R-:W-:Y:S01]  /*0bd0*/  IMAD.HI.U32 R8, R6, R13, RZ ;  /* 0x0000000d06087227 */ /* 0x000fe200078e00ff */
[C---:B------:R-:W-:Y:S02]  /*0be0*/  LOP3.LUT R35, R5.reuse, 0x1d0, RZ, 0xfc, !PT ;  /* 0x000001d005237812 */ /* 0x040fe400078efcff */
[----:B------:R-:W-:Y:S01]  /*0bf0*/  LOP3.LUT R33, R5, 0x1cc, RZ, 0xfc, !PT ;  /* 0x000001cc05217812 */ /* 0x000fe200078efcff */
[----:B------:R-:W-:Y:S01]  /*0c00*/  @!P0 IMAD.IADD R9, R9, 0x1, -R12 ;  /* 0x0000000109098824 */ /* 0x000fe200078e0a0c */
[C---:B------:R-:W-:Y:S01]  /*0c10*/  LOP3.LUT R39, R5.reuse, 0x1d8, RZ, 0xfc, !PT ;  /* 0x000001d805277812 */ /* 0x040fe200078efcff */
[----:B------:R-:W-:Y:S01]  /*0c20*/  IMAD.MOV R8, RZ, RZ, -R8 ;  /* 0x000000ffff087224 */ /* 0x000fe200078e0a08 */
[C---:B------:R-:W-:Y:S01]  /*0c30*/  LOP3.LUT R41, R5.reuse, 0x1dc, RZ, 0xfc, !PT ;  /* 0x000001dc05297812 */ /* 0x040fe200078efcff */
[----:B------:R-:W-:Y:S01]  /*0c40*/  IMAD R28, R4, R7, R11 ;  /* 0x00000007041c7224 */ /* 0x000fe200078e020b */
[----:B------:R-:W-:Y:S01]  /*0c50*/  ISETP.GT.U32.AND P0, PT, R12, R9, PT ;  /* 0x000000090c00720c */ /* 0x000fe20003f04070 */
[----:B------:R-:W-:Y:S01]  /*0c60*/  IMAD R94, R4, R8, R13 ;  /* 0x00000008045e7224 */ /* 0x000fe200078e020d */
[----:B------:R-:W-:Y:S01]  /*0c70*/  IABS R13, R14 ;  /* 0x0000000e000d7213 */ /* 0x000fe20000000000 */
[----:B------:R-:W-:Y:S01]  /*0c80*/  IMAD.MOV.U32 R11, RZ, RZ, R10 ;  /* 0x000000ffff0b7224 */ /* 0x000fe200078e000a */
[----:B------:R-:W-:Y:S01]  /*0c90*/  LOP3.LUT R10, R5, 0xc, RZ, 0xfc, !PT ;  /* 0x0000000c050a7812 */ /* 0x000fe200078efcff */
[----:B------:R-:W-:Y:S01]  /*0ca0*/  @!P2 IMAD.IADD R92, R92, 0x1, -R4 ;  /* 0x000000015c5ca824 */ /* 0x000fe200078e0a04 */
[----:B------:R-:W-:Y:S01]  /*0cb0*/  ISETP.GT.U32.AND P1, PT, R4, R28, PT ;  /* 0x0000001c0400720c */ /* 0x000fe20003f24070 */
[----:B------:R-:W-:Y:S01]  /*0cc0*/  IMAD.HI.U32 R7, R6, R11, RZ ;  /* 0x0000000b06077227 */ /* 0x000fe200078e00ff */
[----:B------:R-:W-:-:S02]  /*0cd0*/  ISETP.GT.U32.AND P2, PT, R4, R94, PT ;  /* 0x0000005e0400720c */ /* 0x000fc40003f44070 */
[----:B-1----:R-:W-:Y:S01]  /*0ce0*/  IABS R15, R10 ;  /* 0x0000000a000f7213 */ /* 0x002fe20000000000 */
[----:B------:R-:W-:Y:S01]  /*0cf0*/  IMAD.MOV R7, RZ, RZ, -R7 ;  /* 0x000000ffff077224 */ /* 0x000fe200078e0a07 */
[C---:B------:R-:W-:Y:S01]  /*0d00*/  ISETP.GT.U32.AND P3, PT, R4.reuse, R92, PT ;  /* 0x0000005c0400720c */ /* 0x040fe20003f64070 */
[----:B------:R-:W-:Y:S01]  /*0d10*/  @!P0 IMAD.IADD R9, R9, 0x1, -R12 ;  /* 0x0000000109098824 */ /* 0x000fe200078e0a0c */
[C---:B------:R-:W-:Y:S01]  /*0d20*/  LOP3.LUT R12, R5.reuse, 0x10, RZ, 0xfc, !PT ;  /* 0x00000010050c7812 */ /* 0x040fe200078efcff */
[----:B------:R-:W-:Y:S01]  /*0d30*/  IMAD R30, R4, R7, R11 ;  /* 0x00000007041e7224 */ /* 0x000fe200078e020b */
[----:B------:R-:W-:Y:S01]  /*0d40*/  ISETP.GE.AND P0, PT, R16, RZ, PT ;  /* 0x000000ff1000720c */ /* 0x000fe20003f06270 */
[----:B------:R-:W-:Y:S01]  /*0d50*/  IMAD.HI.U32 R7, R6, R15, RZ ;  /* 0x0000000f06077227 */ /* 0x000fe200078e00ff */
[----:B------:R-:W-:Y:S02]  /*0d60*/  IABS R11, R12 ;  /* 0x0000000c000b7213 */ /* 0x000fe40000000000 */
[C---:B------:R-:W-:Y:S01]  /*0d70*/  LOP3.LUT R16, R5.reuse, 0x30, RZ, 0xfc, !PT ;  /* 0x0000003005107812 */ /* 0x040fe200078efcff */
[--C-:B------:R-:W-:Y:S01]  /*0d80*/  @!P1 IMAD.IADD R28, R28, 0x1, -R4.reuse ;  /* 0x000000011c1c9824 */ /* 0x100fe200078e0a04 */
[----:B------:R-:W-:Y:S01]  /*0d90*/  ISETP.GT.U32.AND P1, PT, R4, R30, PT ;  /* 0x0000001e0400720c */ /* 0x000fe20003f24070 */
[----:B------:R-:W-:Y:S01]  /*0da0*/  IMAD.MOV R7, RZ, RZ, -R7 ;  /* 0x000000ffff077224 */ /* 0x000fe200078e0a07 */
[C---:B------:R-:W-:Y:S01]  /*0db0*/  LOP3.LUT R43, R5.reuse, 0x1e0, RZ, 0xfc, !PT ;  /* 0x000001e0052b7812 */ /* 0x040fe200078efcff */
[----:B------:R-:W-:Y:S01]  /*0dc0*/  @!P2 IMAD.IADD R94, R94, 0x1, -R4 ;  /* 0x000000015e5ea824 */ /* 0x000fe200078e0a04 */
[C---:B------:R-:W-:Y:S01]  /*0dd0*/  ISETP.GT.U32.AND P4, PT, R4.reuse, R28, PT ;  /* 0x0000001c0400720c */ /* 0x040fe20003f84070 */
[----:B------:R-:W-:Y:S01]  /*0de0*/  IMAD R32, R4, R7, R15 ;  /* 0x0000000704207224 */ /* 0x000fe200078e020f */
[----:B------:R-:W-:Y:S01]  /*0df0*/  LOP3.LUT R45, R5, 0x1e4, RZ, 0xfc, !PT ;  /* 0x000001e4052d7812 */ /* 0x000fe200078efcff */
[----:B------:R-:W-:Y:S01]  /*0e00*/  IMAD.HI.U32 R7, R6, R11, RZ ;  /* 0x0000000b06077227 */ /* 0x000fe200078e00ff */
[----:B------:R-:W-:-:S02]  /*0e10*/  ISETP.GT.U32.AND P2, PT, R4, R94, PT ;  /* 0x0000005e0400720c */ /* 0x000fc40003f44070 */
[C---:B------:R-:W-:Y:S01]  /*0e20*/  LOP3.LUT R49, R5.reuse, 0x1ec, RZ, 0xfc, !PT ;  /* 0x000001ec05317812 */ /* 0x040fe200078efcff */
[--C-:B------:R-:W-:Y:S01]  /*0e30*/  @!P3 IMAD.IADD R92, R92, 0x1, -R4.reuse ;  /* 0x000000015c5cb824 */ /* 0x100fe200078e0a04 */
[----:B------:R-:W-:Y:S01]  /*0e40*/  ISETP.GT.U32.AND P3, PT, R4, R32, PT ;  /* 0x000000200400720c */ /* 0x000fe20003f64070 */
[----:B------:R-:W-:Y:S01]  /*0e50*/  IMAD.MOV R7, RZ, RZ, -R7 ;  /* 0x000000ffff077224 */ /* 0x000fe200078e0a07 */
[C---:B------:R-:W-:Y:S01]  /*0e60*/  LOP3.LUT R47, R5.reuse, 0x1e8, RZ, 0xfc, !PT ;  /* 0x000001e8052f7812 */ /* 0x040fe200078efcff */
[----:B------:R-:W-:Y:S01]  /*0e70*/  @!P1 IMAD.IADD R30, R30, 0x1, -R4 ;  /* 0x000000011e1e9824 */ /* 0x000fe200078e0a04 */
[C---:B------:R-:W-:Y:S01]  /*0e80*/  LOP3.LUT R53, R5.reuse, 0x1f4, RZ, 0xfc, !PT ;  /* 0x000001f405357812 */ /* 0x040fe200078efcff */
[----:B------:R-:W-:Y:S01]  /*0e90*/  IMAD R96, R4, R7, R11 ;  /* 0x0000000704607224 */ /* 0x000fe200078e020b */
[----:B------:R-:W-:Y:S01]  /*0ea0*/  LOP3.LUT R7, R5, 0x18, RZ, 0xfc, !PT ;  /* 0x0000001805077812 */ /* 0x000fe200078efcff */
[----:B------:R-:W-:Y:S01]  /*0eb0*/  IMAD.HI.U32 R8, R6, R13, RZ ;  /* 0x0000000d06087227 */ /* 0x000fe200078e00ff */
[----:B------:R-:W-:-:S02]  /*0ec0*/  ISETP.GT.U32.AND P1, PT, R4, R30, PT ;  /* 0x0000001e0400720c */ /* 0x000fc40003f24070 */
[----:B------:R-:W-:Y:S01]  /*0ed0*/  IABS R11, R7 ;  /* 0x00000007000b7213 */ /* 0x000fe20000000000 */
[--C-:B------:R-:W-:Y:S01]  /*0ee0*/  @!P2 IMAD.IADD R94, R94, 0x1, -R4.reuse ;  /* 0x000000015e5ea824 */ /* 0x100fe200078e0a04 */
[----:B------:R-:W-:Y:S01]  /*0ef0*/  ISETP.GT.U32.AND P2, PT, R4, R96, PT ;  /* 0x000000600400720c */ /* 0x000fe20003f44070 */
[----:B------:R-:W-:Y:S01]  /*0f00*/  @!P3 IMAD.IADD R32, R32, 0x1, -R4 ;  /* 0x000000012020b824 */ /* 0x000fe200078e0a04 */
[C---:B------:R-:W-:Y:S01]  /*0f10*/  LOP3.LUT R51, R5.reuse, 0x1f0, RZ, 0xfc, !PT ;  /* 0x000001f005337812 */ /* 0x040fe200078efcff */
[----:B------:R-:W-:Y:S01]  /*0f20*/  IMAD.MOV R8, RZ, RZ, -R8 ;  /* 0x000000ffff087224 */ /* 0x000fe200078e0a08 */
[C---:B------:R-:W-:Y:S01]  /*0f30*/  LOP3.LUT R31, R5.reuse, 0x1f8, RZ, 0xfc, !PT ;  /* 0x000001f8051f7812 */ /* 0x040fe200078efcff */
[----:B------:R-:W-:Y:S01]  /*0f40*/  @!P6 IMAD.MOV R92, RZ, RZ, -R92 ;  /* 0x000000ffff5ce224 */ /* 0x000fe200078e0a5c */
[C---:B------:R-:W-:Y:S01]  /*0f50*/  ISETP.GT.U32.AND P3, PT, R4.reuse, R32, PT ;  /* 0x000000200400720c */ /* 0x040fe20003f64070 */
[----:B------:R-:W-:Y:S01]  /*0f60*/  IMAD R34, R4, R8, R13 ;  /* 0x0000000804227224 */ /* 0x000fe200078e020d */
[----:B------:R-:W-:Y:S01]  /*0f70*/  LOP3.LUT R8, R5, 0x1c, RZ, 0xfc, !PT ;  /* 0x0000001c05087812 */ /* 0x000fe200078efcff */
[----:B------:R-:W-:Y:S01]  /*0f80*/  @!P1 IMAD.IADD R30, R30, 0x1, -R4 ;  /* 0x000000011e1e9824 */ /* 0x000fe200078e0a04 */
[----:B------:R-:W-:Y:S01]  /*0f90*/  ISETP.GE.AND P6, PT, R10, RZ, PT ;  /* 0x000000ff0a00720c */ /* 0x000fe20003fc6270 */
[----:B------:R-:W-:Y:S01]  /*0fa0*/  @!P0 IMAD.MOV R94, RZ, RZ, -R94 ;  /* 0x000000ffff5e8224 */ /* 0x000fe200078e0a5e */
[----:B------:R-:W-:Y:S01]  /*0fb0*/  IABS R13, R8 ;  /* 0x00000008000d7213 */ /* 0x000fe20000000000 */
[----:B------:R-:W-:Y:S01]  /*0fc0*/  @!P2 IMAD.IADD R96, R96, 0x1, -R4 ;  /* 0x000000016060a824 */ /* 0x000fe200078e0a04 */
[----:B------:R-:W-:Y:S01]  /*0fd0*/  ISETP.GE.AND P0, PT, R8, RZ, PT ;  /* 0x000000ff0800720c */ /* 0x000fe20003f06270 */
[----:B------:R-:W-:Y:S01]  /*0fe0*/  @!P5 IMAD.MOV R30, RZ, RZ, -R30 ;  /* 0x000000ffff1ed224 */ /* 0x000fe200078e0a1e */
[----:B------:R-:W-:Y:S01]  /*0ff0*/  ISETP.GE.AND P5, PT, R7, RZ, PT ;  /* 0x000000ff0700720c */ /* 0x000fe20003fa6270 */
[----:B------:R-:W-:Y:S01]  /*1000*/  IMAD.HI.U32 R7, R6, R11, RZ ;  /* 0x0000000b06077227 */ /* 0x000fe200078e00ff */
[----:B------:R-:W-:-:S02]  /*1010*/  ISETP.GT.U32.AND P2, PT, R4, R96, PT ;  /* 0x000000600400720c */ /* 0x000fc40003f44070 */
[C---:B------:R-:W-:Y:S01]  /*1020*/  LOP3.LUT R10, R5.reuse, 0x20, RZ, 0xfc, !PT ;  /* 0x00000020050a7812 */ /* 0x040fe200078efcff */
[----:B------:R-:W-:Y:S01]  /*1030*/  @!P3 IMAD.IADD R32, R32, 0x1, -R4 ;  /* 0x000000012020b824 */ /* 0x000fe200078e0a04 */
[----:B------:R-:W-:Y:S01]  /*1040*/  ISETP.GT.U32.AND P3, PT, R4, R34, PT ;  /* 0x000000220400720c */ /* 0x000fe20003f64070 */
[----:B------:R-:W-:Y:S01]  /*1050*/  IMAD.HI.U32 R8, R6, R13, RZ ;  /* 0x0000000d06087227 */ /* 0x000fe200078e00ff */
[----:B------:R-:W-:Y:S02]  /*1060*/  IABS R15, R10 ;  /* 0x0000000a000f7213 */ /* 0x000fe40000000000 */
[----:B------:R-:W-:Y:S01]  /*1070*/  ISETP.GE.AND P1, PT, R14, RZ, PT ;  /* 0x000000ff0e00720c */ /* 0x000fe20003f26270 */
[----:B------:R-:W-:Y:S01]  /*1080*/  IMAD.MOV R7, RZ, RZ, -R7 ;  /* 0x000000ffff077224 */ /* 0x000fe200078e0a07 */
[----:B------:R-:W-:Y:S01]  /*1090*/  LOP3.LUT R14, R5, 0x2c, RZ, 0xfc, !PT ;  /* 0x0000002c050e7812 */ /* 0x000fe200078efcff */
[----:B------:R-:W-:Y:S02]  /*10a0*/  IMAD.MOV R8, RZ, RZ, -R8 ;  /* 0x000000ffff087224 */ /* 0x000fe400078e0a08 */
[----:B------:R-:W-:-:S02]  /*10b0*/  IMAD R98, R4, R7, R11 ;  /* 0x0000000704627224 */ /* 0x000fc400078e020b */
[--C-:B------:R-:W-:Y:S01]  /*10c0*/  @!P4 IMAD.IADD R28, R28, 0x1, -R4.reuse ;  /* 0x000000011c1cc824 */ /* 0x100fe200078e0a04 */
[----:B------:R-:W-:Y:S01]  /*10d0*/  ISETP.GE.AND P4, PT, R5, RZ, PT ;  /* 0x000000ff0500720c */ /* 0x000fe20003f86270 */
[----:B------:R-:W-:Y:S01]  /*10e0*/  IMAD R36, R4, R8, R13 ;  /* 0x0000000804247224 */ /* 0x000fe200078e020d */
[----:B------:R-:W-:Y:S01]  /*10f0*/  IABS R13, R14 ;  /* 0x0000000e000d7213 */ /* 0x000fe20000000000 */
[--C-:B------:R-:W-:Y:S01]  /*1100*/  @!P2 IMAD.IADD R96, R96, 0x1, -R4.reuse ;  /* 0x000000016060a824 */ /* 0x100fe200078e0a04 */
[----:B------:R-:W-:Y:S01]  /*1110*/  ISETP.GT.U32.AND P2, PT, R4, R98, PT ;  /* 0x000000620400720c */ /* 0x000fe20003f44070 */
[----:B------:R-:W-:Y:S02]  /*1120*/  @!P3 IMAD.IADD R34, R34, 0x1, -R4 ;  /* 0x000000012222b824 */ /* 0x000fe400078e0a04 */
[----:B------:R-:W-:Y:S01]  /*1130*/  @!P6 IMAD.MOV R32, RZ, RZ, -R32 ;  /* 0x000000ffff20e224 */ /* 0x000fe200078e0a20 */
[----:B------:R-:W-:Y:S01]  /*1140*/  ISETP.GT.U32.AND P6, PT, R4, R36, PT ;  /* 0x000000240400720c */ /* 0x000fe20003fc4070 */
[----:B------:R-:W-:Y:S01]  /*1150*/  IMAD.HI.U32 R7, R6, R15, RZ ;  /* 0x0000000f06077227 */ /* 0x000fe200078e00ff */
[----:B------:R-:W-:-:S03]  /*1160*/  ISETP.GT.U32.AND P3, PT, R4, R34, PT ;  /* 0x000000220400720c */ /* 0x000fc60003f64070 */
[----:B------:R-:W-:Y:S01]  /*1170*/  @!P4 IMAD.MOV R28, RZ, RZ, -R28 ;  /* 0x000000ffff1cc224 */ /* 0x000fe200078e0a1c */
[----:B------:R-:W-:Y:S01]  /*1180*/  ISETP.GE.AND P4, PT, R12, RZ, PT ;  /* 0x000000ff0c00720c */ /* 0x000fe20003f86270 */
[----:B------:R-:W-:Y:S01]  /*1190*/  IMAD.MOV R7, RZ, RZ, -R7 ;  /* 0x000000ffff077224 */ /* 0x000fe200078e0a07 */
[----:B------:R-:W-:Y:S01]  /*11a0*/  LOP3.LUT R12, R5, 0x24, RZ, 0xfc, !PT ;  /* 0x00000024050c7812 */ /* 0x000fe200078efcff */
[--C-:B------:R-:W-:Y:S02]  /*11b0*/  @!P2 IMAD.IADD R98, R98, 0x1, -R4.reuse ;  /* 0x000000016262a824 */ /* 0x100fe400078e0a04 */
[----:B------:R-:W-:Y:S01]  /*11c0*/  IMAD R100, R4, R7, R15 ;  /* 0x0000000704647224 */ /* 0x000fe200078e020f */
[----:B------:R-:W-:Y:S01]  /*11d0*/  IABS R17, R12 ;  /* 0x0000000c00117213 */ /* 0x000fe20000000000 */
[--C-:B------:R-:W-:Y:S01]  /*11e0*/  @!P6 IMAD.IADD R36, R36, 0x1, -R4.reuse ;  /* 0x000000012424e824 */ /* 0x100fe200078e0a04 */
[----:B------:R-:W-:Y:S01]  /*11f0*/  ISETP.GT.U32.AND P2, PT, R4, R98, PT ;  /* 0x000000620400720c */ /* 0x000fe20003f44070 */
[----:B------:R-:W-:Y:S01]  /*1200*/  @!P3 IMAD.IADD R34, R34, 0x1, -R4 ;  /* 0x000000012222b824 */ /* 0x000fe200078e0a04 */
[----:B------:R-:W-:Y:S01]  /*1210*/  ISETP.GE.AND P3, PT, R12, RZ, PT ;  /* 0x000000ff0c00720c */ /* 0x000fe20003f66270 */
[----:B------:R-:W-:Y:S01]  /*1220*/  IMAD.HI.U32 R8, R6, R17, RZ ;  /* 0x0000001106087227 */ /* 0x000fe200078e00ff */
[----:B------:R-:W-:-:S02]  /*1230*/  ISETP.GT.U32.AND P6, PT, R4, R36, PT ;  /* 0x000000240400720c */ /* 0x000fc40003fc4070 */
[----:B------:R-:W-:Y:S01]  /*1240*/  LOP3.LUT R12, R5, 0x28, RZ, 0xfc, !PT ;  /* 0x00000028050c7812 */ /* 0x000fe200078efcff */
[----:B------:R-:W-:Y:S01]  /*1250*/  IMAD.MOV R8, RZ, RZ, -R8 ;  /* 0x000000ffff087224 */ /* 0x000fe200078e0a08 */
[----:B------:R-:W-:Y:S01]  /*1260*/  IABS R15, R16 ;  /* 0x00000010000f7213 */ /* 0x000fe20000000000 */
[----:B------:R-:W-:Y:S01]  /*1270*/  @!P4 IMAD.MOV R96, RZ, RZ, -R96 ;  /* 0x000000ffff60c224 */ /* 0x000fe200078e0a60 */
[----:B------:R-:W-:Y:S01]  /*1280*/  IABS R11, R12 ;  /* 0x0000000c000b7213 */ /* 0x000fe20000000000 */
[----:B------:R-:W-:Y:S01]  /*1290*/  IMAD R38, R4, R8, R17 ;  /* 0x0000000804267224 */ /* 0x000fe200078e0211 */
[----:B------:R-:W-:Y:S01]  /*12a0*/  IABS R17, R18 ;  /* 0x0000001200117213 */ /* 0x000fe20000000000 */
[----:B------:R-:W-:Y:S01]  /*12b0*/  @!P2 IMAD.IADD R98, R98, 0x1, -R4 ;  /* 0x000000016262a824 */ /* 0x000fe200078e0a04 */
[----:B------:R-:W-:Y:S01]  /*12c0*/  ISETP.GT.U32.AND P2, PT, R4, R100, PT ;  /* 0x000000640400720c */ /* 0x000fe20003f44070 */
[----:B------:R-:W-:Y:S01]  /*12d0*/  IMAD.HI.U32 R7, R6, R11, RZ ;  /* 0x0000000b06077227 */ /* 0x000fe200078e00ff */
[----:B------:R-:W-:-:S03]  /*12e0*/  ISETP.GE.AND P4, PT, R10, RZ, PT ;  /* 0x000000ff0a00720c */ /* 0x000fc60003f86270 */
[----:B------:R-:W-:Y:S01]  /*12f0*/  @!P6 IMAD.IADD R36, R36, 0x1, -R4 ;  /* 0x000000012424e824 */ /* 0x000fe200078e0a04 */
[----:B------:R-:W-:Y:S01]  /*1300*/  ISETP.GT.U32.AND P6, PT, R4, R38, PT ;  /* 0x000000260400720c */ /* 0x000fe20003fc4070 */
[----:B------:R-:W-:Y:S02]  /*1310*/  IMAD.MOV R102, RZ, RZ, -R7 ;  /* 0x000000ffff667224 */ /* 0x000fe400078e0a07 */
[----:B------:R-:W-:-:S04]  /*1320*/  IMAD.HI.U32 R7, R6, R13, RZ ;  /* 0x0000000d06077227 */ /* 0x000fc800078e00ff */
[----:B------:R-:W-:Y:S02]  /*1330*/  IMAD R102, R4, R102, R11 ;  /* 0x0000006604667224 */ /* 0x000fe400078e020b */
[----:B------:R-:W-:Y:S02]  /*1340*/  IMAD.MOV R40, RZ, RZ, -R7 ;  /* 0x000000ffff287224 */ /* 0x000fe400078e0a07 */
[--C-:B------:R-:W-:Y:S01]  /*1350*/  @!P2 IMAD.IADD R100, R100, 0x1, -R4.reuse ;  /* 0x000000016464a824 */ /* 0x100fe200078e0a04 */
[C---:B------:R-:W-:Y:S01]  /*1360*/  ISETP.GT.U32.AND P2, PT, R4.reuse, R102, PT ;  /* 0x000000660400720c */ /* 0x040fe20003f44070 */
[----:B------:R-:W-:Y:S02]  /*1370*/  IMAD R40, R4, R40, R13 ;  /* 0x0000002804287224 */ /* 0x000fe400078e020d */
[----:B------:R-:W-:Y:S02]  /*1380*/  @!P6 IMAD.IADD R38, R38, 0x1, -R4 ;  /* 0x000000012626e824 */ /* 0x000fe400078e0a04 */
[----:B------:R-:W-:Y:S01]  /*1390*/  IMAD.HI.U32 R8, R6, R15, RZ ;  /* 0x0000000f06087227 */ /* 0x000fe200078e00ff */
[----:B------:R-:W-:-:S03]  /*13a0*/  ISETP.GT.U32.AND P6, PT, R4, R40, PT ;  /* 0x000000280400720c */ /* 0x000fc60003fc4070 */
[----:B------:R-:W-:-:S04]  /*13b0*/  IMAD.HI.U32 R10, R6, R17, RZ ;  /* 0x00000011060a7227 */ /* 0x000fc800078e00ff */
[----:B------:R-:W-:Y:S01]  /*13c0*/  @!P2 IMAD.IADD R102, R102, 0x1, -R4 ;  /* 0x000000016666a824 */ /* 0x000fe200078e0a04 */
[----:B------:R-:W-:Y:S01]  /*13d0*/  ISETP.GT.U32.AND P2, PT, R4, R100, PT ;  /* 0x000000640400720c */ /* 0x000fe20003f44070 */
[----:B------:R-:W-:-:S04]  /*13e0*/  IMAD.HI.U32 R7, R6, R19, RZ ;  /* 0x0000001306077227 */ /* 0x000fc800078e00ff */
[----:B------:R-:W-:Y:S01]  /*13f0*/  @!P6 IMAD.IADD R40, R40, 0x1, -R4 ;  /* 0x000000012828e824 */ /* 0x000fe200078e0a04 */
[C---:B------:R-:W-:Y:S01]  /*1400*/  ISETP.GT.U32.AND P6, PT, R4.reuse, R102, PT ;  /* 0x000000660400720c */ /* 0x040fe20003fc4070 */
[----:B------:R-:W-:Y:S01]  /*1410*/  @!P1 IMAD.MOV R34, RZ, RZ, -R34 ;  /* 0x000000ffff229224 */ /* 0x000fe200078e0a22 */
[C---:B------:R-:W-:Y:S01]  /*1420*/  ISETP.GT.U32.AND P1, PT, R4.reuse, R38, PT ;  /* 0x000000260400720c */ /* 0x040fe20003f24070 */
[----:B------:R-:W-:Y:S02]  /*1430*/  IMAD.MOV R8, RZ, RZ, -R8 ;  /* 0x000000ffff087224 */ /* 0x000fe400078e0a08 */
[----:B------:R-:W-:Y:S02]  /*1440*/  IMAD.MOV R10, RZ, RZ, -R10 ;  /* 0x000000ffff0a7224 */ /* 0x000fe400078e0a0a */
[----:B------:R-:W-:Y:S02]  /*1450*/  IMAD.MOV R7, RZ, RZ, -R7 ;  /* 0x000000ffff077224 */ /* 0x000fe400078e0a07 */
[----:B------:R-:W-:Y:S01]  /*1460*/  @!P5 IMAD.MOV R98, RZ, RZ, -R98 ;  /* 0x000000ffff62d224 */ /* 0x000fe200078e0a62 */
[C---:B------:R-:W-:Y:S01]  /*1470*/  ISETP.GT.U32.AND P5, PT, R4.reuse, R40, PT ;  /* 0x000000280400720c */ /* 0x040fe20003fa4070 */
[C---:B------:R-:W-:Y:S01]  /*1480*/  IMAD R104, R4.reuse, R8, R15 ;  /* 0x0000000804687224 */ /* 0x040fe200078e020f */
[C---:B------:R-:W-:Y:S01]  /*1490*/  LOP3.LUT R15, R5.reuse, 0x40, RZ, 0xfc, !PT ;  /* 0x00000040050f7812 */ /* 0x040fe200078efcff */
[C---:B------:R-:W-:Y:S01]  /*14a0*/  IMAD R42, R4.reuse, R10, R17 ;  /* 0x0000000a042a7224 */ /* 0x040fe200078e0211 */
[----:B------:R-:W-:Y:S01]  /*14b0*/  LOP3.LUT R10, R5, 0x3c, RZ, 0xfc, !PT ;  /* 0x0000003c050a7812 */ /* 0x000fe200078efcff */
[----:B------:R-:W-:Y:S01]  /*14c0*/  IMAD R106, R4, R7, R19 ;  /* 0x00000007046a7224 */ /* 0x000fe200078e0213 */
[----:B------:R-:W-:Y:S01]  /*14d0*/  IABS R13, R15 ;  /* 0x0000000f000d7213 */ /* 0x000fe20000000000 */
[----:B------:R-:W-:Y:S01]  /*14e0*/  @!P0 IMAD.MOV R36, RZ, RZ, -R36 ;  /* 0x000000ffff248224 */ /* 0x000fe200078e0a24 */
[----:B------:R-:W-:Y:S01]  /*14f0*/  IABS R11, R10 ;  /* 0x0000000a000b7213 */ /* 0x000fe20000000000 */
[--C-:B------:R-:W-:Y:S01]  /*1500*/  @!P6 IMAD.IADD R102, R102, 0x1, -R4.reuse ;  /* 0x000000016666e824 */ /* 0x100fe200078e0a04 */
[----:B------:R-:W-:Y:S01]  /*1510*/  ISETP.GT.U32.AND P0, PT, R4, R104, PT ;  /* 0x000000680400720c */ /* 0x000fe20003f04070 */
[----:B------:R-:W-:Y:S01]  /*1520*/  @!P1 IMAD.IADD R38, R38, 0x1, -R4 ;  /* 0x0000000126269824 */ /* 0x000fe200078e0a04 */
[----:B------:R-:W-:Y:S01]  /*1530*/  ISETP.GT.U32.AND P6, PT, R4, R106, PT ;  /* 0x0000006a0400720c */ /* 0x000fe20003fc4070 */
[----:B------:R-:W-:Y:S01]  /*1540*/  IMAD.HI.U32 R7, R6, R11, RZ ;  /* 0x0000000b06077227 */ /* 0x000fe200078e00ff */
[----:B------:R-:W-:-:S02]  /*1550*/  ISETP.GE.AND P1, PT, R12, RZ, PT ;  /* 0x000000ff0c00720c */ /* 0x000fc40003f26270 */
[C---:B------:R-:W-:Y:S01]  /*1560*/  LOP3.LUT R12, R5.reuse, 0x48, RZ, 0xfc, !PT ;  /* 0x00000048050c7812 */ /* 0x040fe200078efcff */
[----:B------:R-:W-:Y:S01]  /*1570*/  IMAD.HI.U32 R8, R6, R13, RZ ;  /* 0x0000000d06087227 */ /* 0x000fe200078e00ff */
[C---:B------:R-:W-:Y:S02]  /*1580*/  LOP3.LUT R17, R5.reuse, 0x64, RZ, 0xfc, !PT ;  /* 0x0000006405117812 */ /* 0x040fe400078efcff */
[C---:B------:R-:W-:Y:S01]  /*1590*/  LOP3.LUT R19, R5.reuse, 0x11c, RZ, 0xfc, !PT ;  /* 0x0000011c05137812 */ /* 0x040fe200078efcff */
[--C-:B------:R-:W-:Y:S01]  /*15a0*/  @!P2 IMAD.IADD R100, R100, 0x1, -R4.reuse ;  /* 0x000000016464a824 */ /* 0x100fe200078e0a04 */
[----:B------:R-:W-:Y:S01]  /*15b0*/  ISETP.GT.U32.AND P2, PT, R4, R42, PT ;  /* 0x0000002a0400720c */ /* 0x000fe20003f44070 */
[----:B------:R-:W-:Y:S01]  /*15c0*/  @!P5 IMAD.IADD R40, R40, 0x1, -R4 ;  /* 0x000000012828d824 */ /* 0x000fe200078e0a04 */
[----:B------:R-:W-:Y:S01]  /*15d0*/  ISETP.GE.AND P5, PT, R14, RZ, PT ;  /* 0x000000ff0e00720c */ /* 0x000fe20003fa6270 */
[----:B------:R-:W-:Y:S01]  /*15e0*/  IMAD.MOV R7, RZ, RZ, -R7 ;  /* 0x000000ffff077224 */ /* 0x000fe200078e0a07 */
[----:B------:R-:W-:Y:S01]  /*15f0*/  LOP3.LUT R14, R5, 0x5c, RZ, 0xfc, !PT ;  /* 0x0000005c050e7812 */ /* 0x000fe200078efcff */
[----:B------:R-:W-:-:S02]  /*1600*/  IMAD.MOV R8, RZ, RZ, -R8 ;  /* 0x000000ffff087224 */ /* 0x000fc400078e0a08 */
[--C-:B------:R-:W-:Y:S01]  /*1610*/  @!P0 IMAD.IADD R104, R104, 0x1, -R4.reuse ;  /* 0x0000000168688824 */ /* 0x100fe200078e0a04 */
[----:B------:R-:W-:Y:S01]  /*1620*/  ISETP.GE.AND P0, PT, R16, RZ, PT ;  /* 0x000000ff1000720c */ /* 0x000fe20003f06270 */
[C---:B------:R-:W-:Y:S01]  /*1630*/  IMAD R44, R4.reuse, R7, R11 ;  /* 0x00000007042c7224 */ /* 0x040fe200078e020b */
[C---:B------:R-:W-:Y:S01]  /*1640*/  LOP3.LUT R16, R5.reuse, 0x60, RZ, 0xfc, !PT ;  /* 0x0000006005107812 */ /* 0x040fe200078efcff */
[----:B------:R-:W-:Y:S01]  /*1650*/  IMAD R108, R4, R8, R13 ;  /* 0x00000008046c7224 */ /* 0x000fe200078e020d */
[----:B------:R-:W-:Y:S01]  /*1660*/  LOP3.LUT R8, R5, 0x44, RZ, 0xfc, !PT ;  /* 0x0000004405087812 */ /* 0x000fe200078efcff */
[----:B------:R-:W-:Y:S01]  /*1670*/  @!P6 IMAD.IADD R106, R106, 0x1, -R4 ;  /* 0x000000016a6ae824 */ /* 0x000fe200078e0a04 */
[----:B------:R-:W-:Y:S01]  /*1680*/  IABS R13, R12 ;  /* 0x0000000c000d7213 */ /* 0x000fe20000000000 */
[----:B------:R-:W-:Y:S01]  /*1690*/  @!P4 IMAD.MOV R100, RZ, RZ, -R100 ;  /* 0x000000ffff64c224 */ /* 0x000fe200078e0a64 */
[C---:B------:R-:W-:Y:S01]  /*16a0*/  ISETP.GT.U32.AND P4, PT, R4.reuse, R104, PT ;  /* 0x000000680400720c */ /* 0x040fe20003f84070 */
[----:B------:R-:W-:Y:S01]  /*16b0*/  @!P1 IMAD.MOV R102, RZ, RZ, -R102 ;  /* 0x000000ffff669224 */ /* 0x000fe200078e0a66 */
[----:B------:R-:W-:Y:S01]  /*16c0*/  ISETP.GT.U32.AND P6, PT, R4, R106, PT ;  /* 0x0000006a0400720c */ /* 0x000fe20003fc4070 */
[----:B------:R-:W-:Y:S01]  /*16d0*/  @!P2 IMAD.IADD R42, R42, 0x1, -R4 ;  /* 0x000000012a2aa824 */ /* 0x000fe200078e0a04 */
[----:B------:R-:W-:Y:S01]  /*16e0*/  ISETP.GT.U32.AND P1, PT, R4, R44, PT ;  /* 0x0000002c0400720c */ /* 0x000fe20003f24070 */
[----:B------:R-:W-:Y:S01]  /*16f0*/  @!P5 IMAD.MOV R40, RZ, RZ, -R40 ;  /* 0x000000ffff28d224 */ /* 0x000fe200078e0a28 */
[----:B------:R-:W-:Y:S01]  /*1700*/  IABS R11, R8 ;  /* 0x00000008000b7213 */ /* 0x000fe20000000000 */
[----:B------:R-:W-:Y:S01]  /*1710*/  @!P3 IMAD.MOV R38, RZ, RZ, -R38 ;  /* 0x000000ffff26b224 */ /* 0x000fe200078e0a26 */
[----:B------:R-:W-:-:S02]  /*1720*/  ISETP.GE.AND P5, PT, R20, RZ, PT ;  /* 0x000000ff1400720c */ /* 0x000fc40003fa6270 */
[----:B------:R-:W-:Y:S01]  /*1730*/  ISETP.GT.U32.AND P3, PT, R4, R42, PT ;  /* 0x0000002a0400720c */ /* 0x000fe20003f64070 */
[----:B------:R-:W-:Y:S01]  /*1740*/  IMAD.HI.U32 R7, R6, R11, RZ ;  /* 0x0000000b06077227 */ /* 0x000fe200078e00ff */
[----:B------:R-:W-:Y:S02]  /*1750*/  ISETP.GE.AND P2, PT, R18, RZ, PT ;  /* 0x000000ff1200720c */ /* 0x000fe40003f46270 */
[----:B------:R-:W-:Y:S01]  /*1760*/  LOP3.LUT R18, R5, 0xac, RZ, 0xfc, !PT ;  /* 0x000000ac05127812 */ /* 0x000fe200078efcff */
[----:B------:R-:W-:Y:S02]  /*1770*/  IMAD.MOV R7, RZ, RZ, -R7 ;  /* 0x000000ffff077224 */ /* 0x000fe400078e0a07 */
[--C-:B------:R-:W-:Y:S01]  /*1780*/  @!P4 IMAD.IADD R104, R104, 0x1, -R4.reuse ;  /* 0x000000016868c824 */ /* 0x100fe200078e0a04 */
[----:B------:R-:W-:Y:S01]  /*1790*/  ISETP.GT.U32.AND P4, PT, R4, R108, PT ;  /* 0x0000006c0400720c */ /* 0x000fe20003f84070 */
[--C-:B------:R-:W-:Y:S01]  /*17a0*/  @!P6 IMAD.IADD R106, R106, 0x1, -R4.reuse ;  /* 0x000000016a6ae824 */ /* 0x100fe200078e0a04 */
[----:B------:R-:W-:Y:S01]  /*17b0*/  ISETP.GE.AND P6, PT, R15, RZ, PT ;  /* 0x000000ff0f00720c */ /* 0x000fe20003fc6270 */
[----:B------:R-:W-:Y:S01]  /*17c0*/  @!P1 IMAD.IADD R44, R44, 0x1, -R4 ;  /* 0x000000012c2c9824 */ /* 0x000fe200078e0a04 */
[----:B------:R-:W-:Y:S01]  /*17d0*/  ISETP.GE.AND P1, PT, R8, RZ, PT ;  /* 0x000000ff0800720c */ /* 0x000fe20003f26270 */
[C---:B------:R-:W-:Y:S01]  /*17e0*/  IMAD R46, R4.reuse, R7, R11 ;  /* 0x00000007042e7224 */ /* 0x040fe200078e020b */
[C---:B------:R-:W-:Y:S01]  /*17f0*/  LOP3.LUT R7, R5.reuse, 0x4c, RZ, 0xfc, !PT ;  /* 0x0000004c05077812 */ /* 0x040fe200078efcff */
[----:B------:R-:W-:Y:S01]  /*1800*/  @!P0 IMAD.MOV R104, RZ, RZ, -R104 ;  /* 0x000000ffff688224 */ /* 0x000fe200078e0a68 */
[C---:B------:R-:W-:Y:S01]  /*1810*/  ISETP.GT.U32.AND P0, PT, R4.reuse, R44, PT ;  /* 0x0000002c0400720c */ /* 0x040fe20003f04070 */
[----:B------:R-:W-:Y:S01]  /*1820*/  @!P5 IMAD.MOV R106, RZ, RZ, -R106 ;  /* 0x000000ffff6ad224 */ /* 0x000fe200078e0a6a */
[----:B------:R-:W-:Y:S01]  /*1830*/  ISETP.GT.U32.AND P5, PT, R4, R46, PT ;  /* 0x0000002e0400720c */ /* 0x000fe20003fa4070 */
[--C-:B------:R-:W-:Y:S01]  /*1840*/  @!P3 IMAD.IADD R42, R42, 0x1, -R4.reuse ;  /* 0x000000012a2ab824 */ /* 0x100fe200078e0a04 */
[----:B------:R-:W-:Y:S01]  /*1850*/  ISETP.GE.AND P3, PT, R10, RZ, PT ;  /* 0x000000ff0a00720c */ /* 0x000fe20003f66270 */
[----:B------:R-:W-:Y:S01]  /*1860*/  @!P4 IMAD.IADD R108, R108, 0x1, -R4 ;  /* 0x000000016c6cc824 */ /* 0x000fe200078e0a04 */
[----:B------:R-:W-:Y:S01]  /*1870*/  IABS R11, R7 ;  /* 0x00000007000b7213 */ /* 0x000fe20000000000 */
[----:B------:R-:W-:Y:S01]  /*1880*/  @!P2 IMAD.MOV R42, RZ, RZ, -R42 ;  /* 0x000000ffff2aa224 */ /* 0x000fe200078e0a2a */
[----:B------:R-:W-:Y:S01]  /*1890*/  ISETP.GE.AND P2, PT, R12, RZ, PT ;  /* 0x000000ff0c00720c */ /* 0x000fe20003f46270 */
[----:B------:R-:W-:Y:S01]  /*18a0*/  IMAD.HI.U32 R8, R6, R13, RZ ;  /* 0x0000000d06087227 */ /* 0x000fe200078e00ff */
[----:B------:R-:W-:-:S02]  /*18b0*/  LOP3.LUT R12, R5, 0x54, RZ, 0xfc, !PT ;  /* 0x00000054050c7812 */ /* 0x000fc400078efcff */
[----:B------:R-:W-:Y:S01]  /*18c0*/  ISETP.GT.U32.AND P4, PT, R4, R108, PT ;  /* 0x0000006c0400720c */ /* 0x000fe20003f84070 */
[--C-:B------:R-:W-:Y:S01]  /*18d0*/  @!P0 IMAD.IADD R44, R44, 0x1, -R4.reuse ;  /* 0x000000012c2c8824 */ /* 0x100fe200078e0a04 */
[----:B------:R-:W-:Y:S01]  /*18e0*/  IABS R15, R12 ;  /* 0x0000000c000f7213 */ /* 0x000fe20000000000 */
[----:B------:R-:W-:Y:S01]  /*18f0*/  @!P5 IMAD.IADD R46, R46, 0x1, -R4 ;  /* 0x000000012e2ed824 */ /* 0x000fe200078e0a04 */
[----:B------:R-:W-:Y:S01]  /*1900*/  ISETP.GE.AND P0, PT, R7, RZ, PT ;  /* 0x000000ff0700720c */ /* 0x000fe20003f06270 */
[----:B------:R-:W-:Y:S02]  /*1910*/  @!P3 IMAD.MOV R44, RZ, RZ, -R44 ;  /* 0x000000ffff2cb224 */ /* 0x000fe400078e0a2c */
[----:B------:R-:W-:Y:S01]  /*1920*/  IMAD.HI.U32 R7, R6, R11, RZ ;  /* 0x0000000b06077227 */ /* 0x000fe200078e00ff */
[----:B------:R-:W-:-:S03]  /*1930*/  ISETP.GT.U32.AND P3, PT, R4, R46, PT ;  /* 0x0000002e0400720c */ /* 0x000fc60003f64070 */
[----:B------:R-:W-:-:S04]  /*1940*/  IMAD.HI.U32 R10, R6, R15, RZ ;  /* 0x0000000f060a7227 */ /* 0x000fc800078e00ff */
[----:B------:R-:W-:Y:S02]  /*1950*/  IMAD.MOV R8, RZ, RZ, -R8 ;  /* 0x000000ffff087224 */ /* 0x000fe400078e0a08 */
[----:B------:R-:W-:Y:S02]  /*1960*/  IMAD.MOV R7, RZ, RZ, -R7 ;  /* 0x000000ffff077224 */ /* 0x000fe400078e0a07 */
[----:B------:R-:W-:Y:S02]  /*1970*/  IMAD.MOV R10, RZ, RZ, -R10 ;  /* 0x000000ffff0a7224 */ /* 0x000fe400078e0a0a */
[----:B------:R-:W-:Y:S01]  /*1980*/  IMAD R110, R4, R8, R13 ;  /* 0x00000008046e7224 */ /* 0x000fe200078e020d */
[C---:B------:R-:W-:Y:S01]  /*1990*/  LOP3.LUT R8, R5.reuse, 0x50, RZ, 0xfc, !PT ;  /* 0x0000005005087812 */ /* 0x040fe200078efcff */
[--C-:B------:R-:W-:Y:S02]  /*19a0*/  @!P4 IMAD.IADD R108, R108, 0x1, -R4.reuse ;  /* 0x000000016c6cc824 */ /* 0x100fe400078e0a04 */
[----:B------:R-:W-:Y:S01]  /*19b0*/  IMAD R48, R4, R7, R11 ;  /* 0x0000000704307224 */ /* 0x000fe200078e020b */
[----:B------:R-:W-:Y:S01]  /*19c0*/  IABS R13, R8 ;  /* 0x00000008000d7213 */ /* 0x000fe20000000000 */
[----:B------:R-:W-:Y:S01]  /*19d0*/  @!P3 IMAD.IADD R46, R46, 0x1, -R4 ;  /* 0x000000012e2eb824 */ /* 0x000fe200078e0a04 */
[----:B------:R-:W-:Y:S01]  /*19e0*/  ISETP.GE.AND P5, PT, R8, RZ, PT ;  /* 0x000000ff0800720c */ /* 0x000fe20003fa6270 */
[C---:B------:R-:W-:Y:S01]  /*19f0*/  IMAD R50, R4.reuse, R10, R15 ;  /* 0x0000000a04327224 */ /* 0x040fe200078e020f */
[----:B------:R-:W-:Y:S01]  /*1a00*/  ISETP.GT.U32.AND P3, PT, R4, R48, PT ;  /* 0x000000300400720c */ /* 0x000fe20003f64070 */
[----:B------:R-:W-:Y:S01]  /*1a10*/  @!P6 IMAD.MOV R108, RZ, RZ, -R108 ;  /* 0x000000ffff6ce224 */ /* 0x000fe200078e0a6c */
[----:B------:R-:W-:Y:S01]  /*1a20*/  ISETP.GE.AND P6, PT, R12, RZ, PT ;  /* 0x000000ff0c00720c */ /* 0x000fe20003fc6270 */
[----:B------:R-:W-:Y:S01]  /*1a30*/  @!P1 IMAD.MOV R46, RZ, RZ, -R46 ;  /* 0x000000ffff2e9224 */ /* 0x000fe200078e0a2e */
[----:B------:R-:W-:Y:S01]  /*1a40*/  LOP3.LUT R12, R5, 0x58, RZ, 0xfc, !PT ;  /* 0x00000058050c7812 */ /* 0x000fe200078efcff */
[----:B------:R-:W-:Y:S01]  /*1a50*/  IMAD.HI.U32 R8, R6, R13, RZ ;  /* 0x0000000d06087227 */ /* 0x000fe200078e00ff */
[----:B------:R-:W-:-:S02]  /*1a60*/  ISETP.GT.U32.AND P1, PT, R4, R50, PT ;  /* 0x000000320400720c */ /* 0x000fc40003f24070 */
[----:B------:R-:W-:Y:S01]  /*1a70*/  IABS R11, R12 ;  /* 0x0000000c000b7213 */ /* 0x000fe20000000000 */
[----:B------:R-:W-:Y:S01]  /*1a80*/  IMAD.MOV R8, RZ, RZ, -R8 ;  /* 0x000000ffff087224 */ /* 0x000fe200078e0a08 */
[----:B------:R-:W-:Y:S02]  /*1a90*/  ISETP.GT.U32.AND P4, PT, R4, R110, PT ;  /* 0x0000006e0400720c */ /* 0x000fe40003f84070 */
[----:B------:R-:W-:Y:S01]  /*1aa0*/  IABS R15, R16 ;  /* 0x00000010000f7213 */ /* 0x000fe20000000000 */
[----:B------:R-:W-:-:S04]  /*1ab0*/  IMAD.HI.U32 R7, R6, R11, RZ ;  /* 0x0000000b06077227 */ /* 0x000fc800078e00ff */
[----:B------:R-:W-:Y:S01]  /*1ac0*/  IMAD R112, R4, R8, R13 ;  /* 0x0000000804707224 */ /* 0x000fe200078e020d */
[----:B------:R-:W-:Y:S01]  /*1ad0*/  IABS R8, R17 ;  /* 0x0000001100087213 */ /* 0x000fe20000000000 */
[--C-:B------:R-:W-:Y:S01]  /*1ae0*/  @!P3 IMAD.IADD R48, R48, 0x1, -R4.reuse ;  /* 0x000000013030b824 */ /* 0x100fe200078e0a04 */
[----:B------:R-:W-:Y:S01]  /*1af0*/  IABS R13, R14 ;  /* 0x0000000e000d7213 */ /* 0x000fe20000000000 */
[----:B------:R-:W-:Y:S02]  /*1b00*/  IMAD.MOV R7, RZ, RZ, -R7 ;  /* 0x000000ffff077224 */ /* 0x000fe400078e0a07 */
[--C-:B------:R-:W-:Y:S01]  /*1b10*/  @!P1 IMAD.IADD R50, R50, 0x1, -R4.reuse ;  /* 0x0000000132329824 */ /* 0x100fe200078e0a04 */
[C---:B------:R-:W-:Y:S01]  /*1b20*/  ISETP.GT.U32.AND P3, PT, R4.reuse, R48, PT ;  /* 0x000000300400720c */ /* 0x040fe20003f64070 */
[----:B------:R-:W-:Y:S02]  /*1b30*/  IMAD R114, R4, R7, R11 ;  /* 0x0000000704727224 */ /* 0x000fe400078e020b */
[----:B------:R-:W-:Y:S01]  /*1b40*/  @!P4 IMAD.IADD R110, R110, 0x1, -R4 ;  /* 0x000000016e6ec824 */ /* 0x000fe200078e0a04 */
[----:B------:R-:W-:Y:S01]  /*1b50*/  ISETP.GT.U32.AND P1, PT, R4, R50, PT ;  /* 0x000000320400720c */ /* 0x000fe20003f24070 */
[----:B------:R-:W-:-:S02]  /*1b60*/  IMAD.MOV.U32 R11, RZ, RZ, R8 ;  /* 0x000000ffff0b7224 */ /* 0x000fc400078e0008 */
[----:B------:R-:W-:Y:S01]  /*1b70*/  IMAD.HI.U32 R8, R6, R15, RZ ;  /* 0x0000000f06087227 */ /* 0x000fe200078e00ff */
[----:B------:R-:W-:-:S03]  /*1b80*/  ISETP.GT.U32.AND P4, PT, R4, R110, PT ;  /* 0x0000006e0400720c */ /* 0x000fc60003f84070 */
[----:B------:R-:W-:-:S04]  /*1b90*/  IMAD.HI.U32 R10, R6, R11, RZ ;  /* 0x0000000b060a7227 */ /* 0x000fc800078e00ff */
[----:B------:R-:W-:Y:S02]  /*1ba0*/  IMAD.MOV R8, RZ, RZ, -R8 ;  /* 0x000000ffff087224 */ /* 0x000fe400078e0a08 */
[----:B------:R-:W-:Y:S02]  /*1bb0*/  IMAD.MOV R10, RZ, RZ, -R10 ;  /* 0x000000ffff0a7224 */ /* 0x000fe400078e0a0a */
[----:B------:R-:W-:Y:S01]  /*1bc0*/  IMAD R116, R4, R8, R15 ;  /* 0x0000000804747224 */ /* 0x000fe200078e020f */
[C---:B------:R-:W-:Y:S01]  /*1bd0*/  LOP3.LUT R8, R5.reuse, 0x68, RZ, 0xfc, !PT ;  /* 0x0000006805087812 */ /* 0x040fe200078efcff */
[--C-:B------:R-:W-:Y:S01]  /*1be0*/  @!P3 IMAD.IADD R48, R48, 0x1, -R4.reuse ;  /* 0x000000013030b824 */ /* 0x100fe200078e0a04 */
[C---:B------:R-:W-:Y:S01]  /*1bf0*/  ISETP.GT.U32.AND P3, PT, R4.reuse, R114, PT ;  /* 0x000000720400720c */ /* 0x040fe20003f64070 */
[----:B------:R-:W-:Y:S01]  /*1c00*/  IMAD R54, R4, R10, R11 ;  /* 0x0000000a04367224 */ /* 0x000fe200078e020b */
[----:B------:R-:W-:Y:S01]  /*1c10*/  IABS R11, R8 ;  /* 0x00000008000b7213 */ /* 0x000fe20000000000 */
[----:B------:R-:W-:Y:S01]  /*1c20*/  @!P1 IMAD.IADD R50, R50, 0x1, -R4 ;  /* 0x0000000132329824 */ /* 0x000fe200078e0a04 */
[----:B------:R-:W-:Y:S01]  /*1c30*/  ISETP.GT.U32.AND P1, PT, R4, R116, PT ;  /* 0x000000740400720c */ /* 0x000fe20003f24070 */
[----:B------:R-:W-:Y:S01]  /*1c40*/  IMAD.HI.U32 R7, R6, R13, RZ ;  /* 0x0000000d06077227 */ /* 0x000fe200078e00ff */
[----:B------:R-:W-:-:S03]  /*1c50*/  LOP3.LUT R10, R5, 0x6c, RZ, 0xfc, !PT ;  /* 0x0000006c050a7812 */ /* 0x000fc600078efcff */
[----:B------:R-:W-:Y:S01]  /*1c60*/  @!P6 IMAD.MOV R50, RZ, RZ, -R50 ;  /* 0x000000ffff32e224 */ /* 0x000fe200078e0a32 */
[----:B------:R-:W-:Y:S01]  /*1c70*/  ISETP.GT.U32.AND P6, PT, R4, R54, PT ;  /* 0x000000360400720c */ /* 0x000fe20003fc4070 */
[--C-:B------:R-:W-:Y:S01]  /*1c80*/  @!P4 IMAD.IADD R110, R110, 0x1, -R4.reuse ;  /* 0x000000016e6ec824 */ /* 0x100fe200078e0a04 */
[----:B------:R-:W-:Y:S01]  /*1c90*/  ISETP.GT.U32.AND P4, PT, R4, R112, PT ;  /* 0x000000700400720c */ /* 0x000fe20003f84070 */
[----:B------:R-:W-:Y:S02]  /*1ca0*/  IMAD.MOV R7, RZ, RZ, -R7 ;  /* 0x000000ffff077224 */ /* 0x000fe400078e0a07 */
[----:B------:R-:W-:Y:S02]  /*1cb0*/  @!P3 IMAD.IADD R114, R114, 0x1, -R4 ;  /* 0x000000017272b824 */ /* 0x000fe400078e0a04 */
[----:B------:R-:W-:Y:S01]  /*1cc0*/  IMAD R52, R4, R7, R13 ;  /* 0x0000000704347224 */ /* 0x000fe200078e020d */
[----:B------:R-:W-:Y:S01]  /*1cd0*/  IABS R13, R10 ;  /* 0x0000000a000d7213 */ /* 0x000fe20000000000 */
[----:B------:R-:W-:Y:S01]  /*1ce0*/  IMAD.HI.U32 R7, R6, R11, RZ ;  /* 0x0000000b06077227 */ /* 0x000fe200078e00ff */
[----:B------:R-:W-:-:S03]  /*1cf0*/  ISETP.GT.U32.AND P3, PT, R4, R114, PT ;  /* 0x000000720400720c */ /* 0x000fc60003f64070 */
[--C-:B------:R-:W-:Y:S02]  /*1d00*/  @!P1 IMAD.IADD R116, R116, 0x1, -R4.reuse ;  /* 0x0000000174749824 */ /* 0x100fe400078e0a04 */
[----:B------:R-:W-:Y:S02]  /*1d10*/  IMAD.MOV R7, RZ, RZ, -R7 ;  /* 0x000000ffff077224 */ /* 0x000fe400078e0a07 */
[--C-:B------:R-:W-:Y:S01]  /*1d20*/  @!P6 IMAD.IADD R54, R54, 0x1, -R4.reuse ;  /* 0x000000013636e824 */ /* 0x100fe200078e0a04 */
[----:B------:R-:W-:Y:S01]  /*1d30*/  ISETP.GT.U32.AND P6, PT, R4, R116, PT ;  /* 0x000000740400720c */ /* 0x000fe20003fc4070 */
[----:B------:R-:W-:Y:S02]  /*1d40*/  @!P4 IMAD.IADD R112, R112, 0x1, -R4 ;  /* 0x000000017070c824 */ /* 0x000fe400078e0a04 */
[----:B------:R-:W-:Y:S02]  /*1d50*/  IMAD R118, R4, R7, R11 ;  /* 0x0000000704767224 */ /* 0x000fe400078e020b */
[----:B------:R-:W-:Y:S01]  /*1d60*/  IMAD.HI.U32 R7, R6, R13, RZ ;  /* 0x0000000d06077227 */ /* 0x000fe200078e00ff */
[----:B------:R-:W-:-:S03]  /*1d70*/  ISETP.GT.U32.AND P4, PT, R4, R112, PT ;  /* 0x000000700400720c */ /* 0x000fc60003f84070 */
[----:B------:R-:W-:Y:S01]  /*1d80*/  @!P2 IMAD.MOV R110, RZ, RZ, -R110 ;  /* 0x000000ffff6ea224 */ /* 0x000fe200078e0a6e */
[----:B------:R-:W-:Y:S01]  /*1d90*/  ISETP.GE.AND P2, PT, R12, RZ, PT ;  /* 0x000000ff0c00720c */ /* 0x000fe20003f46270 */
[----:B------:R-:W-:Y:S01]  /*1da0*/  IMAD.MOV R7, RZ, RZ, -R7 ;  /* 0x000000ffff077224 */ /* 0x000fe200078e0a07 */
[----:B------:R-:W-:Y:S01]  /*1db0*/  LOP3.LUT R12, R5, 0x70, RZ, 0xfc, !PT ;  /* 0x00000070050c7812 */ /* 0x000fe200078efcff */
[----:B------:R-:W-:Y:S01]  /*1dc0*/  @!P0 IMAD.MOV R48, RZ, RZ, -R48 ;  /* 0x000000ffff308224 */ /* 0x000fe200078e0a30 */
[C---:B------:R-:W-:Y:S01]  /*1dd0*/  ISETP.GT.U32.AND P0, PT, R4.reuse, R52, PT ;  /* 0x000000340400720c */ /* 0x040fe20003f04070 */
[----:B------:R-:W-:Y:S01]  /*1de0*/  IMAD R56, R4, R7, R13 ;  /* 0x0000000704387224 */ /* 0x000fe200078e020d */
[----:B------:R-:W-:Y:S01]  /*1df0*/  IABS R11, R12 ;  /* 0x0000000c000b7213 */ /* 0x000fe20000000000 */
[--C-:B------:R-:W-:Y:S01]  /*1e00*/  @!P3 IMAD.IADD R114, R114, 0x1, -R4.reuse ;  /* 0x000000017272b824 */ /* 0x100fe200078e0a04 */
[----:B------:R-:W-:Y:S01]  /*1e10*/  ISETP.GE.AND P3, PT, R17, RZ, PT ;  /* 0x000000ff1100720c */ /* 0x000fe20003f66270 */
[--C-:B------:R-:W-:Y:S01]  /*1e20*/  @!P6 IMAD.IADD R116, R116, 0x1, -R4.reuse ;  /* 0x000000017474e824 */ /* 0x100fe200078e0a04 */
[----:B------:R-:W-:Y:S01]  /*1e30*/  ISETP.GT.U32.AND P6, PT, R4, R56, PT ;  /* 0x000000380400720c */ /* 0x000fe20003fc4070 */
[----:B------:R-:W-:Y:S01]  /*1e40*/  @!P4 IMAD.IADD R112, R112, 0x1, -R4 ;  /* 0x000000017070c824 */ /* 0x000fe200078e0a04 */
[----:B------:R-:W-:Y:S01]  /*1e50*/  ISETP.GE.AND P4, PT, R14, RZ, PT ;  /* 0x000000ff0e00720c */ /* 0x000fe20003f86270 */
[----:B------:R-:W-:Y:S01]  /*1e60*/  @!P2 IMAD.MOV R114, RZ, RZ, -R114 ;  /* 0x000000ffff72a224 */ /* 0x000fe200078e0a72 */
[----:B------:R-:W-:Y:S01]  /*1e70*/  ISETP.GT.U32.AND P2, PT, R4, R54, PT ;  /* 0x000000360400720c */ /* 0x000fe20003f44070 */
[----:B------:R-:W-:Y:S01]  /*1e80*/  @!P5 IMAD.MOV R112, RZ, RZ, -R112 ;  /* 0x000000ffff70d224 */ /* 0x000fe200078e0a70 */
[C---:B------:R-:W-:Y:S01]  /*1e90*/  LOP3.LUT R14, R5.reuse, 0x74, RZ, 0xfc, !PT ;  /* 0x00000074050e7812 */ /* 0x040fe200078efcff */
[----:B------:R-:W-:Y:S01]  /*1ea0*/  @!P0 IMAD.IADD R52, R52, 0x1, -R4 ;  /* 0x0000000134348824 */ /* 0x000fe200078e0a04 */
[----:B------:R-:W-:Y:S01]  /*1eb0*/  ISETP.GE.AND P5, PT, R16, RZ, PT ;  /* 0x000000ff1000720c */ /* 0x000fe20003fa6270 */
[----:B------:R-:W-:Y:S01]  /*1ec0*/  IMAD.HI.U32 R7, R6, R11, RZ ;  /* 0x0000000b06077227 */ /* 0x000fe200078e00ff */
[----:B------:R-:W-:-:S02]  /*1ed0*/  LOP3.LUT R16, R5, 0x78, RZ, 0xfc, !PT ;  /* 0x0000007805107812 */ /* 0x000fc400078efcff */
[----:B------:R-:W-:Y:S01]  /*1ee0*/  IABS R13, R14 ;  /* 0x0000000e000d7213 */ /* 0x000fe20000000000 */
[--C-:B------:R-:W-:Y:S01]  /*1ef0*/  @!P6 IMAD.IADD R56, R56, 0x1, -R4.reuse ;  /* 0x000000013838e824 */ /* 0x100fe200078e0a04 */
[----:B------:R-:W-:Y:S01]  /*1f00*/  ISETP.GE.AND P0, PT, R8, RZ, PT ;  /* 0x000000ff0800720c */ /* 0x000fe20003f06270 */
[----:B------:R-:W-:Y:S01]  /*1f10*/  IMAD.MOV R7, RZ, RZ, -R7 ;  /* 0x000000ffff077224 */ /* 0x000fe200078e0a07 */
[----:B------:R-:W-:Y:S01]  /*1f20*/  IABS R15, R16 ;  /* 0x00000010000f7213 */ /* 0x000fe20000000000 */
[----:B------:R-:W-:Y:S01]  /*1f30*/  IMAD.HI.U32 R8, R6, R13, RZ ;  /* 0x0000000d06087227 */ /* 0x000fe200078e00ff */
[C---:B------:R-:W-:Y:S02]  /*1f40*/  ISETP.GT.U32.AND P1, PT, R4.reuse, R52, PT ;  /* 0x000000340400720c */ /* 0x040fe40003f24070 */
[----:B------:R-:W-:Y:S01]  /*1f50*/  ISETP.GT.U32.AND P6, PT, R4, R56, PT ;  /* 0x000000380400720c */ /* 0x000fe20003fc4070 */
[----:B------:R-:W-:Y:S01]  /*1f60*/  @!P2 IMAD.IADD R54, R54, 0x1, -R4 ;  /* 0x000000013636a824 */ /* 0x000fe200078e0a04 */
[----:B------:R-:W-:Y:S01]  /*1f70*/  ISETP.GE.AND P2, PT, R10, RZ, PT ;  /* 0x000000ff0a00720c */ /* 0x000fe20003f46270 */
[----:B------:R-:W-:Y:S01]  /*1f80*/  IMAD.HI.U32 R10, R6, R15, RZ ;  /* 0x0000000f060a7227 */ /* 0x000fe200078e00ff */
[----:B------:R-:W-:-:S03]  /*1f90*/  IABS R17, R18 ;  /* 0x0000001200117213 */ /* 0x000fc60000000000 */
[----:B------:R-:W-:Y:S02]  /*1fa0*/  IMAD.MOV R8, RZ, RZ, -R8 ;  /* 0x000000ffff087224 */ /* 0x000fe400078e0a08 */
[C---:B------:R-:W-:Y:S02]  /*1fb0*/  IMAD R120, R4.reuse, R7, R11 ;  /* 0x0000000704787224 */ /* 0x040fe400078e020b */
[----:B------:R-:W-:Y:S02]  /*1fc0*/  IMAD.MOV R10, RZ, RZ, -R10 ;  /* 0x000000ffff0a7224 */ /* 0x000fe400078e0a0a */
[C---:B------:R-:W-:Y:S01]  /*1fd0*/  IMAD R58, R4.reuse, R8, R13 ;  /* 0x00000008043a7224 */ /* 0x040fe200078e020d */
[C---:B------:R-:W-:Y:S01]  /*1fe0*/  LOP3.LUT R8, R5.reuse, 0x7c, RZ, 0xfc, !PT ;  /* 0x0000007c05087812 */ /* 0x040fe200078efcff */
[----:B------:R-:W-:Y:S01]  /*1ff0*/  @!P5 IMAD.MOV R116, RZ, RZ, -R116 ;  /* 0x000000ffff74d224 */ /* 0x000fe200078e0a74 */
[C---:B------:R-:W-:Y:S01]  /*2000*/  ISETP.GT.U32.AND P5, PT, R4.reuse, R120, PT ;  /* 0x000000780400720c */ /* 0x040fe20003fa4070 */
[C---:B------:R-:W-:Y:S01]  /*2010*/  IMAD R122, R4.reuse, R10, R15 ;  /* 0x0000000a047a7224 */ /* 0x040fe200078e020f */
[----:B------:R-:W-:Y:S01]  /*2020*/  IABS R11, R8 ;  /* 0x00000008000b7213 */ /* 0x000fe20000000000 */
[----:B------:R-:W-:Y:S01]  /*2030*/  @!P3 IMAD.MOV R54, RZ, RZ, -R54 ;  /* 0x000000ffff36b224 */ /* 0x000fe200078e0a36 */
[----:B------:R-:W-:Y:S01]  /*2040*/  ISETP.GT.U32.AND P3, PT, R4, R58, PT ;  /* 0x0000003a0400720c */ /* 0x000fe20003f64070 */
[--C-:B------:R-:W-:Y:S01]  /*2050*/  @!P1 IMAD.IADD R52, R52, 0x1, -R4.reuse ;  /* 0x0000000134349824 */ /* 0x100fe200078e0a04 */
[----:B------:R-:W-:Y:S01]  /*2060*/  ISETP.GT.U32.AND P1, PT, R4, R118, PT ;  /* 0x000000760400720c */ /* 0x000fe20003f24070 */
[----:B------:R-:W-:Y:S01]  /*2070*/  @!P6 IMAD.IADD R56, R56, 0x1, -R4 ;  /* 0x000000013838e824 */ /* 0x000fe200078e0a04 */
[----:B------:R-:W-:Y:S01]  /*2080*/  ISETP.GT.U32.AND P6, PT, R4, R122, PT ;  /* 0x0000007a0400720c */ /* 0x000fe20003fc4070 */
[----:B------:R-:W-:Y:S01]  /*2090*/  IMAD.HI.U32 R7, R6, R11, RZ ;  /* 0x0000000b06077227 */ /* 0x000fe200078e00ff */
[----:B------:R-:W-:-:S02]  /*20a0*/  LOP3.LUT R10, R5, 0x80, RZ, 0xfc, !PT ;  /* 0x00000080050a7812 */ /* 0x000fc400078efcff */
[C---:B------:R-:W-:Y:S01]  /*20b0*/  LOP3.LUT R15, R5.reuse, 0x8c, RZ, 0xfc, !PT ;  /* 0x0000008c050f7812 */ /* 0x040fe200078efcff */
[--C-:B------:R-:W-:Y:S01]  /*20c0*/  @!P5 IMAD.IADD R120, R120, 0x1, -R4.reuse ;  /* 0x000000017878d824 */ /* 0x100fe200078e0a04 */
[----:B------:R-:W-:Y:S01]  /*20d0*/  IABS R13, R10 ;  /* 0x0000000a000d7213 */ /* 0x000fe20000000000 */
[----:B------:R-:W-:Y:S01]  /*20e0*/  IMAD.MOV R60, RZ, RZ, -R7 ;  /* 0x000000ffff3c7224 */ /* 0x000fe200078e0a07 */
[----:B------:R-:W-:Y:S01]  /*20f0*/  ISETP.GE.AND P5, PT, R16, RZ, PT ;  /* 0x000000ff1000720c */ /* 0x000fe20003fa6270 */
[--C-:B------:R-:W-:Y:S01]  /*2100*/  @!P3 IMAD.IADD R58, R58, 0x1, -R4.reuse ;  /* 0x000000013a3ab824 */ /* 0x100fe200078e0a04 */
[----:B------:R-:W-:Y:S01]  /*2110*/  ISETP.GT.U32.AND P3, PT, R4, R120, PT ;  /* 0x000000780400720c */ /* 0x000fe20003f64070 */
[--C-:B------:R-:W-:Y:S01]  /*2120*/  @!P1 IMAD.IADD R118, R118, 0x1, -R4.reuse ;  /* 0x0000000176769824 */ /* 0x100fe200078e0a04 */
[----:B------:R-:W-:Y:S01]  /*2130*/  ISETP.GE.AND P1, PT, R12, RZ, PT ;  /* 0x000000ff0c00720c */ /* 0x000fe20003f26270 */
[----:B------:R-:W-:Y:S01]  /*2140*/  @!P6 IMAD.IADD R122, R122, 0x1, -R4 ;  /* 0x000000017a7ae824 */ /* 0x000fe200078e0a04 */
[C---:B------:R-:W-:Y:S01]  /*2150*/  ISETP.GT.U32.AND P6, PT, R4.reuse, R58, PT ;  /* 0x0000003a0400720c */ /* 0x040fe20003fc4070 */
[----:B------:R-:W-:Y:S01]  /*2160*/  @!P4 IMAD.MOV R52, RZ, RZ, -R52 ;  /* 0x000000ffff34c224 */ /* 0x000fe200078e0a34 */
[----:B------:R-:W-:Y:S01]  /*2170*/  ISETP.GT.U32.AND P4, PT, R4, R118, PT ;  /* 0x000000760400720c */ /* 0x000fe20003f84070 */
[----:B------:R-:W-:Y:S01]  /*2180*/  IMAD.HI.U32 R7, R6, R13, RZ ;  /* 0x0000000d06077227 */ /* 0x000fe200078e00ff */
[----:B------:R-:W-:-:S02]  /*2190*/  LOP3.LUT R12, R5, 0x84, RZ, 0xfc, !PT ;  /* 0x00000084050c7812 */ /* 0x000fc400078efcff */
[----:B------:R-:W-:Y:S01]  /*21a0*/  LOP3.LUT R16, R5, 0xa8, RZ, 0xfc, !PT ;  /* 0x000000a805107812 */ /* 0x000fe200078efcff */
[----:B------:R-:W-:Y:S01]  /*21b0*/  IMAD R60, R4, R60, R11 ;  /* 0x0000003c043c7224 */ /* 0x000fe200078e020b */
[----:B------:R-:W-:Y:S01]  /*21c0*/  IABS R11, R12 ;  /* 0x0000000c000b7213 */ /* 0x000fe20000000000 */
[----:B------:R-:W-:Y:S02]  /*21d0*/  IMAD.MOV R7, RZ, RZ, -R7 ;  /* 0x000000ffff077224 */ /* 0x000fe400078e0a07 */
[--C-:B------:R-:W-:Y:S01]  /*21e0*/  @!P3 IMAD.IADD R120, R120, 0x1, -R4.reuse ;  /* 0x000000017878b824 */ /* 0x100fe200078e0a04 */
[C---:B------:R-:W-:Y:S01]  /*21f0*/  ISETP.GT.U32.AND P3, PT, R4.reuse, R60, PT ;  /* 0x0000003c0400720c */ /* 0x040fe20003f64070 */
[----:B------:R-:W-:Y:S02]  /*2200*/  IMAD R124, R4, R7, R13 ;  /* 0x00000007047c7224 */ /* 0x000fe400078e020d */
[--C-:B------:R-:W-:Y:S02]  /*2210*/  @!P6 IMAD.IADD R58, R58, 0x1, -R4.reuse ;  /* 0x000000013a3ae824 */ /* 0x100fe400078e0a04 */
[----:B------:R-:W-:Y:S01]  /*2220*/  @!P4 IMAD.IADD R118, R118, 0x1, -R4 ;  /* 0x000000017676c824 */ /* 0x000fe200078e0a04 */
[----:B------:R-:W-:Y:S01]  /*2230*/  ISETP.GT.U32.AND P6, PT, R4, R124, PT ;  /* 0x0000007c0400720c */ /* 0x000fe20003fc4070 */
[----:B------:R-:W-:Y:S01]  /*2240*/  IMAD.HI.U32 R7, R6, R11, RZ ;  /* 0x0000000b06077227 */ /* 0x000fe200078e00ff */
[----:B------:R-:W-:-:S02]  /*2250*/  ISETP.GE.AND P4, PT, R14, RZ, PT ;  /* 0x000000ff0e00720c */ /* 0x000fc40003f86270 */
[C---:B------:R-:W-:Y:S01]  /*2260*/  LOP3.LUT R14, R5.reuse, 0x88, RZ, 0xfc, !PT ;  /* 0x00000088050e7812 */ /* 0x040fe200078efcff */
[----:B------:R-:W-:Y:S01]  /*2270*/  @!P0 IMAD.MOV R118, RZ, RZ, -R118 ;  /* 0x000000ffff768224 */ /* 0x000fe200078e0a76 */
[----:B------:R-:W-:Y:S01]  /*2280*/  ISETP.GT.U32.AND P0, PT, R4, R122, PT ;  /* 0x0000007a0400720c */ /* 0x000fe20003f04070 */
[----:B------:R-:W-:Y:S01]  /*2290*/  @!P3 IMAD.IADD R60, R60, 0x1, -R4 ;  /* 0x000000013c3cb824 */ /* 0x000fe200078e0a04 */
[----:B------:R-:W-:Y:S01]  /*22a0*/  IABS R13, R14 ;  /* 0x0000000e000d7213 */ /* 0x000fe20000000000 */
[----:B------:R-:W-:Y:S01]  /*22b0*/  IMAD.MOV R62, RZ, RZ, -R7 ;  /* 0x000000ffff3e7224 */ /* 0x000fe200078e0a07 */
[----:B------:R-:W-:Y:S01]  /*22c0*/  ISETP.GE.AND P3, PT, R10, RZ, PT ;  /* 0x000000ff0a00720c */ /* 0x000fe20003f66270 */
[----:B------:R-:W-:Y:S01]  /*22d0*/  @!P2 IMAD.MOV R56, RZ, RZ, -R56 ;  /* 0x000000ffff38a224 */ /* 0x000fe200078e0a38 */
[----:B------:R-:W-:Y:S01]  /*22e0*/  LOP3.LUT R10, R5, 0x90, RZ, 0xfc, !PT ;  /* 0x00000090050a7812 */ /* 0x000fe200078efcff */
[----:B------:R-:W-:Y:S01]  /*22f0*/  @!P6 IMAD.IADD R124, R124, 0x1, -R4 ;  /* 0x000000017c7ce824 */ /* 0x000fe200078e0a04 */
[----:B------:R-:W-:Y:S01]  /*2300*/  ISETP.GT.U32.AND P6, PT, R4, R60, PT ;  /* 0x0000003c0400720c */ /* 0x000fe20003fc4070 */
[----:B------:R-:W-:-:S04]  /*2310*/  IMAD.HI.U32 R7, R6, R13, RZ ;  /* 0x0000000d06077227 */ /* 0x000fc800078e00ff */
[----:B------:R-:W-:Y:S01]  /*2320*/  @!P0 IMAD.IADD R122, R122, 0x1, -R4 ;  /* 0x000000017a7a8824 */ /* 0x000fe200078e0a04 */
[----:B------:R-:W-:Y:S01]  /*2330*/  ISETP.GE.AND P0, PT, R8, RZ, PT ;  /* 0x000000ff0800720c */ /* 0x000fe20003f06270 */
[C---:B------:R-:W-:Y:S01]  /*2340*/  IMAD R62, R4.reuse, R62, R11 ;  /* 0x0000003e043e7224 */ /* 0x040fe200078e020b */
[----:B------:R-:W-:Y:S01]  /*2350*/  IABS R8, R15 ;  /* 0x0000000f00087213 */ /* 0x000fe20000000000 */
[----:B------:R-:W-:Y:S02]  /*2360*/  IMAD.MOV R126, RZ, RZ, -R7 ;  /* 0x000000ffff7e7224 */ /* 0x000fe400078e0a07 */
[----:B------:R-:W-:Y:S01]  /*2370*/  @!P1 IMAD.MOV R120, RZ, RZ, -R120 ;  /* 0x000000ffff789224 */ /* 0x000fe200078e0a78 */
[C---:B------:R-:W-:Y:S01]  /*2380*/  ISETP.GT.U32.AND P2, PT, R4.reuse, R62, PT ;  /* 0x0000003e0400720c */ /* 0x040fe20003f44070 */
[C---:B------:R-:W-:Y:S01]  /*2390*/  IMAD R126, R4.reuse, R126, R13 ;  /* 0x0000007e047e7224 */ /* 0x040fe200078e020d */
[----:B------:R-:W-:Y:S01]  /*23a0*/  ISETP.GT.U32.AND P1, PT, R4, R124, PT ;  /* 0x0000007c0400720c */ /* 0x000fe20003f24070 */
[----:B------:R-:W-:Y:S01]  /*23b0*/  IMAD.MOV.U32 R11, RZ, RZ, R8 ;  /* 0x000000ffff0b7224 */ /* 0x000fe200078e0008 */
[----:B------:R-:W-:Y:S01]  /*23c0*/  IABS R8, R10 ;  /* 0x0000000a00087213 */ /* 0x000fe20000000000 */
[----:B------:R-:W-:Y:S01]  /*23d0*/  @!P6 IMAD.IADD R60, R60, 0x1, -R4 ;  /* 0x000000013c3ce824 */ /* 0x000fe200078e0a04 */
[----:B------:R-:W-:Y:S01]  /*23e0*/  ISETP.GT.U32.AND P6, PT, R4, R126, PT ;  /* 0x0000007e0400720c */ /* 0x000fe20003fc4070 */
[----:B------:R-:W-:-:S04]  /*23f0*/  IMAD.HI.U32 R7, R6, R11, RZ ;  /* 0x0000000b06077227 */ /* 0x000fc800078e00ff */
[----:B------:R-:W-:Y:S02]  /*2400*/  IMAD.MOV R7, RZ, RZ, -R7 ;  /* 0x000000ffff077224 */ /* 0x000fe400078e0a07 */
[----:B------:R-:W-:Y:S01]  /*2410*/  @!P2 IMAD.IADD R62, R62, 0x1, -R4 ;  /* 0x000000013e3ea824 */ /* 0x000fe200078e0a04 */
[----:B------:R-:W-:Y:S01]  /*2420*/  ISETP.GE.AND P2, PT, R10, RZ, PT ;  /* 0x000000ff0a00720c */ /* 0x000fe20003f46270 */
[----:B------:R-:W-:Y:S01]  /*2430*/  IMAD R64, R4, R7, R11 ;  /* 0x0000000704407224 */ /* 0x000fe200078e020b */
[----:B------:R-:W-:Y:S01]  /*2440*/  LOP3.LUT R10, R5, 0x94, RZ, 0xfc, !PT ;  /* 0x00000094050a7812 */ /* 0x000fe200078efcff */
[----:B------:R-:W-:Y:S02]  /*2450*/  IMAD.MOV.U32 R11, RZ, RZ, R8 ;  /* 0x000000ffff0b7224 */ /* 0x000fe400078e0008 */
[----:B------:R-:W-:Y:S01]  /*2460*/  @!P6 IMAD.IADD R126, R126, 0x1, -R4 ;  /* 0x000000017e7ee824 */ /* 0x000fe200078e0a04 */
[----:B------:R-:W-:Y:S01]  /*2470*/  ISETP.GT.U32.AND P6, PT, R4, R62, PT ;  /* 0x0000003e0400720c */ /* 0x000fe20003fc4070 */
[----:B------:R-:W-:Y:S01]  /*2480*/  IMAD.HI.U32 R7, R6, R11, RZ ;  /* 0x0000000b06077227 */ /* 0x000fe200078e00ff */
[----:B------:R-:W-:-:S03]  /*2490*/  IABS R13, R10 ;  /* 0x0000000a000d7213 */ /* 0x000fc60000000000 */
[----:B------:R-:W-:Y:S01]  /*24a0*/  @!P1 IMAD.IADD R124, R124, 0x1, -R4 ;  /* 0x000000017c7c9824 */ /* 0x000fe200078e0a04 */
[----:B------:R-:W-:Y:S01]  /*24b0*/  ISETP.GE.AND P1, PT, R15, RZ, PT ;  /* 0x000000ff0f00720c */ /* 0x000fe20003f26270 */
[----:B------:R-:W-:Y:S02]  /*24c0*/  IMAD.MOV R7, RZ, RZ, -R7 ;  /* 0x000000ffff077224 */ /* 0x000fe400078e0a07 */
[----:B------:R-:W-:Y:S01]  /*24d0*/  @!P3 IMAD.MOV R124, RZ, RZ, -R124 ;  /* 0x000000ffff7cb224 */ /* 0x000fe200078e0a7c */
[C---:B------:R-:W-:Y:S01]  /*24e0*/  ISETP.GT.U32.AND P3, PT, R4.reuse, R64, PT ;  /* 0x000000400400720c */ /* 0x040fe20003f64070 */
[----:B------:R-:W-:Y:S02]  /*24f0*/  IMAD R128, R4, R7, R11 ;  /* 0x0000000704807224 */ /* 0x000fe400078e020b */
[----:B------:R-:W-:Y:S02]  /*2500*/  @!P6 IMAD.IADD R62, R62, 0x1, -R4 ;  /* 0x000000013e3ee824 */ /* 0x000fe400078e0a04 */
[----:B------:R-:W-:Y:S01]  /*2510*/  @!P4 IMAD.MOV R58, RZ, RZ, -R58 ;  /* 0x000000ffff3ac224 */ /* 0x000fe200078e0a3a */
        /* <DEDUP_REMOVED lines=8> */
[----:B------:R-:W-:Y:S01]  /*25a0*/  @!P3 IMAD.IADD R64, R64, 0x1, -R4 ;  /* 0x000000014040b824 */ /* 0x000fe200078e0a04 */
[----:B------:R-:W-:Y:S01]  /*25b0*/  ISETP.GE.AND P5, PT, R14, RZ, PT ;  /* 0x000000ff0e00720c */ /* 0x000fe20003fa6270 */
[----:B------:R-:W-:Y:S01]  /*25c0*/  IMAD.MOV R66, RZ, RZ, -R7 ;  /* 0x000000ffff427224 */ /* 0x000fe200078e0a07 */
[----:B------:R-:W-:Y:S01]  /*25d0*/  LOP3.LUT R14, R5, 0x9c, RZ, 0xfc, !PT ;  /* 0x0000009c050e7812 */ /* 0x000fe200078efcff */
[----:B------:R-:W-:Y:S01]  /*25e0*/  IMAD.MOV.U32 R11, RZ, RZ, R8 ;  /* 0x000000ffff0b7224 */ /* 0x000fe200078e0008 */
[----:B------:R-:W-:Y:S01]  /*25f0*/  ISETP.GE.AND P3, PT, R12, RZ, PT ;  /* 0x000000ff0c00720c */ /* 0x000fe20003f66270 */
[----:B------:R-:W-:Y:S01]  /*2600*/  @!P6 IMAD.IADD R128, R128, 0x1, -R4 ;  /* 0x000000018080e824 */ /* 0x000fe200078e0a04 */
[----:B------:R-:W-:Y:S01]  /*2610*/  ISETP.GT.U32.AND P6, PT, R4, R64, PT ;  /* 0x000000400400720c */ /* 0x000fe20003fc4070 */
[----:B------:R-:W-:Y:S01]  /*2620*/  IMAD.HI.U32 R8, R6, R11, RZ ;  /* 0x0000000b06087227 */ /* 0x000fe200078e00ff */
[----:B------:R-:W-:-:S02]  /*2630*/  IABS R15, R14 ;  /* 0x0000000e000f7213 */ /* 0x000fc40000000000 */
[C---:B------:R-:W-:Y:S01]  /*2640*/  LOP3.LUT R12, R5.reuse, 0xa4, RZ, 0xfc, !PT ;  /* 0x000000a4050c7812 */ /* 0x040fe200078efcff */
[----:B------:R-:W-:Y:S01]  /*2650*/  @!P0 IMAD.IADD R126, R126, 0x1, -R4 ;  /* 0x000000017e7e8824 */ /* 0x000fe200078e0a04 */
[----:B------:R-:W-:Y:S01]  /*2660*/  ISETP.GE.AND P0, PT, R10, RZ, PT ;  /* 0x000000ff0a00720c */ /* 0x000fe20003f06270 */
[----:B------:R-:W-:Y:S01]  /*2670*/  IMAD.MOV R8, RZ, RZ, -R8 ;  /* 0x000000ffff087224 */ /* 0x000fe200078e0a08 */
[----:B------:R-:W-:Y:S01]  /*2680*/  LOP3.LUT R10, R5, 0xa0, RZ, 0xfc, !PT ;  /* 0x000000a0050a7812 */ /* 0x000fe200078efcff */
[C---:B------:R-:W-:Y:S01]  /*2690*/  IMAD R66, R4.reuse, R66, R13 ;  /* 0x0000004204427224 */ /* 0x040fe200078e020d */
[----:B------:R-:W-:Y:S01]  /*26a0*/  IABS R13, R12 ;  /* 0x0000000c000d7213 */ /* 0x000fe20000000000 */
[C---:B------:R-:W-:Y:S01]  /*26b0*/  IMAD R130, R4.reuse, R8, R11 ;  /* 0x0000000804827224 */ /* 0x040fe200078e020b */
[----:B------:R-:W-:Y:S01]  /*26c0*/  IABS R11, R10 ;  /* 0x0000000a000b7213 */ /* 0x000fe20000000000 */
[----:B------:R-:W-:Y:S01]  /*26d0*/  @!P5 IMAD.MOV R126, RZ, RZ, -R126 ;  /* 0x000000ffff7ed224 */ /* 0x000fe200078e0a7e */
[C---:B------:R-:W-:Y:S01]  /*26e0*/  ISETP.GT.U32.AND P5, PT, R4.reuse, R66, PT ;  /* 0x000000420400720c */ /* 0x040fe20003fa4070 */
[----:B------:R-:W-:Y:S01]  /*26f0*/  @!P4 IMAD.MOV R62, RZ, RZ, -R62 ;  /* 0x000000ffff3ec224 */ /* 0x000fe200078e0a3e */
[----:B------:R-:W-:Y:S01]  /*2700*/  ISETP.GT.U32.AND P4, PT, R4, R128, PT ;  /* 0x000000800400720c */ /* 0x000fe20003f84070 */
[----:B------:R-:W-:Y:S01]  /*2710*/  @!P6 IMAD.IADD R64, R64, 0x1, -R4 ;  /* 0x000000014040e824 */ /* 0x000fe200078e0a04 */
[----:B------:R-:W-:Y:S01]  /*2720*/  ISETP.GT.U32.AND P6, PT, R4, R130, PT ;  /* 0x000000820400720c */ /* 0x000fe20003fc4070 */
[----:B------:R-:W-:-:S04]  /*2730*/  IMAD.HI.U32 R7, R6, R15, RZ ;  /* 0x0000000f06077227 */ /* 0x000fc800078e00ff */
[----:B------:R-:W-:Y:S02]  /*2740*/  IMAD.MOV R7, RZ, RZ, -R7 ;  /* 0x000000ffff077224 */ /* 0x000fe400078e0a07 */
[----:B------:R-:W-:-:S04]  /*2750*/  IMAD.HI.U32 R8, R6, R13, RZ ;  /* 0x0000000d06087227 */ /* 0x000fc800078e00ff */
[----:B------:R-:W-:Y:S01]  /*2760*/  IMAD R68, R4, R7, R15 ;  /* 0x0000000704447224 */ /* 0x000fe200078e020f */
[----:B------:R-:W-:Y:S01]  /*2770*/  IABS R15, R16 ;  /* 0x00000010000f7213 */ /* 0x000fe20000000000 */
[--C-:B------:R-:W-:Y:S01]  /*2780*/  @!P5 IMAD.IADD R66, R66, 0x1, -R4.reuse ;  /* 0x000000014242d824 */ /* 0x100fe200078e0a04 */
[----:B------:R-:W-:Y:S01]  /*2790*/  ISETP.GE.AND P5, PT, R14, RZ, PT ;  /* 0x000000ff0e00720c */ /* 0x000fe20003fa6270 */
[--C-:B------:R-:W-:Y:S01]  /*27a0*/  @!P4 IMAD.IADD R128, R128, 0x1, -R4.reuse ;  /* 0x000000018080c824 */ /* 0x100fe200078e0a04 */
[----:B------:R-:W-:Y:S01]  /*27b0*/  ISETP.GT.U32.AND P4, PT, R4, R68, PT ;  /* 0x000000440400720c */ /* 0x000fe20003f84070 */
[----:B------:R-:W-:Y:S01]  /*27c0*/  @!P6 IMAD.IADD R130, R130, 0x1, -R4 ;  /* 0x000000018282e824 */ /* 0x000fe200078e0a04 */
[----:B------:R-:W-:Y:S01]  /*27d0*/  ISETP.GT.U32.AND P6, PT, R4, R66, PT ;  /* 0x000000420400720c */ /* 0x000fe20003fc4070 */
[----:B------:R-:W-:Y:S01]  /*27e0*/  IMAD.HI.U32 R7, R6, R11, RZ ;  /* 0x0000000b06077227 */ /* 0x000fe200078e00ff */
[----:B------:R-:W-:-:S03]  /*27f0*/  LOP3.LUT R14, R5, 0xc8, RZ, 0xfc, !PT ;  /* 0x000000c8050e7812 */ /* 0x000fc600078efcff */
[----:B------:R-:W-:Y:S02]  /*2800*/  IMAD.MOV R7, RZ, RZ, -R7 ;  /* 0x000000ffff077224 */ /* 0x000fe400078e0a07 */
[----:B------:R-:W-:Y:S02]  /*2810*/  IMAD.MOV R8, RZ, RZ, -R8 ;  /* 0x000000ffff087224 */ /* 0x000fe400078e0a08 */
[----:B------:R-:W-:Y:S02]  /*2820*/  IMAD R132, R4, R7, R11 ;  /* 0x0000000704847224 */ /* 0x000fe400078e020b */
[--C-:B------:R-:W-:Y:S01]  /*2830*/  @!P4 IMAD.IADD R68, R68, 0x1, -R4.reuse ;  /* 0x000000014444c824 */ /* 0x100fe200078e0a04 */
[----:B------:R-:W-:Y:S01]  /*2840*/  ISETP.GT.U32.AND P4, PT, R4, R130, PT ;  /* 0x000000820400720c */ /* 0x000fe20003f84070 */
[----:B------:R-:W-:Y:S01]  /*2850*/  @!P6 IMAD.IADD R66, R66, 0x1, -R4 ;  /* 0x000000014242e824 */ /* 0x000fe200078e0a04 */
[C---:B------:R-:W-:Y:S01]  /*2860*/  ISETP.GT.U32.AND P6, PT, R4.reuse, R132, PT ;  /* 0x000000840400720c */ /* 0x040fe20003fc4070 */
[----:B------:R-:W-:-:S02]  /*2870*/  IMAD R72, R4, R8, R13 ;  /* 0x0000000804487224 */ /* 0x000fc400078e020d */
[----:B------:R-:W-:-:S04]  /*2880*/  IMAD.HI.U32 R8, R6, R17, RZ ;  /* 0x0000001106087227 */ /* 0x000fc800078e00ff */
[----:B------:R-:W-:Y:S02]  /*2890*/  IMAD.MOV R8, RZ, RZ, -R8 ;  /* 0x000000ffff087224 */ /* 0x000fe400078e0a08 */
[----:B------:R-:W-:Y:S01]  /*28a0*/  @!P2 IMAD.MOV R128, RZ, RZ, -R128 ;  /* 0x000000ffff80a224 */ /* 0x000fe200078e0a80 */
[----:B------:R-:W-:Y:S01]  /*28b0*/  ISETP.GE.AND P2, PT, R10, RZ, PT ;  /* 0x000000ff0a00720c */ /* 0x000fe20003f46270 */
[--C-:B------:R-:W-:Y:S01]  /*28c0*/  @!P4 IMAD.IADD R130, R130, 0x1, -R4.reuse ;  /* 0x000000018282c824 */ /* 0x100fe200078e0a04 */
[C---:B------:R-:W-:Y:S01]  /*28d0*/  ISETP.GT.U32.AND P4, PT, R4.reuse, R72, PT ;  /* 0x000000480400720c */ /* 0x040fe20003f84070 */
[----:B------:R-:W-:Y:S01]  /*28e0*/  IMAD R70, R4, R8, R17 ;  /* 0x0000000804467224 */ /* 0x000fe200078e0211 */
[C---:B------:R-:W-:Y:S01]  /*28f0*/  LOP3.LUT R10, R5.reuse, 0xb0, RZ, 0xfc, !PT ;  /* 0x000000b0050a7812 */ /* 0x040fe200078efcff */
[----:B------:R-:W-:Y:S01]  /*2900*/  @!P6 IMAD.IADD R132, R132, 0x1, -R4 ;  /* 0x000000018484e824 */ /* 0x000fe200078e0a04 */
[----:B------:R-:W-:Y:S01]  /*2910*/  LOP3.LUT R8, R5, 0xb4, RZ, 0xfc, !PT ;  /* 0x000000b405087812 */ /* 0x000fe200078efcff */
[----:B------:R-:W-:Y:S01]  /*2920*/  @!P0 IMAD.MOV R66, RZ, RZ, -R66 ;  /* 0x000000ffff428224 */ /* 0x000fe200078e0a42 */
[----:B------:R-:W-:Y:S01]  /*2930*/  IABS R11, R10 ;  /* 0x0000000a000b7213 */ /* 0x000fe20000000000 */
[----:B------:R-:W-:Y:S01]  /*2940*/  @!P3 IMAD.MOV R130, RZ, RZ, -R130 ;  /* 0x000000ffff82b224 */ /* 0x000fe200078e0a82 */
[----:B------:R-:W-:Y:S01]  /*2950*/  ISETP.GT.U32.AND P0, PT, R4, R132, PT ;  /* 0x000000840400720c */ /* 0x000fe20003f04070 */
[----:B------:R-:W-:Y:S01]  /*2960*/  IMAD.HI.U32 R7, R6, R15, RZ ;  /* 0x0000000f06077227 */ /* 0x000fe200078e00ff */
[----:B------:R-:W-:-:S02]  /*2970*/  ISETP.GT.U32.AND P3, PT, R4, R70, PT ;  /* 0x000000460400720c */ /* 0x000fc40003f64070 */
[----:B------:R-:W-:Y:S01]  /*2980*/  IABS R13, R8 ;  /* 0x00000008000d7213 */ /* 0x000fe20000000000 */
[----:B------:R-:W-:Y:S02]  /*2990*/  IMAD.MOV R7, RZ, RZ, -R7 ;  /* 0x000000ffff077224 */ /* 0x000fe400078e0a07 */
[--C-:B------:R-:W-:Y:S02]  /*29a0*/  @!P4 IMAD.IADD R72, R72, 0x1, -R4.reuse ;  /* 0x000000014848c824 */ /* 0x100fe400078e0a04 */
[----:B------:R-:W-:Y:S02]  /*29b0*/  IMAD R134, R4, R7, R15 ;  /* 0x0000000704867224 */ /* 0x000fe400078e020f */
[----:B------:R-:W-:Y:S01]  /*29c0*/  IMAD.HI.U32 R7, R6, R11, RZ ;  /* 0x0000000b06077227 */ /* 0x000fe200078e00ff */
[C---:B------:R-:W-:Y:S02]  /*29d0*/  ISETP.GT.U32.AND P4, PT, R4.reuse, R72, PT ;  /* 0x000000480400720c */ /* 0x040fe40003f84070 */
[----:B------:R-:W-:Y:S01]  /*29e0*/  ISETP.GT.U32.AND P6, PT, R4, R134, PT ;  /* 0x000000860400720c */ /* 0x000fe20003fc4070 */
[--C-:B------:R-:W-:Y:S01]  /*29f0*/  @!P0 IMAD.IADD R132, R132, 0x1, -R4.reuse ;  /* 0x0000000184848824 */ /* 0x100fe200078e0a04 */
[----:B------:R-:W-:Y:S01]  /*2a00*/  ISETP.GE.AND P0, PT, R18, RZ, PT ;  /* 0x000000ff1200720c */ /* 0x000fe20003f06270 */
[----:B------:R-:W-:Y:S01]  /*2a10*/  @!P3 IMAD.IADD R70, R70, 0x1, -R4 ;  /* 0x000000014646b824 */ /* 0x000fe200078e0a04 */
[----:B------:R-:W-:Y:S01]  /*2a20*/  ISETP.GE.AND P3, PT, R10, RZ, PT ;  /* 0x000000ff0a00720c */ /* 0x000fe20003f66270 */
[----:B------:R-:W-:Y:S01]  /*2a30*/  IMAD.MOV R7, RZ, RZ, -R7 ;  /* 0x000000ffff077224 */ /* 0x000fe200078e0a07 */
[C---:B------:R-:W-:Y:S01]  /*2a40*/  LOP3.LUT R10, R5.reuse, 0xc0, RZ, 0xfc, !PT ;  /* 0x000000c0050a7812 */ /* 0x040fe200078efcff */
[----:B------:R-:W-:Y:S01]  /*2a50*/  @!P2 IMAD.MOV R132, RZ, RZ, -R132 ;  /* 0x000000ffff84a224 */ /* 0x000fe200078e0a84 */
[C---:B------:R-:W-:Y:S01]  /*2a60*/  ISETP.GT.U32.AND P2, PT, R4.reuse, R70, PT ;  /* 0x000000460400720c */ /* 0x040fe20003f44070 */
[----:B------:R-:W-:Y:S01]  /*2a70*/  IMAD R90, R4, R7, R11 ;  /* 0x00000007045a7224 */ /* 0x000fe200078e020b */
[----:B------:R-:W-:Y:S01]  /*2a80*/  IABS R15, R10 ;  /* 0x0000000a000f7213 */ /* 0x000fe20000000000 */
[----:B------:R-:W-:Y:S01]  /*2a90*/  IMAD.HI.U32 R7, R6, R13, RZ ;  /* 0x0000000d06077227 */ /* 0x000fe200078e00ff */
[----:B------:R-:W-:-:S03]  /*2aa0*/  LOP3.LUT R18, R5, 0xd4, RZ, 0xfc, !PT ;  /* 0x000000d405127812 */ /* 0x000fc600078efcff */
[----:B------:R-:W-:Y:S01]  /*2ab0*/  @!P1 IMAD.MOV R64, RZ, RZ, -R64 ;  /* 0x000000ffff409224 */ /* 0x000fe200078e0a40 */
[----:B------:R-:W-:Y:S01]  /*2ac0*/  ISETP.GT.U32.AND P1, PT, R4, R68, PT ;  /* 0x000000440400720c */ /* 0x000fe20003f24070 */
[----:B------:R-:W-:Y:S02]  /*2ad0*/  IMAD.MOV R7, RZ, RZ, -R7 ;  /* 0x000000ffff077224 */ /* 0x000fe400078e0a07 */
[--C-:B------:R-:W-:Y:S01]  /*2ae0*/  @!P4 IMAD.IADD R72, R72, 0x1, -R4.reuse ;  /* 0x000000014848c824 */ /* 0x100fe200078e0a04 */
[C---:B------:R-:W-:Y:S01]  /*2af0*/  ISETP.GT.U32.AND P4, PT, R4.reuse, R90, PT ;  /* 0x0000005a0400720c */ /* 0x040fe20003f84070 */
[----:B------:R-:W-:Y:S01]  /*2b00*/  IMAD R74, R4, R7, R13 ;  /* 0x00000007044a7224 */ /* 0x000fe200078e020d */
[----:B------:R-:W-:Y:S01]  /*2b10*/  LOP3.LUT R7, R5, 0xb8, RZ, 0xfc, !PT ;  /* 0x000000b805077812 */ /* 0x000fe200078efcff */
[--C-:B------:R-:W-:Y:S02]  /*2b20*/  @!P6 IMAD.IADD R134, R134, 0x1, -R4.reuse ;  /* 0x000000018686e824 */ /* 0x100fe400078e0a04 */
[----:B------:R-:W-:Y:S01]  /*2b30*/  @!P2 IMAD.IADD R70, R70, 0x1, -R4 ;  /* 0x000000014646a824 */ /* 0x000fe200078e0a04 */
[----:B------:R-:W-:-:S02]  /*2b40*/  ISETP.GT.U32.AND P2, PT, R4, R74, PT ;  /* 0x0000004a0400720c */ /* 0x000fc40003f44070 */
[----:B------:R-:W-:Y:S01]  /*2b50*/  ISETP.GT.U32.AND P6, PT, R4, R134, PT ;  /* 0x000000860400720c */ /* 0x000fe20003fc4070 */
[----:B------:R-:W-:Y:S01]  /*2b60*/  @!P1 IMAD.IADD R68, R68, 0x1, -R4 ;  /* 0x0000000144449824 */ /* 0x000fe200078e0a04 */
[----:B------:R-:W-:Y:S01]  /*2b70*/  ISETP.GE.AND P1, PT, R12, RZ, PT ;  /* 0x000000ff0c00720c */ /* 0x000fe20003f26270 */
[----:B------:R-:W-:Y:S01]  /*2b80*/  @!P0 IMAD.MOV R70, RZ, RZ, -R70 ;  /* 0x000000ffff468224 */ /* 0x000fe200078e0a46 */
[----:B------:R-:W-:Y:S01]  /*2b90*/  IABS R11, R7 ;  /* 0x00000007000b7213 */ /* 0x000fe20000000000 */
[----:B------:R-:W-:Y:S01]  /*2ba0*/  @!P5 IMAD.MOV R68, RZ, RZ, -R68 ;  /* 0x000000ffff44d224 */ /* 0x000fe200078e0a44 */
[----:B------:R-:W-:Y:S01]  /*2bb0*/  ISETP.GE.AND P5, PT, R16, RZ, PT ;  /* 0x000000ff1000720c */ /* 0x000fe20003fa6270 */
[--C-:B------:R-:W-:Y:S01]  /*2bc0*/  @!P4 IMAD.IADD R90, R90, 0x1, -R4.reuse ;  /* 0x000000015a5ac824 */ /* 0x100fe200078e0a04 */
[C---:B------:R-:W-:Y:S02]  /*2bd0*/  LOP3.LUT R12, R5.reuse, 0xc4, RZ, 0xfc, !PT ;  /* 0x000000c4050c7812 */ /* 0x040fe400078efcff */
[C---:B------:R-:W-:Y:S01]  /*2be0*/  LOP3.LUT R16, R5.reuse, 0xcc, RZ, 0xfc, !PT ;  /* 0x000000cc05107812 */ /* 0x040fe200078efcff */
[--C-:B------:R-:W-:Y:S01]  /*2bf0*/  @!P2 IMAD.IADD R74, R74, 0x1, -R4.reuse ;  /* 0x000000014a4aa824 */ /* 0x100fe200078e0a04 */
[----:B------:R-:W-:Y:S01]  /*2c00*/  ISETP.GT.U32.AND P4, PT, R4, R90, PT ;  /* 0x0000005a0400720c */ /* 0x000fe20003f84070 */
[----:B------:R-:W-:Y:S01]  /*2c10*/  @!P6 IMAD.IADD R134, R134, 0x1, -R4 ;  /* 0x000000018686e824 */ /* 0x000fe200078e0a04 */
[----:B------:R-:W-:Y:S01]  /*2c20*/  ISETP.GE.AND P6, PT, R8, RZ, PT ;  /* 0x000000ff0800720c */ /* 0x000fe20003fc6270 */
[----:B------:R-:W-:Y:S01]  /*2c30*/  @!P1 IMAD.MOV R72, RZ, RZ, -R72 ;  /* 0x000000ffff489224 */ /* 0x000fe200078e0a48 */
[----:B------:R-:W-:-:S02]  /*2c40*/  LOP3.LUT R8, R5, 0xbc, RZ, 0xfc, !PT ;  /* 0x000000bc05087812 */ /* 0x000fc400078efcff */
[----:B------:R-:W-:Y:S01]  /*2c50*/  ISETP.GE.AND P1, PT, R7, RZ, PT ;  /* 0x000000ff0700720c */ /* 0x000fe20003f26270 */
[----:B------:R-:W-:Y:S01]  /*2c60*/  IMAD.HI.U32 R7, R6, R11, RZ ;  /* 0x0000000b06077227 */ /* 0x000fe200078e00ff */
[----:B------:R-:W-:Y:S02]  /*2c70*/  ISETP.GT.U32.AND P2, PT, R4, R74, PT ;  /* 0x0000004a0400720c */ /* 0x000fe40003f44070 */
[----:B------:R-:W-:Y:S01]  /*2c80*/  IABS R13, R8 ;  /* 0x00000008000d7213 */ /* 0x000fe20000000000 */
[----:B------:R-:W-:Y:S01]  /*2c90*/  @!P5 IMAD.MOV R134, RZ, RZ, -R134 ;  /* 0x000000ffff86d224 */ /* 0x000fe200078e0a86 */
[----:B------:R-:W-:Y:S01]  /*2ca0*/  ISETP.GE.AND P5, PT, R8, RZ, PT ;  /* 0x000000ff0800720c */ /* 0x000fe20003fa6270 */
[----:B------:R-:W-:Y:S01]  /*2cb0*/  IMAD.MOV R88, RZ, RZ, -R7 ;  /* 0x000000ffff587224 */ /* 0x000fe200078e0a07 */
[----:B------:R-:W-:Y:S01]  /*2cc0*/  IABS R17, R12 ;  /* 0x0000000c00117213 */ /* 0x000fe20000000000 */
[----:B------:R-:W-:Y:S01]  /*2cd0*/  IMAD.HI.U32 R8, R6, R15, RZ ;  /* 0x0000000f06087227 */ /* 0x000fe200078e00ff */
[----:B------:R-:W-:-:S03]  /*2ce0*/  ISETP.GE.AND P0, PT, R10, RZ, PT ;  /* 0x000000ff0a00720c */ /* 0x000fc60003f06270 */
[----:B------:R-:W-:Y:S01]  /*2cf0*/  @!P4 IMAD.IADD R90, R90, 0x1, -R4 ;  /* 0x000000015a5ac824 */ /* 0x000fe200078e0a04 */
[----:B------:R-:W-:Y:S01]  /*2d00*/  ISETP.GE.AND P4, PT, R12, RZ, PT ;  /* 0x000000ff0c00720c */ /* 0x000fe20003f86270 */
[C---:B------:R-:W-:Y:S01]  /*2d10*/  IMAD R88, R4.reuse, R88, R11 ;  /* 0x0000005804587224 */ /* 0x040fe200078e020b */
[----:B------:R-:W-:Y:S01]  /*2d20*/  IABS R11, R14 ;  /* 0x0000000e000b7213 */ /* 0x000fe20000000000 */
[----:B------:R-:W-:Y:S01]  /*2d30*/  IMAD.MOV R8, RZ, RZ, -R8 ;  /* 0x000000ffff087224 */ /* 0x000fe200078e0a08 */
[----:B------:R-:W-:Y:S01]  /*2d40*/  IABS R12, R18 ;  /* 0x00000012000c7213 */ /* 0x000fe20000000000 */
[----:B------:R-:W-:Y:S01]  /*2d50*/  @!P3 IMAD.MOV R90, RZ, RZ, -R90 ;  /* 0x000000ffff5ab224 */ /* 0x000fe200078e0a5a */
[----:B------:R-:W-:Y:S01]  /*2d60*/  ISETP.GT.U32.AND P3, PT, R4, R88, PT ;  /* 0x000000580400720c */ /* 0x000fe20003f64070 */
[----:B------:R-:W-:Y:S02]  /*2d70*/  @!P2 IMAD.IADD R74, R74, 0x1, -R4 ;  /* 0x000000014a4aa824 */ /* 0x000fe400078e0a04 */
[----:B------:R-:W-:-:S02]  /*2d80*/  IMAD R86, R4, R8, R15 ;  /* 0x0000000804567224 */ /* 0x000fc400078e020f */
[----:B------:R-:W-:Y:S02]  /*2d90*/  @!P6 IMAD.MOV R74, RZ, RZ, -R74 ;  /* 0x000000ffff4ae224 */ /* 0x000fe400078e0a4a */
[----:B------:R-:W-:Y:S01]  /*2da0*/  IMAD.HI.U32 R7, R6, R13, RZ ;  /* 0x0000000d06077227 */ /* 0x000fe200078e00ff */
[----:B------:R-:W-:-:S03]  /*2db0*/  ISETP.GT.U32.AND P6, PT, R4, R86, PT ;  /* 0x000000560400720c */ /* 0x000fc60003fc4070 */
[----:B------:R-:W-:Y:S02]  /*2dc0*/  IMAD.MOV R76, RZ, RZ, -R7 ;  /* 0x000000ffff4c7224 */ /* 0x000fe400078e0a07 */
[--C-:B------:R-:W-:Y:S02]  /*2dd0*/  @!P3 IMAD.IADD R88, R88, 0x1, -R4.reuse ;  /* 0x000000015858b824 */ /* 0x100fe400078e0a04 */
[----:B------:R-:W-:Y:S01]  /*2de0*/  IMAD R76, R4, R76, R13 ;  /* 0x0000004c044c7224 */ /* 0x000fe200078e020d */
[----:B------:R-:W-:Y:S01]  /*2df0*/  IABS R13, R16 ;  /* 0x00000010000d7213 */ /* 0x000fe20000000000 */
[----:B------:R-:W-:Y:S01]  /*2e00*/  IMAD.HI.U32 R7, R6, R17, RZ ;  /* 0x0000001106077227 */ /* 0x000fe200078e00ff */
[C---:B------:R-:W-:Y:S02]  /*2e10*/  ISETP.GT.U32.AND P3, PT, R4.reuse, R88, PT ;  /* 0x000000580400720c */ /* 0x040fe40003f64070 */
[----:B------:R-:W-:Y:S01]  /*2e20*/  ISETP.GT.U32.AND P2, PT, R4, R76, PT ;  /* 0x0000004c0400720c */ /* 0x000fe20003f44070 */
[----:B------:R-:W-:-:S02]  /*2e30*/  @!P6 IMAD.IADD R86, R86, 0x1, -R4 ;  /* 0x000000015656e824 */ /* 0x000fc400078e0a04 */
[----:B------:R-:W-:Y:S02]  /*2e40*/  IMAD.MOV R7, RZ, RZ, -R7 ;  /* 0x000000ffff077224 */ /* 0x000fe400078e0a07 */
[----:B------:R-:W-:Y:S01]  /*2e50*/  IMAD.HI.U32 R8, R6, R13, RZ ;  /* 0x0000000d06087227 */ /* 0x000fe200078e00ff */
[----:B------:R-:W-:-:S03]  /*2e60*/  ISETP.GT.U32.AND P6, PT, R4, R86, PT ;  /* 0x000000560400720c */ /* 0x000fc60003fc4070 */
[----:B------:R-:W-:Y:S01]  /*2e70*/  IMAD R78, R4, R7, R17 ;  /* 0x00000007044e7224 */ /* 0x000fe200078e0211 */
[----:B------:R-:W-:Y:S01]  /*2e80*/  LOP3.LUT R17, R5, 0xd0, RZ, 0xfc, !PT ;  /* 0x000000d005117812 */ /* 0x000fe200078efcff */
[----:B------:R-:W-:Y:S02]  /*2e90*/  IMAD.MOV R8, RZ, RZ, -R8 ;  /* 0x000000ffff087224 */ /* 0x000fe400078e0a08 */
[----:B------:R-:W-:Y:S01]  /*2ea0*/  @!P3 IMAD.IADD R88, R88, 0x1, -R4 ;  /* 0x000000015858b824 */ /* 0x000fe200078e0a04 */
[C---:B------:R-:W-:Y:S01]  /*2eb0*/  ISETP.GT.U32.AND P3, PT, R4.reuse, R78, PT ;  /* 0x0000004e0400720c */ /* 0x040fe20003f64070 */
[----:B------:R-:W-:Y:S01]  /*2ec0*/  IMAD R80, R4, R8, R13 ;  /* 0x0000000804507224 */ /* 0x000fe200078e020d */
[----:B------:R-:W-:Y:S01]  /*2ed0*/  IABS R10, R17 ;  /* 0x00000011000a7213 */ /* 0x000fe20000000000 */
[----:B------:R-:W-:-:S04]  /*2ee0*/  IMAD.HI.U32 R7, R6, R11, RZ ;  /* 0x0000000b06077227 */ /* 0x000fc800078e00ff */
[--C-:B------:R-:W-:Y:S01]  /*2ef0*/  @!P6 IMAD.IADD R86, R86, 0x1, -R4.reuse ;  /* 0x000000015656e824 */ /* 0x100fe200078e0a04 */
[----:B------:R-:W-:Y:S01]  /*2f00*/  ISETP.GT.U32.AND P6, PT, R4, R80, PT ;  /* 0x000000500400720c */ /* 0x000fe20003fc4070 */
[----:B------:R-:W-:Y:S02]  /*2f10*/  IMAD.MOV R7, RZ, RZ, -R7 ;  /* 0x000000ffff077224 */ /* 0x000fe400078e0a07 */
[----:B------:R-:W-:Y:S02]  /*2f20*/  @!P2 IMAD.IADD R76, R76, 0x1, -R4 ;  /* 0x000000014c4ca824 */ /* 0x000fe400078e0a04 */
[C---:B------:R-:W-:Y:S02]  /*2f30*/  IMAD R84, R4.reuse, R7, R11 ;  /* 0x0000000704547224 */ /* 0x040fe400078e020b */
[----:B------:R-:W-:Y:S01]  /*2f40*/  IMAD.MOV.U32 R11, RZ, RZ, R10 ;  /* 0x000000ffff0b7224 */ /* 0x000fe200078e000a */
[----:B------:R-:W-:Y:S01]  /*2f50*/  ISETP.GT.U32.AND P2, PT, R4, R76, PT ;  /* 0x0000004c0400720c */ /* 0x000fe20003f44070 */
[----:B------:R-:W-:Y:S01]  /*2f60*/  @!P3 IMAD.IADD R78, R78, 0x1, -R4 ;  /* 0x000000014e4eb824 */ /* 0x000fe200078e0a04 */
[----:B------:R-:W-:Y:S01]  /*2f70*/  LOP3.LUT R10, R5, 0xd8, RZ, 0xfc, !PT ;  /* 0x000000d8050a7812 */ /* 0x000fe200078efcff */
[----:B------:R-:W-:-:S03]  /*2f80*/  IMAD.HI.U32 R7, R6, R11, RZ ;  /* 0x0000000b06077227 */ /* 0x000fc600078e00ff */
[----:B------:R-:W-:Y:S01]  /*2f90*/  IABS R15, R10 ;  /* 0x0000000a000f7213 */ /* 0x000fe20000000000 */
[----:B------:R-:W-:Y:S01]  /*2fa0*/  @!P6 IMAD.IADD R80, R80, 0x1, -R4 ;  /* 0x000000015050e824 */ /* 0x000fe200078e0a04 */
[C---:B------:R-:W-:Y:S01]  /*2fb0*/  ISETP.GT.U32.AND P3, PT, R4.reuse, R78, PT ;  /* 0x0000004e0400720c */ /* 0x040fe20003f64070 */
[----:B------:R-:W-:Y:S02]  /*2fc0*/  IMAD.MOV R7, RZ, RZ, -R7 ;  /* 0x000000ffff077224 */ /* 0x000fe400078e0a07 */
[----:B------:R-:W-:Y:S01]  /*2fd0*/  IMAD.MOV.U32 R13, RZ, RZ, R12 ;  /* 0x000000ffff0d7224 */ /* 0x000fe200078e000c */
[C---:B------:R-:W-:Y:S01]  /*2fe0*/  ISETP.GT.U32.AND P6, PT, R4.reuse, R80, PT ;  /* 0x000000500400720c */ /* 0x040fe20003fc4070 */
[----:B------:R-:W-:Y:S01]  /*2ff0*/  IMAD R82, R4, R7, R11 ;  /* 0x0000000704527224 */ /* 0x000fe200078e020b */
[----:B------:R-:W-:Y:S01]  /*3000*/  LOP3.LUT R12, R5, 0xe0, RZ, 0xfc, !PT ;  /* 0x000000e0050c7812 */ /* 0x000fe200078efcff */
[----:B------:R-:W-:-:S04]  /*3010*/  IMAD.HI.U32 R8, R6, R13, RZ ;  /* 0x0000000d06087227 */ /* 0x000fc800078e00ff */
[----:B------:R-:W-:-:S04]  /*3020*/  IMAD.HI.U32 R7, R6, R15, RZ ;  /* 0x0000000f06077227 */ /* 0x000fc800078e00ff */
[----:B------:R-:W-:Y:S01]  /*3030*/  @!P2 IMAD.IADD R76, R76, 0x1, -R4 ;  /* 0x000000014c4ca824 */ /* 0x000fe200078e0a04 */
[C---:B------:R-:W-:Y:S01]  /*3040*/  ISETP.GT.U32.AND P2, PT, R4.reuse, R84, PT ;  /* 0x000000540400720c */ /* 0x040fe20003f44070 */
[----:B------:R-:W-:Y:S02]  /*3050*/  IMAD.MOV R8, RZ, RZ, -R8 ;  /* 0x000000ffff087224 */ /* 0x000fe400078e0a08 */
[----:B------:R-:W-:Y:S02]  /*3060*/  IMAD.MOV R7, RZ, RZ, -R7 ;  /* 0x000000ffff077224 */ /* 0x000fe400078e0a07 */
[----:B------:R-:W-:Y:S01]  /*3070*/  IMAD R150, R4, R8, R13 ;  /* 0x0000000804967224 */ /* 0x000fe200078e020d */
[----:B------:R-:W-:Y:S01]  /*3080*/  LOP3.LUT R8, R5, 0xdc, RZ, 0xfc, !PT ;  /* 0x000000dc05087812 */ /* 0x000fe200078efcff */
[----:B------:R-:W-:Y:S01]  /*3090*/  @!P3 IMAD.IADD R78, R78, 0x1, -R4 ;  /* 0x000000014e4eb824 */ /* 0x000fe200078e0a04 */
        /* <DEDUP_REMOVED lines=8> */
[----:B------:R-:W-:Y:S01]  /*3120*/  IABS R13, R12 ;  /* 0x0000000c000d7213 */ /* 0x000fe20000000000 */
[----:B------:R-:W-:Y:S01]  /*3130*/  @!P5 IMAD.MOV R76, RZ, RZ, -R76 ;  /* 0x000000ffff4cd224 */ /* 0x000fe200078e0a4c */
[----:B------:R-:W-:Y:S01]  /*3140*/  ISETP.GE.AND P2, PT, R16, RZ, PT ;  /* 0x000000ff1000720c */ /* 0x000fe20003f46270 */
[----:B------:R-:W-:Y:S01]  /*3150*/  @!P1 IMAD.MOV R88, RZ, RZ, -R88 ;  /* 0x000000ffff589224 */ /* 0x000fe200078e0a58 */
[----:B------:R-:W-:Y:S01]  /*3160*/  ISETP.GT.U32.AND P5, PT, R4, R84, PT ;  /* 0x000000540400720c */ /* 0x000fe20003fa4070 */
[----:B------:R-:W-:Y:S01]  /*3170*/  @!P3 IMAD.IADD R82, R82, 0x1, -R4 ;  /* 0x000000015252b824 */ /* 0x000fe200078e0a04 */
[----:B------:R-:W-:Y:S01]  /*3180*/  ISETP.GE.AND P1, PT, R14, RZ, PT ;  /* 0x000000ff0e00720c */ /* 0x000fe20003f26270 */
[----:B------:R-:W-:Y:S01]  /*3190*/  IMAD.HI.U32 R7, R6, R11, RZ ;  /* 0x0000000b06077227 */ /* 0x000fe200078e00ff */
[----:B------:R-:W-:-:S02]  /*31a0*/  ISETP.GE.AND P3, PT, R10, RZ, PT ;  /* 0x000000ff0a00720c */ /* 0x000fc40003f66270 */
[C---:B------:R-:W-:Y:S01]  /*31b0*/  LOP3.LUT R10, R5.reuse, 0xe4, RZ, 0xfc, !PT ;  /* 0x000000e4050a7812 */ /* 0x040fe200078efcff */
[--C-:B------:R-:W-:Y:S01]  /*31c0*/  @!P4 IMAD.IADD R150, R150, 0x1, -R4.reuse ;  /* 0x000000019696c824 */ /* 0x100fe200078e0a04 */
[----:B------:R-:W-:Y:S01]  /*31d0*/  ISETP.GT.U32.AND P4, PT, R4, R82, PT ;  /* 0x000000520400720c */ /* 0x000fe20003f84070 */
[--C-:B------:R-:W-:Y:S01]  /*31e0*/  @!P6 IMAD.IADD R152, R152, 0x1, -R4.reuse ;  /* 0x000000019898e824 */ /* 0x100fe200078e0a04 */
[C---:B------:R-:W-:Y:S01]  /*31f0*/  LOP3.LUT R14, R5.reuse, 0xe8, RZ, 0xfc, !PT ;  /* 0x000000e8050e7812 */ /* 0x040fe200078efcff */
[----:B------:R-:W-:Y:S01]  /*3200*/  IMAD.MOV R154, RZ, RZ, -R7 ;  /* 0x000000ffff9a7224 */ /* 0x000fe200078e0a07 */
[C---:B------:R-:W-:Y:S01]  /*3210*/  LOP3.LUT R16, R5.reuse, 0xec, RZ, 0xfc, !PT ;  /* 0x000000ec05107812 */ /* 0x040fe200078efcff */
[----:B------:R-:W-:Y:S01]  /*3220*/  IMAD.HI.U32 R7, R6, R13, RZ ;  /* 0x0000000d06077227 */ /* 0x000fe200078e00ff */
[----:B------:R-:W-:Y:S02]  /*3230*/  ISETP.GT.U32.AND P6, PT, R4, R152, PT ;  /* 0x000000980400720c */ /* 0x000fe40003fc4070 */
[----:B------:R-:W-:Y:S01]  /*3240*/  IABS R15, R14 ;  /* 0x0000000e000f7213 */ /* 0x000fe20000000000 */
[----:B------:R-:W-:Y:S01]  /*3250*/  @!P5 IMAD.IADD R84, R84, 0x1, -R4 ;  /* 0x000000015454d824 */ /* 0x000fe200078e0a04 */
[----:B------:R-:W-:Y:S01]  /*3260*/  ISETP.GE.AND P5, PT, R18, RZ, PT ;  /* 0x000000ff1200720c */ /* 0x000fe20003fa6270 */
[C---:B------:R-:W-:Y:S01]  /*3270*/  IMAD R154, R4.reuse, R154, R11 ;  /* 0x0000009a049a7224 */ /* 0x040fe200078e020b */
[----:B------:R-:W-:Y:S01]  /*3280*/  IABS R11, R10 ;  /* 0x0000000a000b7213 */ /* 0x000fe20000000000 */
[----:B------:R-:W-:Y:S01]  /*3290*/  IMAD.MOV R7, RZ, RZ, -R7 ;  /* 0x000000ffff077224 */ /* 0x000fe200078e0a07 */
[----:B------:R-:W-:Y:S01]  /*32a0*/  LOP3.LUT R18, R5, 0x10c, RZ, 0xfc, !PT ;  /* 0x0000010c05127812 */ /* 0x000fe200078efcff */
[----:B------:R-:W-:Y:S01]  /*32b0*/  @!P1 IMAD.MOV R84, RZ, RZ, -R84 ;  /* 0x000000ffff549224 */ /* 0x000fe200078e0a54 */
[----:B------:R-:W-:Y:S01]  /*32c0*/  ISETP.GT.U32.AND P1, PT, R4, R150, PT ;  /* 0x000000960400720c */ /* 0x000fe20003f24070 */
[----:B------:R-:W-:Y:S01]  /*32d0*/  @!P4 IMAD.IADD R82, R82, 0x1, -R4 ;  /* 0x000000015252c824 */ /* 0x000fe200078e0a04 */
[C---:B------:R-:W-:Y:S01]  /*32e0*/  ISETP.GT.U32.AND P4, PT, R4.reuse, R154, PT ;  /* 0x0000009a0400720c */ /* 0x040fe20003f84070 */
[----:B------:R-:W-:-:S02]  /*32f0*/  IMAD R156, R4, R7, R13 ;  /* 0x00000007049c7224 */ /* 0x000fc400078e020d */
[----:B------:R-:W-:Y:S02]  /*3300*/  @!P6 IMAD.IADD R152, R152, 0x1, -R4 ;  /* 0x000000019898e824 */ /* 0x000fe400078e0a04 */
[----:B------:R-:W-:Y:S01]  /*3310*/  @!P0 IMAD.MOV R86, RZ, RZ, -R86 ;  /* 0x000000ffff568224 */ /* 0x000fe200078e0a56 */
[----:B------:R-:W-:Y:S01]  /*3320*/  ISETP.GT.U32.AND P6, PT, R4, R156, PT ;  /* 0x0000009c0400720c */ /* 0x000fe20003fc4070 */
[----:B------:R-:W-:Y:S01]  /*3330*/  IMAD.HI.U32 R7, R6, R11, RZ ;  /* 0x0000000b06077227 */ /* 0x000fe200078e00ff */
[----:B------:R-:W-:Y:S02]  /*3340*/  ISETP.GE.AND P0, PT, R17, RZ, PT ;  /* 0x000000ff1100720c */ /* 0x000fe40003f06270 */
[----:B------:R-:W-:Y:S01]  /*3350*/  IABS R17, R19 ;  /* 0x0000001300117213 */ /* 0x000fe20000000000 */
[----:B------:R-:W-:Y:S01]  /*3360*/  @!P1 IMAD.IADD R150, R150, 0x1, -R4 ;  /* 0x0000000196969824 */ /* 0x000fe200078e0a04 */
[----:B------:R-:W-:Y:S01]  /*3370*/  ISETP.GE.AND P1, PT, R8, RZ, PT ;  /* 0x000000ff0800720c */ /* 0x000fe20003f26270 */
[----:B------:R-:W-:-:S04]  /*3380*/  IMAD.HI.U32 R8, R6, R15, RZ ;  /* 0x0000000f06087227 */ /* 0x000fc800078e00ff */
[----:B------:R-:W-:Y:S02]  /*3390*/  IMAD.MOV R7, RZ, RZ, -R7 ;  /* 0x000000ffff077224 */ /* 0x000fe400078e0a07 */
[----:B------:R-:W-:Y:S01]  /*33a0*/  @!P4 IMAD.IADD R154, R154, 0x1, -R4 ;  /* 0x000000019a9ac824 */ /* 0x000fe200078e0a04 */
[----:B------:R-:W-:Y:S01]  /*33b0*/  ISETP.GE.AND P4, PT, R12, RZ, PT ;  /* 0x000000ff0c00720c */ /* 0x000fe20003f86270 */
[----:B------:R-:W-:Y:S01]  /*33c0*/  IMAD.MOV R8, RZ, RZ, -R8 ;  /* 0x000000ffff087224 */ /* 0x000fe200078e0a08 */
[----:B------:R-:W-:Y:S01]  /*33d0*/  LOP3.LUT R12, R5, 0xf0, RZ, 0xfc, !PT ;  /* 0x000000f0050c7812 */ /* 0x000fe200078efcff */
[----:B------:R-:W-:Y:S01]  /*33e0*/  IMAD R158, R4, R7, R11 ;  /* 0x00000007049e7224 */ /* 0x000fe200078e020b */
[----:B------:R-:W-:Y:S01]  /*33f0*/  IABS R11, R16 ;  /* 0x00000010000b7213 */ /* 0x000fe20000000000 */
[----:B------:R-:W-:Y:S01]  /*3400*/  @!P6 IMAD.IADD R156, R156, 0x1, -R4 ;  /* 0x000000019c9ce824 */ /* 0x000fe200078e0a04 */
[----:B------:R-:W-:Y:S01]  /*3410*/  IABS R13, R12 ;  /* 0x0000000c000d7213 */ /* 0x000fe20000000000 */
[----:B------:R-:W-:Y:S01]  /*3420*/  @!P2 IMAD.MOV R80, RZ, RZ, -R80 ;  /* 0x000000ffff50a224 */ /* 0x000fe200078e0a50 */
[C---:B------:R-:W-:Y:S01]  /*3430*/  ISETP.GT.U32.AND P2, PT, R4.reuse, R154, PT ;  /* 0x0000009a0400720c */ /* 0x040fe20003f44070 */
[C---:B------:R-:W-:Y:S01]  /*3440*/  IMAD R160, R4.reuse, R8, R15 ;  /* 0x0000000804a07224 */ /* 0x040fe200078e020f */
[C---:B------:R-:W-:Y:S01]  /*3450*/  ISETP.GT.U32.AND P6, PT, R4.reuse, R158, PT ;  /* 0x0000009e0400720c */ /* 0x040fe20003fc4070 */
[----:B------:R-:W-:Y:S01]  /*3460*/  @!P0 IMAD.MOV R82, RZ, RZ, -R82 ;  /* 0x000000ffff528224 */ /* 0x000fe200078e0a52 */
[----:B------:R-:W-:Y:S01]  /*3470*/  ISETP.GT.U32.AND P0, PT, R4, R156, PT ;  /* 0x0000009c0400720c */ /* 0x000fe20003f04070 */
[----:B------:R-:W-:-:S04]  /*3480*/  IMAD.HI.U32 R7, R6, R11, RZ ;  /* 0x0000000b06077227 */ /* 0x000fc800078e00ff */
[----:B------:R-:W-:Y:S01]  /*3490*/  @!P5 IMAD.MOV R150, RZ, RZ, -R150 ;  /* 0x000000ffff96d224 */ /* 0x000fe200078e0a96 */
[----:B------:R-:W-:Y:S01]  /*34a0*/  ISETP.GT.U32.AND P5, PT, R4, R160, PT ;  /* 0x000000a00400720c */ /* 0x000fe20003fa4070 */
[----:B------:R-:W-:-:S04]  /*34b0*/  IMAD.HI.U32 R8, R6, R13, RZ ;  /* 0x0000000d06087227 */ /* 0x000fc800078e00ff */
[----:B------:R-:W-:Y:S02]  /*34c0*/  IMAD.MOV R7, RZ, RZ, -R7 ;  /* 0x000000ffff077224 */ /* 0x000fe400078e0a07 */
[----:B------:R-:W-:Y:S01]  /*34d0*/  @!P2 IMAD.IADD R154, R154, 0x1, -R4 ;  /* 0x000000019a9aa824 */ /* 0x000fe200078e0a04 */
[----:B------:R-:W-:Y:S01]  /*34e0*/  ISETP.GE.AND P2, PT, R14, RZ, PT ;  /* 0x000000ff0e00720c */ /* 0x000fe20003f46270 */
[----:B------:R-:W-:Y:S01]  /*34f0*/  IMAD.MOV R8, RZ, RZ, -R8 ;  /* 0x000000ffff087224 */ /* 0x000fe200078e0a08 */
[C---:B------:R-:W-:Y:S01]  /*3500*/  LOP3.LUT R14, R5.reuse, 0xf8, RZ, 0xfc, !PT ;  /* 0x000000f8050e7812 */ /* 0x040fe200078efcff */
[----:B------:R-:W-:Y:S02]  /*3510*/  IMAD R164, R4, R7, R11 ;  /* 0x0000000704a47224 */ /* 0x000fe400078e020b */
[--C-:B------:R-:W-:Y:S01]  /*3520*/  @!P0 IMAD.IADD R156, R156, 0x1, -R4.reuse ;  /* 0x000000019c9c8824 */ /* 0x100fe200078e0a04 */
[----:B------:R-:W-:Y:S01]  /*3530*/  ISETP.GE.AND P0, PT, R16, RZ, PT ;  /* 0x000000ff1000720c */ /* 0x000fe20003f06270 */
[----:B------:R-:W-:Y:S01]  /*3540*/  @!P6 IMAD.IADD R158, R158, 0x1, -R4 ;  /* 0x000000019e9ee824 */ /* 0x000fe200078e0a04 */
[C---:B------:R-:W-:Y:S01]  /*3550*/  LOP3.LUT R16, R5.reuse, 0x108, RZ, 0xfc, !PT ;  /* 0x0000010805107812 */ /* 0x040fe200078efcff */
[C---:B------:R-:W-:Y:S01]  /*3560*/  IMAD R166, R4.reuse, R8, R13 ;  /* 0x0000000804a67224 */ /* 0x040fe200078e020d */
[----:B------:R-:W-:Y:S01]  /*3570*/  LOP3.LUT R8, R5, 0xf4, RZ, 0xfc, !PT ;  /* 0x000000f405087812 */ /* 0x000fe200078efcff */
[----:B------:R-:W-:Y:S01]  /*3580*/  @!P1 IMAD.MOV R154, RZ, RZ, -R154 ;  /* 0x000000ffff9a9224 */ /* 0x000fe200078e0a9a */
[----:B------:R-:W-:Y:S01]  /*3590*/  ISETP.GT.U32.AND P1, PT, R4, R164, PT ;  /* 0x000000a40400720c */ /* 0x000fe20003f24070 */
[----:B------:R-:W-:Y:S01]  /*35a0*/  @!P5 IMAD.IADD R160, R160, 0x1, -R4 ;  /* 0x00000001a0a0d824 */ /* 0x000fe200078e0a04 */
[C---:B------:R-:W-:Y:S01]  /*35b0*/  ISETP.GT.U32.AND P6, PT, R4.reuse, R158, PT ;  /* 0x0000009e0400720c */ /* 0x040fe20003fc4070 */
[----:B------:R-:W-:Y:S01]  /*35c0*/  @!P4 IMAD.MOV R156, RZ, RZ, -R156 ;  /* 0x000000ffff9cc224 */ /* 0x000fe200078e0a9c */
[----:B------:R-:W-:Y:S01]  /*35d0*/  ISETP.GT.U32.AND P4, PT, R4, R166, PT ;  /* 0x000000a60400720c */ /* 0x000fe20003f84070 */
[----:B------:R-:W-:Y:S01]  /*35e0*/  @!P3 IMAD.MOV R152, RZ, RZ, -R152 ;  /* 0x000000ffff98b224 */ /* 0x000fe200078e0a98 */
[----:B------:R-:W-:-:S02]  /*35f0*/  ISETP.GE.AND P3, PT, R10, RZ, PT ;  /* 0x000000ff0a00720c */ /* 0x000fc40003f66270 */
[----:B------:R-:W-:Y:S02]  /*3600*/  ISETP.GT.U32.AND P5, PT, R4, R160, PT ;  /* 0x000000a00400720c */ /* 0x000fe40003fa4070 */
[----:B------:R-:W-:Y:S02]  /*3610*/  IABS R11, R8 ;  /* 0x00000008000b7213 */ /* 0x000fe40000000000 */
[----:B------:R-:W-:Y:S01]  /*3620*/  IABS R13, R14 ;  /* 0x0000000e000d7213 */ /* 0x000fe20000000000 */
[--C-:B------:R-:W-:Y:S02]  /*3630*/  @!P1 IMAD.IADD R164, R164, 0x1, -R4.reuse ;  /* 0x00000001a4a49824 */ /* 0x100fe400078e0a04 */
[--C-:B------:R-:W-:Y:S01]  /*3640*/  @!P6 IMAD.IADD R158, R158, 0x1, -R4.reuse ;  /* 0x000000019e9ee824 */ /* 0x100fe200078e0a04 */
[----:B------:R-:W-:Y:S01]  /*3650*/  ISETP.GE.AND P6, PT, R12, RZ, PT ;  /* 0x000000ff0c00720c */ /* 0x000fe20003fc6270 */
[----:B------:R-:W-:Y:S01]  /*3660*/  @!P4 IMAD.IADD R166, R166, 0x1, -R4 ;  /* 0x00000001a6a6c824 */ /* 0x000fe200078e0a04 */
[----:B------:R-:W-:Y:S01]  /*3670*/  ISETP.GT.U32.AND P1, PT, R4, R164, PT ;  /* 0x000000a40400720c */ /* 0x000fe20003f24070 */
[----:B------:R-:W-:Y:S01]  /*3680*/  IMAD.HI.U32 R7, R6, R11, RZ ;  /* 0x0000000b06077227 */ /* 0x000fe200078e00ff */
[----:B------:R-:W-:-:S02]  /*3690*/  LOP3.LUT R12, R5, 0xfc, RZ, 0xfc, !PT ;  /* 0x000000fc050c7812 */ /* 0x000fc400078efcff */
[----:B------:R-:W-:Y:S01]  /*36a0*/  ISETP.GE.AND P4, PT, R14, RZ, PT ;  /* 0x000000ff0e00720c */ /* 0x000fe20003f86270 */
[----:B------:R-:W-:Y:S01]  /*36b0*/  @!P5 IMAD.IADD R160, R160, 0x1, -R4 ;  /* 0x00000001a0a0d824 */ /* 0x000fe200078e0a04 */
[----:B------:R-:W-:Y:S01]  /*36c0*/  ISETP.GE.AND P5, PT, R8, RZ, PT ;  /* 0x000000ff0800720c */ /* 0x000fe20003fa6270 */
[----:B------:R-:W-:Y:S01]  /*36d0*/  @!P3 IMAD.MOV R158, RZ, RZ, -R158 ;  /* 0x000000ffff9eb224 */ /* 0x000fe200078e0a9e */
[----:B------:R-:W-:Y:S01]  /*36e0*/  ISETP.GT.U32.AND P3, PT, R4, R166, PT ;  /* 0x000000a60400720c */ /* 0x000fe20003f64070 */
[----:B------:R-:W-:Y:S01]  /*36f0*/  IMAD.HI.U32 R8, R6, R13, RZ ;  /* 0x0000000d06087227 */ /* 0x000fe200078e00ff */
[----:B------:R-:W-:Y:S02]  /*3700*/  IABS R10, R12 ;  /* 0x0000000c000a7213 */ /* 0x000fe40000000000 */
[----:B------:R-:W-:Y:S01]  /*3710*/  LOP3.LUT R14, R5, 0x104, RZ, 0xfc, !PT ;  /* 0x00000104050e7812 */ /* 0x000fe200078efcff */
[----:B------:R-:W-:Y:S02]  /*3720*/  IMAD.MOV R7, RZ, RZ, -R7 ;  /* 0x000000ffff077224 */ /* 0x000fe400078e0a07 */
[----:B------:R-:W-:Y:S01]  /*3730*/  IMAD.MOV R8, RZ, RZ, -R8 ;  /* 0x000000ffff087224 */ /* 0x000fe200078e0a08 */
[----:B------:R-:W-:Y:S01]  /*3740*/  IABS R15, R14 ;  /* 0x0000000e000f7213 */ /* 0x000fe20000000000 */
[----:B------:R-:W-:-:S02]  /*3750*/  IMAD R162, R4, R7, R11 ;  /* 0x0000000704a27224 */ /* 0x000fc400078e020b */
[----:B------:R-:W-:Y:S02]  /*3760*/  IMAD R168, R4, R8, R13 ;  /* 0x0000000804a87224 */ /* 0x000fe400078e020d */
[--C-:B------:R-:W-:Y:S01]  /*3770*/  @!P1 IMAD.IADD R164, R164, 0x1, -R4.reuse ;  /* 0x00000001a4a49824 */ /* 0x100fe200078e0a04 */
[----:B------:R-:W-:Y:S01]  /*3780*/  ISETP.GT.U32.AND P1, PT, R4, R162, PT ;  /* 0x000000a20400720c */ /* 0x000fe20003f24070 */
[----:B------:R-:W-:Y:S01]  /*3790*/  @!P3 IMAD.IADD R166, R166, 0x1, -R4 ;  /* 0x00000001a6a6b824 */ /* 0x000fe200078e0a04 */
[----:B------:R-:W-:Y:S01]  /*37a0*/  ISETP.GT.U32.AND P3, PT, R4, R168, PT ;  /* 0x000000a80400720c */ /* 0x000fe20003f64070 */
[----:B------:R-:W-:Y:S01]  /*37b0*/  IMAD.MOV.U32 R11, RZ, RZ, R10 ;  /* 0x000000ffff0b7224 */ /* 0x000fe200078e000a */
[----:B------:R-:W-:Y:S01]  /*37c0*/  LOP3.LUT R10, R5, 0x100, RZ, 0xfc, !PT ;  /* 0x00000100050a7812 */ /* 0x000fe200078efcff */
[----:B------:R-:W-:-:S03]  /*37d0*/  IMAD.HI.U32 R8, R6, R15, RZ ;  /* 0x0000000f06087227 */ /* 0x000fc600078e00ff */
[----:B------:R-:W-:Y:S01]  /*37e0*/  IABS R13, R10 ;  /* 0x0000000a000d7213 */ /* 0x000fe20000000000 */
[----:B------:R-:W-:-:S04]  /*37f0*/  IMAD.HI.U32 R7, R6, R11, RZ ;  /* 0x0000000b06077227 */ /* 0x000fc800078e00ff */
[--C-:B------:R-:W-:Y:S02]  /*3800*/  @!P1 IMAD.IADD R162, R162, 0x1, -R4.reuse ;  /* 0x00000001a2a29824 */ /* 0x100fe400078e0a04 */
[----:B------:R-:W-:Y:S02]  /*3810*/  IMAD.MOV R7, RZ, RZ, -R7 ;  /* 0x000000ffff077224 */ /* 0x000fe400078e0a07 */
[----:B------:R-:W-:Y:S01]  /*3820*/  @!P3 IMAD.IADD R168, R168, 0x1, -R4 ;  /* 0x00000001a8a8b824 */ /* 0x000fe200078e0a04 */
[C---:B------:R-:W-:Y:S01]  /*3830*/  ISETP.GT.U32.AND P3, PT, R4.reuse, R162, PT ;  /* 0x000000a20400720c */ /* 0x040fe20003f64070 */
[----:B------:R-:W-:Y:S01]  /*3840*/  IMAD R176, R4, R7, R11 ;  /* 0x0000000704b07224 */ /* 0x000fe200078e020b */
[----:B------:R-:W-:Y:S01]  /*3850*/  IABS R11, R16 ;  /* 0x00000010000b7213 */ /* 0x000fe20000000000 */
[----:B------:R-:W-:-:S03]  /*3860*/  IMAD.HI.U32 R7, R6, R13, RZ ;  /* 0x0000000d06077227 */ /* 0x000fc600078e00ff */
[C---:B------:R-:W-:Y:S01]  /*3870*/  ISETP.GT.U32.AND P1, PT, R4.reuse, R176, PT ;  /* 0x000000b00400720c */ /* 0x040fe20003f24070 */
[----:B------:R-:W-:Y:S02]  /*3880*/  IMAD.MOV R7, RZ, RZ, -R7 ;  /* 0x000000ffff077224 */ /* 0x000fe400078e0a07 */
[----:B------:R-:W-:Y:S02]  /*3890*/  IMAD.MOV R8, RZ, RZ, -R8 ;  /* 0x000000ffff087224 */ /* 0x000fe400078e0a08 */
[----:B------:R-:W-:Y:S01]  /*38a0*/  IMAD R170, R4, R7, R13 ;  /* 0x0000000704aa7224 */ /* 0x000fe200078e020d */
[----:B------:R-:W-:Y:S01]  /*38b0*/  IABS R13, R18 ;  /* 0x00000012000d7213 */ /* 0x000fe20000000000 */
[----:B------:R-:W-:Y:S02]  /*38c0*/  @!P3 IMAD.IADD R162, R162, 0x1, -R4 ;  /* 0x00000001a2a2b824 */ /* 0x000fe400078e0a04 */
[----:B------:R-:W-:Y:S01]  /*38d0*/  IMAD.HI.U32 R7, R6, R11, RZ ;  /* 0x0000000b06077227 */ /* 0x000fe200078e00ff */
[----:B------:R-:W-:-:S03]  /*38e0*/  ISETP.GT.U32.AND P3, PT, R4, R170, PT ;  /* 0x000000aa0400720c */ /* 0x000fc60003f64070 */
[C---:B------:R-:W-:Y:S02]  /*38f0*/  IMAD R172, R4.reuse, R8, R15 ;  /* 0x0000000804ac7224 */ /* 0x040fe400078e020f */
[----:B------:R-:W-:Y:S02]  /*3900*/  IMAD.MOV R7, RZ, RZ, -R7 ;  /* 0x000000ffff077224 */ /* 0x000fe400078e0a07 */
[----:B------:R-:W-:Y:S01]  /*3910*/  @!P5 IMAD.MOV R162, RZ, RZ, -R162 ;  /* 0x000000ffffa2d224 */ /* 0x000fe200078e0aa2 */
[C---:B------:R-:W-:Y:S01]  /*3920*/  ISETP.GT.U32.AND P5, PT, R4.reuse, R172, PT ;  /* 0x000000ac0400720c */ /* 0x040fe20003fa4070 */
[----:B------:R-:W-:Y:S02]  /*3930*/  IMAD R174, R4, R7, R11 ;  /* 0x0000000704ae7224 */ /* 0x000fe400078e020b */
[--C-:B------:R-:W-:Y:S02]  /*3940*/  @!P1 IMAD.IADD R176, R176, 0x1, -R4.reuse ;  /* 0x00000001b0b09824 */ /* 0x100fe400078e0a04 */
[----:B------:R-:W-:Y:S01]  /*3950*/  @!P3 IMAD.IADD R170, R170, 0x1, -R4 ;  /* 0x00000001aaaab824 */ /* 0x000fe200078e0a04 */
[C---:B------:R-:W-:Y:S01]  /*3960*/  ISETP.GT.U32.AND P3, PT, R4.reuse, R174, PT ;  /* 0x000000ae0400720c */ /* 0x040fe20003f64070 */
[----:B------:R-:W-:Y:S01]  /*3970*/  @!P0 IMAD.MOV R164, RZ, RZ, -R164 ;  /* 0x000000ffffa48224 */ /* 0x000fe200078e0aa4 */
[C---:B------:R-:W-:Y:S01]  /*3980*/  ISETP.GT.U32.AND P1, PT, R4.reuse, R176, PT ;  /* 0x000000b00400720c */ /* 0x040fe20003f24070 */
[----:B------:R-:W-:Y:S01]  /*3990*/  @!P2 IMAD.MOV R160, RZ, RZ, -R160 ;  /* 0x000000ffffa0a224 */ /* 0x000fe200078e0aa0 */
[----:B------:R-:W-:Y:S01]  /*39a0*/  ISETP.GT.U32.AND P0, PT, R4, R168, PT ;  /* 0x000000a80400720c */ /* 0x000fe20003f04070 */
[----:B------:R-:W-:Y:S01]  /*39b0*/  IMAD.HI.U32 R8, R6, R13, RZ ;  /* 0x0000000d06087227 */ /* 0x000fe200078e00ff */
[----:B------:R-:W-:-:S02]  /*39c0*/  ISETP.GE.AND P2, PT, R12, RZ, PT ;  /* 0x000000ff0c00720c */ /* 0x000fc40003f46270 */
[C---:B------:R-:W-:Y:S01]  /*39d0*/  LOP3.LUT R12, R5.reuse, 0x110, RZ, 0xfc, !PT ;  /* 0x00000110050c7812 */ /* 0x040fe200078efcff */
[----:B------:R-:W-:Y:S01]  /*39e0*/  @!P5 IMAD.IADD R172, R172, 0x1, -R4 ;  /* 0x00000001acacd824 */ /* 0x000fe200078e0a04 */
[----:B------:R-:W-:Y:S01]  /*39f0*/  ISETP.GT.U32.AND P5, PT, R4, R170, PT ;  /* 0x000000aa0400720c */ /* 0x000fe20003fa4070 */
[----:B------:R-:W-:Y:S01]  /*3a00*/  IMAD.MOV R8, RZ, RZ, -R8 ;  /* 0x000000ffff087224 */ /* 0x000fe200078e0a08 */
[----:B------:R-:W-:Y:S01]  /*3a10*/  IABS R11, R12 ;  /* 0x0000000c000b7213 */ /* 0x000fe20000000000 */
[--C-:B------:R-:W-:Y:S02]  /*3a20*/  @!P3 IMAD.IADD R174, R174, 0x1, -R4.reuse ;  /* 0x00000001aeaeb824 */ /* 0x100fe400078e0a04 */
[--C-:B------:R-:W-:Y:S01]  /*3a30*/  @!P1 IMAD.IADD R176, R176, 0x1, -R4.reuse ;  /* 0x00000001b0b09824 */ /* 0x100fe200078e0a04 */
[----:B------:R-:W-:Y:S01]  /*3a40*/  ISETP.GE.AND P1, PT, R16, RZ, PT ;  /* 0x000000ff1000720c */ /* 0x000fe20003f26270 */
[----:B------:R-:W-:Y:S01]  /*3a50*/  @!P0 IMAD.IADD R168, R168, 0x1, -R4 ;  /* 0x00000001a8a88824 */ /* 0x000fe200078e0a04 */
[----:B------:R-:W-:Y:S01]  /*3a60*/  LOP3.LUT R16, R5, 0x118, RZ, 0xfc, !PT ;  /* 0x0000011805107812 */ /* 0x000fe200078efcff */
[C---:B------:R-:W-:Y:S01]  /*3a70*/  IMAD R178, R4.reuse, R8, R13 ;  /* 0x0000000804b27224 */ /* 0x040fe200078e020d */
[----:B------:R-:W-:Y:S01]  /*3a80*/  ISETP.GT.U32.AND P3, PT, R4, R174, PT ;  /* 0x000000ae0400720c */ /* 0x000fe20003f64070 */
[----:B------:R-:W-:Y:S01]  /*3a90*/  IMAD.HI.U32 R7, R6, R11, RZ ;  /* 0x0000000b06077227 */ /* 0x000fe200078e00ff */
[----:B------:R-:W-:-:S02]  /*3aa0*/  IABS R15, R16 ;  /* 0x00000010000f7213 */ /* 0x000fc40000000000 */
[----:B------:R-:W-:Y:S01]  /*3ab0*/  ISETP.GE.AND P0, PT, R14, RZ, PT ;  /* 0x000000ff0e00720c */ /* 0x000fe20003f06270 */
[----:B------:R-:W-:Y:S01]  /*3ac0*/  @!P4 IMAD.MOV R168, RZ, RZ, -R168 ;  /* 0x000000ffffa8c224 */ /* 0x000fe200078e0aa8 */
[----:B------:R-:W-:Y:S01]  /*3ad0*/  ISETP.GT.U32.AND P4, PT, R4, R172, PT ;  /* 0x000000ac0400720c */ /* 0x000fe20003f84070 */
[----:B------:R-:W-:Y:S01]  /*3ae0*/  @!P5 IMAD.IADD R170, R170, 0x1, -R4 ;  /* 0x00000001aaaad824 */ /* 0x000fe200078e0a04 */
[----:B------:R-:W-:Y:S01]  /*3af0*/  ISETP.GT.U32.AND P5, PT, R4, R178, PT ;  /* 0x000000b20400720c */ /* 0x000fe20003fa4070 */
[----:B------:R-:W-:Y:S01]  /*3b00*/  IMAD.MOV R7, RZ, RZ, -R7 ;  /* 0x000000ffff077224 */ /* 0x000fe200078e0a07 */
[----:B------:R-:W-:Y:S01]  /*3b10*/  LOP3.LUT R14, R5, 0x114, RZ, 0xfc, !PT ;  /* 0x00000114050e7812 */ /* 0x000fe200078efcff */
[----:B------:R-:W-:-:S03]  /*3b20*/  IMAD.HI.U32 R8, R6, R15, RZ ;  /* 0x0000000f06087227 */ /* 0x000fc600078e00ff */
[----:B------:R-:W-:Y:S01]  /*3b30*/  IABS R13, R14 ;  /* 0x0000000e000d7213 */ /* 0x000fe20000000000 */
[----:B------:R-:W-:Y:S02]  /*3b40*/  IMAD R182, R4, R7, R11 ;  /* 0x0000000704b67224 */ /* 0x000fe400078e020b */
[----:B------:R-:W-:Y:S02]  /*3b50*/  @!P3 IMAD.IADD R174, R174, 0x1, -R4 ;  /* 0x00000001aeaeb824 */ /* 0x000fe400078e0a04 */
[----:B------:R-:W-:Y:S01]  /*3b60*/  IMAD.MOV R8, RZ, RZ, -R8 ;  /* 0x000000ffff087224 */ /* 0x000fe200078e0a08 */
[----:B------:R-:W-:Y:S01]  /*3b70*/  ISETP.GT.U32.AND P3, PT, R4, R182, PT ;  /* 0x000000b60400720c */ /* 0x000fe20003f64070 */
[----:B------:R-:W-:Y:S01]  /*3b80*/  @!P6 IMAD.MOV R166, RZ, RZ, -R166 ;  /* 0x000000ffffa6e224 */ /* 0x000fe200078e0aa6 */
[----:B------:R-:W-:Y:S01]  /*3b90*/  ISETP.GE.AND P6, PT, R10, RZ, PT ;  /* 0x000000ff0a00720c */ /* 0x000fe20003fc6270 */
[--C-:B------:R-:W-:Y:S01]  /*3ba0*/  @!P4 IMAD.IADD R172, R172, 0x1, -R4.reuse ;  /* 0x00000001acacc824 */ /* 0x100fe200078e0a04 */
[----:B------:R-:W-:Y:S01]  /*3bb0*/  ISETP.GE.AND P4, PT, R18, RZ, PT ;  /* 0x000000ff1200720c */ /* 0x000fe20003f86270 */
[----:B------:R-:W-:Y:S01]  /*3bc0*/  @!P5 IMAD.IADD R178, R178, 0x1, -R4 ;  /* 0x00000001b2b2d824 */ /* 0x000fe200078e0a04 */
[----:B------:R-:W-:Y:S01]  /*3bd0*/  ISETP.GE.AND P5, PT, R12, RZ, PT ;  /* 0x000000ff0c00720c */ /* 0x000fe20003fa6270 */
[C---:B------:R-:W-:Y:S01]  /*3be0*/  IMAD R186, R4.reuse, R8, R15 ;  /* 0x0000000804ba7224 */ /* 0x040fe200078e020f */
[----:B------:R-:W-:Y:S01]  /*3bf0*/  LOP3.LUT R8, R5, 0x120, RZ, 0xfc, !PT ;  /* 0x0000012005087812 */ /* 0x000fe200078efcff */
[----:B------:R-:W-:Y:S01]  /*3c00*/  @!P2 IMAD.MOV R176, RZ, RZ, -R176 ;  /* 0x000000ffffb0a224 */ /* 0x000fe200078e0ab0 */
[C---:B------:R-:W-:Y:S01]  /*3c10*/  ISETP.GT.U32.AND P2, PT, R4.reuse, R178, PT ;  /* 0x000000b20400720c */ /* 0x040fe20003f44070 */
[----:B------:R-:W-:Y:S01]  /*3c20*/  @!P0 IMAD.MOV R172, RZ, RZ, -R172 ;  /* 0x000000ffffac8224 */ /* 0x000fe200078e0aac */
[----:B------:R-:W-:Y:S01]  /*3c30*/  ISETP.GT.U32.AND P0, PT, R4, R186, PT ;  /* 0x000000ba0400720c */ /* 0x000fe20003f04070 */
[----:B------:R-:W-:Y:S01]  /*3c40*/  IMAD.HI.U32 R7, R6, R13, RZ ;  /* 0x0000000d06077227 */ /* 0x000fe200078e00ff */
[----:B------:R-:W-:-:S02]  /*3c50*/  IABS R11, R8 ;  /* 0x00000008000b7213 */ /* 0x000fc40000000000 */
[C---:B------:R-:W-:Y:S01]  /*3c60*/  LOP3.LUT R12, R5.reuse, 0x128, RZ, 0xfc, !PT ;  /* 0x00000128050c7812 */ /* 0x040fe200078efcff */
[----:B------:R-:W-:Y:S01]  /*3c70*/  IMAD.HI.U32 R10, R6, R17, RZ ;  /* 0x00000011060a7227 */ /* 0x000fe200078e00ff */
[----:B------:R-:W-:-:S03]  /*3c80*/  LOP3.LUT R18, R5, 0x150, RZ, 0xfc, !PT ;  /* 0x0000015005127812 */ /* 0x000fc600078efcff */
[----:B------:R-:W-:Y:S02]  /*3c90*/  IMAD.MOV R7, RZ, RZ, -R7 ;  /* 0x000000ffff077224 */ /* 0x000fe400078e0a07 */
[----:B------:R-:W-:Y:S02]  /*3ca0*/  IMAD.MOV R10, RZ, RZ, -R10 ;  /* 0x000000ffff0a7224 */ /* 0x000fe400078e0a0a */
[----:B------:R-:W-:Y:S02]  /*3cb0*/  @!P3 IMAD.IADD R182, R182, 0x1, -R4 ;  /* 0x00000001b6b6b824 */ /* 0x000fe400078e0a04 */
[C---:B------:R-:W-:Y:S02]  /*3cc0*/  IMAD R180, R4.reuse, R7, R13 ;  /* 0x0000000704b47224 */ /* 0x040fe400078e020d */
[C---:B------:R-:W-:Y:S01]  /*3cd0*/  IMAD R184, R4.reuse, R10, R17 ;  /* 0x0000000a04b87224 */ /* 0x040fe200078e0211 */
[----:B------:R-:W-:Y:S01]  /*3ce0*/  LOP3.LUT R10, R5, 0x124, RZ, 0xfc, !PT ;  /* 0x00000124050a7812 */ /* 0x000fe200078efcff */
[----:B------:R-:W-:Y:S01]  /*3cf0*/  @!P6 IMAD.MOV R170, RZ, RZ, -R170 ;  /* 0x000000ffffaae224 */ /* 0x000fe200078e0aaa */
[----:B------:R-:W-:Y:S01]  /*3d00*/  ISETP.GT.U32.AND P6, PT, R4, R182, PT ;  /* 0x000000b60400720c */ /* 0x000fe20003fc4070 */
[--C-:B------:R-:W-:Y:S01]  /*3d10*/  @!P2 IMAD.IADD R178, R178, 0x1, -R4.reuse ;  /* 0x00000001b2b2a824 */ /* 0x100fe200078e0a04 */
[----:B------:R-:W-:Y:S01]  /*3d20*/  IABS R13, R10 ;  /* 0x0000000a000d7213 */ /* 0x000fe20000000000 */
[----:B------:R-:W-:Y:S01]  /*3d30*/  @!P0 IMAD.IADD R186, R186, 0x1, -R4 ;  /* 0x00000001baba8824 */ /* 0x000fe200078e0a04 */
[----:B------:R-:W-:Y:S01]  /*3d40*/  ISETP.GT.U32.AND P3, PT, R4, R180, PT ;  /* 0x000000b40400720c */ /* 0x000fe20003f64070 */
[----:B------:R-:W-:Y:S01]  /*3d50*/  IMAD.HI.U32 R7, R6, R11, RZ ;  /* 0x0000000b06077227 */ /* 0x000fe200078e00ff */
[----:B------:R-:W-:-:S03]  /*3d60*/  ISETP.GT.U32.AND P2, PT, R4, R184, PT ;  /* 0x000000b80400720c */ /* 0x000fc60003f44070 */
[----:B------:R-:W-:Y:S01]  /*3d70*/  @!P4 IMAD.MOV R178, RZ, RZ, -R178 ;  /* 0x000000ffffb2c224 */ /* 0x000fe200078e0ab2 */
[----:B------:R-:W-:Y:S01]  /*3d80*/  ISETP.GT.U32.AND P4, PT, R4, R186, PT ;  /* 0x000000ba0400720c */ /* 0x000fe20003f84070 */
[----:B------:R-:W-:Y:S02]  /*3d90*/  IMAD.MOV R188, RZ, RZ, -R7 ;  /* 0x000000ffffbc7224 */ /* 0x000fe400078e0a07 */
[----:B------:R-:W-:-:S04]  /*3da0*/  IMAD.HI.U32 R7, R6, R13, RZ ;  /* 0x0000000d06077227 */ /* 0x000fc800078e00ff */
[--C-:B------:R-:W-:Y:S01]  /*3db0*/  @!P6 IMAD.IADD R182, R182, 0x1, -R4.reuse ;  /* 0x00000001b6b6e824 */ /* 0x100fe200078e0a04 */
[----:B------:R-:W-:Y:S01]  /*3dc0*/  ISETP.GE.AND P6, PT, R16, RZ, PT ;  /* 0x000000ff1000720c */ /* 0x000fe20003fc6270 */
[----:B------:R-:W-:Y:S01]  /*3dd0*/  IMAD R188, R4, R188, R11 ;  /* 0x000000bc04bc7224 */ /* 0x000fe200078e020b */
[----:B------:R-:W-:Y:S01]  /*3de0*/  IABS R11, R12 ;  /* 0x0000000c000b7213 */ /* 0x000fe20000000000 */
[----:B------:R-:W-:Y:S01]  /*3df0*/  IMAD.MOV R7, RZ, RZ, -R7 ;  /* 0x000000ffff077224 */ /* 0x000fe200078e0a07 */
[----:B------:R-:W-:Y:S01]  /*3e00*/  LOP3.LUT R16, R5, 0x14c, RZ, 0xfc, !PT ;  /* 0x0000014c05107812 */ /* 0x000fe200078efcff */
[----:B------:R-:W-:Y:S01]  /*3e10*/  @!P3 IMAD.IADD R180, R180, 0x1, -R4 ;  /* 0x00000001b4b4b824 */ /* 0x000fe200078e0a04 */
[----:B------:R-:W-:Y:S01]  /*3e20*/  ISETP.GE.AND P3, PT, R19, RZ, PT ;  /* 0x000000ff1300720c */ /* 0x000fe20003f66270 */
[C---:B------:R-:W-:Y:S01]  /*3e30*/  IMAD R190, R4.reuse, R7, R13 ;  /* 0x0000000704be7224 */ /* 0x040fe200078e020d */
[----:B------:R-:W-:Y:S01]  /*3e40*/  IABS R17, R16 ;  /* 0x0000001000117213 */ /* 0x000fe20000000000 */
[----:B------:R-:W-:Y:S01]  /*3e50*/  @!P5 IMAD.MOV R182, RZ, RZ, -R182 ;  /* 0x000000ffffb6d224 */ /* 0x000fe200078e0ab6 */
[----:B------:R-:W-:Y:S01]  /*3e60*/  ISETP.GT.U32.AND P5, PT, R4, R188, PT ;  /* 0x000000bc0400720c */ /* 0x000fe20003fa4070 */
[----:B------:R-:W-:Y:S01]  /*3e70*/  @!P4 IMAD.IADD R186, R186, 0x1, -R4 ;  /* 0x00000001babac824 */ /* 0x000fe200078e0a04 */
[C---:B------:R-:W-:Y:S01]  /*3e80*/  ISETP.GT.U32.AND P0, PT, R4.reuse, R180, PT ;  /* 0x000000b40400720c */ /* 0x040fe20003f04070 */
[----:B------:R-:W-:Y:S01]  /*3e90*/  @!P1 IMAD.MOV R174, RZ, RZ, -R174 ;  /* 0x000000ffffae9224 */ /* 0x000fe200078e0aae */
[----:B------:R-:W-:Y:S01]  /*3ea0*/  ISETP.GT.U32.AND P4, PT, R4, R190, PT ;  /* 0x000000be0400720c */ /* 0x000fe20003f84070 */
[----:B------:R-:W-:Y:S01]  /*3eb0*/  @!P2 IMAD.IADD R184, R184, 0x1, -R4 ;  /* 0x00000001b8b8a824 */ /* 0x000fe200078e0a04 */
[----:B------:R-:W-:Y:S01]  /*3ec0*/  ISETP.GE.AND P1, PT, R14, RZ, PT ;  /* 0x000000ff0e00720c */ /* 0x000fe20003f26270 */
[----:B------:R-:W-:Y:S01]  /*3ed0*/  IMAD.HI.U32 R7, R6, R11, RZ ;  /* 0x0000000b06077227 */ /* 0x000fe200078e00ff */
[----:B------:R-:W-:-:S02]  /*3ee0*/  LOP3.LUT R14, R5, 0x12c, RZ, 0xfc, !PT ;  /* 0x0000012c050e7812 */ /* 0x000fc400078efcff */
[----:B------:R-:W-:Y:S01]  /*3ef0*/  ISETP.GT.U32.AND P2, PT, R4, R184, PT ;  /* 0x000000b80400720c */ /* 0x000fe20003f44070 */
[----:B------:R-:W-:Y:S01]  /*3f00*/  IMAD.MOV R7, RZ, RZ, -R7 ;  /* 0x000000ffff077224 */ /* 0x000fe200078e0a07 */
[----:B------:R-:W-:Y:S01]  /*3f10*/  IABS R13, R14 ;  /* 0x0000000e000d7213 */ /* 0x000fe20000000000 */
[--C-:B------:R-:W-:Y:S01]  /*3f20*/  @!P5 IMAD.IADD R188, R188, 0x1, -R4.reuse ;  /* 0x00000001bcbcd824 */ /* 0x100fe200078e0a04 */
[----:B------:R-:W-:Y:S01]  /*3f30*/  ISETP.GE.AND P5, PT, R12, RZ, PT ;  /* 0x000000ff0c00720c */ /* 0x000fe20003fa6270 */
[--C-:B------:R-:W-:Y:S01]  /*3f40*/  @!P0 IMAD.IADD R180, R180, 0x1, -R4.reuse ;  /* 0x00000001b4b48824 */ /* 0x100fe200078e0a04 */
[----:B------:R-:W-:Y:S01]  /*3f50*/  ISETP.GE.AND P0, PT, R8, RZ, PT ;  /* 0x000000ff0800720c */ /* 0x000fe20003f06270 */
[----:B------:R-:W-:Y:S01]  /*3f60*/  @!P4 IMAD.IADD R190, R190, 0x1, -R4 ;  /* 0x00000001bebec824 */ /* 0x000fe200078e0a04 */
[----:B------:R-:W-:Y:S01]  /*3f70*/  ISETP.GT.U32.AND P4, PT, R4, R188, PT ;  /* 0x000000bc0400720c */ /* 0x000fe20003f84070 */
[----:B------:R-:W-:Y:S01]  /*3f80*/  IMAD.HI.U32 R8, R6, R13, RZ ;  /* 0x0000000d06087227 */ /* 0x000fe200078e00ff */
[----:B------:R-:W-:-:S02]  /*3f90*/  LOP3.LUT R12, R5, 0x138, RZ, 0xfc, !PT ;  /* 0x00000138050c7812 */ /* 0x000fc400078efcff */
[----:B------:R-:W-:Y:S01]  /*3fa0*/  IABS R19, R18 ;  /* 0x0000001200137213 */ /* 0x000fe20000000000 */
[----:B------:R-:W-:Y:S02]  /*3fb0*/  IMAD.MOV R8, RZ, RZ, -R8 ;  /* 0x000000ffff087224 */ /* 0x000fe400078e0a08 */
[--C-:B------:R-:W-:Y:S01]  /*3fc0*/  @!P2 IMAD.IADD R184, R184, 0x1, -R4.reuse ;  /* 0x00000001b8b8a824 */ /* 0x100fe200078e0a04 */
[----:B------:R-:W-:Y:S01]  /*3fd0*/  ISETP.GE.AND P2, PT, R10, RZ, PT ;  /* 0x000000ff0a00720c */ /* 0x000fe20003f46270 */
[C---:B------:R-:W-:Y:S01]  /*3fe0*/  IMAD R196, R4.reuse, R8, R13 ;  /* 0x0000000804c47224 */ /* 0x040fe200078e020d */
[----:B------:R-:W-:Y:S01]  /*3ff0*/  LOP3.LUT R10, R5, 0x130, RZ, 0xfc, !PT ;  /* 0x00000130050a7812 */ /* 0x000fe200078efcff */
[----:B------:R-:W-:Y:S01]  /*4000*/  IMAD R192, R4, R7, R11 ;  /* 0x0000000704c07224 */ /* 0x000fe200078e020b */
[----:B------:R-:W-:Y:S01]  /*4010*/  IABS R13, R12 ;  /* 0x0000000c000d7213 */ /* 0x000fe20000000000 */
[----:B------:R-:W-:Y:S01]  /*4020*/  @!P4 IMAD.IADD R188, R188, 0x1, -R4 ;  /* 0x00000001bcbcc824 */ /* 0x000fe200078e0a04 */
[----:B------:R-:W-:Y:S01]  /*4030*/  IABS R15, R10 ;  /* 0x0000000a000f7213 */ /* 0x000fe20000000000 */
[----:B------:R-:W-:Y:S01]  /*4040*/  @!P6 IMAD.MOV R186, RZ, RZ, -R186 ;  /* 0x000000ffffbae224 */ /* 0x000fe200078e0aba */
[C---:B------:R-:W-:Y:S01]  /*4050*/  ISETP.GT.U32.AND P4, PT, R4.reuse, R196, PT ;  /* 0x000000c40400720c */ /* 0x040fe20003f84070 */
[----:B------:R-:W-:Y:S01]  /*4060*/  @!P1 IMAD.MOV R180, RZ, RZ, -R180 ;  /* 0x000000ffffb49224 */ /* 0x000fe200078e0ab4 */
[----:B------:R-:W-:Y:S01]  /*4070*/  ISETP.GT.U32.AND P6, PT, R4, R192, PT ;  /* 0x000000c00400720c */ /* 0x000fe20003fc4070 */
[----:B------:R-:W-:Y:S01]  /*4080*/  IMAD.HI.U32 R7, R6, R15, RZ ;  /* 0x0000000f06077227 */ /* 0x000fe200078e00ff */
[----:B------:R-:W-:-:S03]  /*4090*/  ISETP.GT.U32.AND P1, PT, R4, R190, PT ;  /* 0x000000be0400720c */ /* 0x000fc60003f24070 */
[----:B------:R-:W-:Y:S02]  /*40a0*/  IMAD.MOV R7, RZ, RZ, -R7 ;  /* 0x000000ffff077224 */ /* 0x000fe400078e0a07 */
[----:B------:R-:W-:Y:S01]  /*40b0*/  @!P3 IMAD.MOV R184, RZ, RZ, -R184 ;  /* 0x000000ffffb8b224 */ /* 0x000fe200078e0ab8 */
[----:B------:R-:W-:Y:S01]  /*40c0*/  ISETP.GE.AND P3, PT, R14, RZ, PT ;  /* 0x000000ff0e00720c */ /* 0x000fe20003f66270 */
[----:B------:R-:W-:Y:S01]  /*40d0*/  IMAD R194, R4, R7, R15 ;  /* 0x0000000704c27224 */ /* 0x000fe200078e020f */
[C---:B------:R-:W-:Y:S01]  /*40e0*/  LOP3.LUT R7, R5.reuse, 0x134, RZ, 0xfc, !PT ;  /* 0x0000013405077812 */ /* 0x040fe200078efcff */
[--C-:B------:R-:W-:Y:S01]  /*40f0*/  @!P4 IMAD.IADD R196, R196, 0x1, -R4.reuse ;  /* 0x00000001c4c4c824 */ /* 0x100fe200078e0a04 */
[----:B------:R-:W-:Y:S01]  /*4100*/  LOP3.LUT R14, R5, 0x13c, RZ, 0xfc, !PT ;  /* 0x0000013c050e7812 */ /* 0x000fe200078efcff */
[--C-:B------:R-:W-:Y:S01]  /*4110*/  @!P6 IMAD.IADD R192, R192, 0x1, -R4.reuse ;  /* 0x00000001c0c0e824 */ /* 0x100fe200078e0a04 */
[----:B------:R-:W-:Y:S01]  /*4120*/  IABS R11, R7 ;  /* 0x00000007000b7213 */ /* 0x000fe20000000000 */
[----:B------:R-:W-:Y:S01]  /*4130*/  @!P1 IMAD.IADD R190, R190, 0x1, -R4 ;  /* 0x00000001bebe9824 */ /* 0x000fe200078e0a04 */
[----:B------:R-:W-:Y:S01]  /*4140*/  ISETP.GT.U32.AND P4, PT, R4, R196, PT ;  /* 0x000000c40400720c */ /* 0x000fe20003f84070 */
[----:B------:R-:W-:Y:S01]  /*4150*/  @!P0 IMAD.MOV R188, RZ, RZ, -R188 ;  /* 0x000000ffffbc8224 */ /* 0x000fe200078e0abc */
[----:B------:R-:W-:Y:S01]  /*4160*/  ISETP.GE.AND P6, PT, R7, RZ, PT ;  /* 0x000000ff0700720c */ /* 0x000fe20003fc6270 */
[----:B------:R-:W-:Y:S01]  /*4170*/  IMAD.HI.U32 R7, R6, R11, RZ ;  /* 0x0000000b06077227 */ /* 0x000fe200078e00ff */
[----:B------:R-:W-:-:S02]  /*4180*/  ISETP.GT.U32.AND P0, PT, R4, R192, PT ;  /* 0x000000c00400720c */ /* 0x000fc40003f04070 */
[----:B------:R-:W-:Y:S01]  /*4190*/  IABS R15, R14 ;  /* 0x0000000e000f7213 */ /* 0x000fe20000000000 */
[----:B------:R-:W-:Y:S01]  /*41a0*/  @!P2 IMAD.MOV R190, RZ, RZ, -R190 ;  /* 0x000000ffffbea224 */ /* 0x000fe200078e0abe */
[----:B------:R-:W-:Y:S01]  /*41b0*/  ISETP.GT.U32.AND P2, PT, R4, R194, PT ;  /* 0x000000c20400720c */ /* 0x000fe20003f44070 */
[----:B------:R-:W-:Y:S01]  /*41c0*/  IMAD.MOV R7, RZ, RZ, -R7 ;  /* 0x000000ffff077224 */ /* 0x000fe200078e0a07 */
[----:B------:R-:W-:Y:S01]  /*41d0*/  ISETP.GE.AND P1, PT, R10, RZ, PT ;  /* 0x000000ff0a00720c */ /* 0x000fe20003f26270 */
[----:B------:R-:W-:-:S04]  /*41e0*/  IMAD.HI.U32 R10, R6, R15, RZ ;  /* 0x0000000f060a7227 */ /* 0x000fc800078e00ff */
[----:B------:R-:W-:Y:S01]  /*41f0*/  @!P4 IMAD.IADD R196, R196, 0x1, -R4 ;  /* 0x00000001c4c4c824 */ /* 0x000fe200078e0a04 */
[----:B------:R-:W-:Y:S01]  /*4200*/  ISETP.GE.AND P4, PT, R14, RZ, PT ;  /* 0x000000ff0e00720c */ /* 0x000fe20003f86270 */
[----:B------:R-:W-:Y:S01]  /*4210*/  IMAD R198, R4, R7, R11 ;  /* 0x0000000704c67224 */ /* 0x000fe200078e020b */
[C---:B------:R-:W-:Y:S01]  /*4220*/  LOP3.LUT R7, R5.reuse, 0x140, RZ, 0xfc, !PT ;  /* 0x0000014005077812 */ /* 0x040fe200078efcff */
[----:B------:R-:W-:Y:S01]  /*4230*/  @!P3 IMAD.MOV R196, RZ, RZ, -R196 ;  /* 0x000000ffffc4b224 */ /* 0x000fe200078e0ac4 */
[----:B------:R-:W-:Y:S01]  /*4240*/  LOP3.LUT R14, R5, 0x148, RZ, 0xfc, !PT ;  /* 0x00000148050e7812 */ /* 0x000fe200078efcff */
[--C-:B------:R-:W-:Y:S01]  /*4250*/  @!P2 IMAD.IADD R194, R194, 0x1, -R4.reuse ;  /* 0x00000001c2c2a824 */ /* 0x100fe200078e0a04 */
[----:B------:R-:W-:Y:S01]  /*4260*/  ISETP.GT.U32.AND P3, PT, R4, R198, PT ;  /* 0x000000c60400720c */ /* 0x000fe20003f64070 */
[----:B------:R-:W-:Y:S01]  /*4270*/  @!P0 IMAD.IADD R192, R192, 0x1, -R4 ;  /* 0x00000001c0c08824 */ /* 0x000fe200078e0a04 */
[----:B------:R-:W-:Y:S01]  /*4280*/  IABS R11, R7 ;  /* 0x00000007000b7213 */ /* 0x000fe20000000000 */
[----:B------:R-:W-:Y:S01]  /*4290*/  IMAD.MOV R10, RZ, RZ, -R10 ;  /* 0x000000ffff0a7224 */ /* 0x000fe200078e0a0a */
[----:B------:R-:W-:Y:S01]  /*42a0*/  ISETP.GT.U32.AND P2, PT, R4, R194, PT ;  /* 0x000000c20400720c */ /* 0x000fe20003f44070 */
[----:B------:R-:W-:Y:S01]  /*42b0*/  @!P5 IMAD.MOV R192, RZ, RZ, -R192 ;  /* 0x000000ffffc0d224 */ /* 0x000fe200078e0ac0 */
[----:B------:R-:W-:Y:S01]  /*42c0*/  ISETP.GE.AND P5, PT, R7, RZ, PT ;  /* 0x000000ff0700720c */ /* 0x000fe20003fa6270 */
[----:B------:R-:W-:Y:S01]  /*42d0*/  IMAD.HI.U32 R7, R6, R11, RZ ;  /* 0x0000000b06077227 */ /* 0x000fe200078e00ff */
[----:B------:R-:W-:-:S02]  /*42e0*/  ISETP.GE.AND P0, PT, R12, RZ, PT ;  /* 0x000000ff0c00720c */ /* 0x000fc40003f06270 */
[----:B------:R-:W-:Y:S01]  /*42f0*/  LOP3.LUT R12, R5, 0x144, RZ, 0xfc, !PT ;  /* 0x00000144050c7812 */ /* 0x000fe200078efcff */
[----:B------:R-:W-:-:S04]  /*4300*/  IMAD.HI.U32 R8, R6, R13, RZ ;  /* 0x0000000d06087227 */ /* 0x000fc800078e00ff */
[--C-:B------:R-:W-:Y:S02]  /*4310*/  @!P3 IMAD.IADD R198, R198, 0x1, -R4.reuse ;  /* 0x00000001c6c6b824 */ /* 0x100fe400078e0a04 */
[----:B------:R-:W-:Y:S01]  /*4320*/  IMAD R206, R4, R10, R15 ;  /* 0x0000000a04ce7224 */ /* 0x000fe200078e020f */
[----:B------:R-:W-:Y:S01]  /*4330*/  IABS R15, R14 ;  /* 0x0000000e000f7213 */ /* 0x000fe20000000000 */
[----:B------:R-:W-:Y:S01]  /*4340*/  @!P2 IMAD.IADD R194, R194, 0x1, -R4 ;  /* 0x00000001c2c2a824 */ /* 0x000fe200078e0a04 */
[C---:B------:R-:W-:Y:S01]  /*4350*/  ISETP.GT.U32.AND P3, PT, R4.reuse, R198, PT ;  /* 0x000000c60400720c */ /* 0x040fe20003f64070 */
[----:B------:R-:W-:Y:S02]  /*4360*/  IMAD.MOV R7, RZ, RZ, -R7 ;  /* 0x000000ffff077224 */ /* 0x000fe400078e0a07 */
[----:B------:R-:W-:Y:S02]  /*4370*/  IMAD.MOV R8, RZ, RZ, -R8 ;  /* 0x000000ffff087224 */ /* 0x000fe400078e0a08 */
[----:B------:R-:W-:Y:S01]  /*4380*/  @!P1 IMAD.MOV R194, RZ, RZ, -R194 ;  /* 0x000000ffffc29224 */ /* 0x000fe200078e0ac2 */
[C---:B------:R-:W-:Y:S01]  /*4390*/  ISETP.GT.U32.AND P1, PT, R4.reuse, R206, PT ;  /* 0x000000ce0400720c */ /* 0x040fe20003f24070 */
[----:B------:R-:W-:-:S02]  /*43a0*/  IMAD R204, R4, R7, R11 ;  /* 0x0000000704cc7224 */ /* 0x000fc400078e020b */
[----:B------:R-:W-:Y:S01]  /*43b0*/  IMAD R208, R4, R8, R13 ;  /* 0x0000000804d07224 */ /* 0x000fe200078e020d */
[----:B------:R-:W-:Y:S01]  /*43c0*/  IABS R13, R12 ;  /* 0x0000000c000d7213 */ /* 0x000fe20000000000 */
[----:B------:R-:W-:-:S03]  /*43d0*/  IMAD.HI.U32 R10, R6, R15, RZ ;  /* 0x0000000f060a7227 */ /* 0x000fc600078e00ff */
[----:B------:R-:W-:Y:S01]  /*43e0*/  ISETP.GT.U32.AND P2, PT, R4, R208, PT ;  /* 0x000000d00400720c */ /* 0x000fe20003f44070 */
[----:B------:R-:W-:Y:S01]  /*43f0*/  @!P3 IMAD.IADD R198, R198, 0x1, -R4 ;  /* 0x00000001c6c6b824 */ /* 0x000fe200078e0a04 */
[----:B------:R-:W-:Y:S01]  /*4400*/  ISETP.GT.U32.AND P3, PT, R4, R204, PT ;  /* 0x000000cc0400720c */ /* 0x000fe20003f64070 */
[----:B------:R-:W-:Y:S02]  /*4410*/  IMAD.MOV R10, RZ, RZ, -R10 ;  /* 0x000000ffff0a7224 */ /* 0x000fe400078e0a0a */
[----:B------:R-:W-:Y:S02]  /*4420*/  @!P1 IMAD.IADD R206, R206, 0x1, -R4 ;  /* 0x00000001cece9824 */ /* 0x000fe400078e0a04 */
[----:B------:R-:W-:-:S04]  /*4430*/  IMAD.HI.U32 R7, R6, R17, RZ ;  /* 0x0000001106077227 */ /* 0x000fc800078e00ff */
[----:B------:R-:W-:Y:S01]  /*4440*/  IMAD R200, R4, R10, R15 ;  /* 0x0000000a04c87224 */ /* 0x000fe200078e020f */
[----:B------:R-:W-:Y:S01]  /*4450*/  LOP3.LUT R10, R5, 0x154, RZ, 0xfc, !PT ;  /* 0x00000154050a7812 */ /* 0x000fe200078efcff */
[--C-:B------:R-:W-:Y:S02]  /*4460*/  @!P2 IMAD.IADD R208, R208, 0x1, -R4.reuse ;  /* 0x00000001d0d0a824 */ /* 0x100fe400078e0a04 */
[----:B------:R-:W-:Y:S01]  /*4470*/  @!P3 IMAD.IADD R204, R204, 0x1, -R4 ;  /* 0x00000001ccccb824 */ /* 0x000fe200078e0a04 */
[----:B------:R-:W-:Y:S01]  /*4480*/  ISETP.GT.U32.AND P3, PT, R4, R206, PT ;  /* 0x000000ce0400720c */ /* 0x000fe20003f64070 */
[----:B------:R-:W-:Y:S01]  /*4490*/  IMAD.HI.U32 R8, R6, R13, RZ ;  /* 0x0000000d06087227 */ /* 0x000fe200078e00ff */
[C---:B------:R-:W-:Y:S02]  /*44a0*/  ISETP.GT.U32.AND P2, PT, R4.reuse, R208, PT ;  /* 0x000000d00400720c */ /* 0x040fe40003f44070 */
[----:B------:R-:W-:Y:S01]  /*44b0*/  ISETP.GT.U32.AND P1, PT, R4, R200, PT ;  /* 0x000000c80400720c */ /* 0x000fe20003f24070 */
[----:B------:R-:W-:Y:S01]  /*44c0*/  IMAD.MOV R7, RZ, RZ, -R7 ;  /* 0x000000ffff077224 */ /* 0x000fe200078e0a07 */
[----:B------:R-:W-:Y:S01]  /*44d0*/  IABS R11, R10 ;  /* 0x0000000a000b7213 */ /* 0x000fe20000000000 */
[----:B------:R-:W-:-:S02]  /*44e0*/  IMAD.MOV R8, RZ, RZ, -R8 ;  /* 0x000000ffff087224 */ /* 0x000fc400078e0a08 */
[C---:B------:R-:W-:Y:S01]  /*44f0*/  IMAD R210, R4.reuse, R7, R17 ;  /* 0x0000000704d27224 */ /* 0x040fe200078e0211 */
[----:B------:R-:W-:Y:S01]  /*4500*/  LOP3.LUT R17, R5, 0x158, RZ, 0xfc, !PT ;  /* 0x0000015805117812 */ /* 0x000fe200078efcff */
[----:B------:R-:W-:Y:S02]  /*4510*/  IMAD R202, R4, R8, R13 ;  /* 0x0000000804ca7224 */ /* 0x000fe400078e020d */
[----:B------:R-:W-:Y:S01]  /*4520*/  IMAD.HI.U32 R8, R6, R19, RZ ;  /* 0x0000001306087227 */ /* 0x000fe200078e00ff */
[----:B------:R-:W-:-:S03]  /*4530*/  IABS R13, R17 ;  /* 0x00000011000d7213 */ /* 0x000fc60000000000 */
[----:B------:R-:W-:Y:S01]  /*4540*/  @!P3 IMAD.IADD R206, R206, 0x1, -R4 ;  /* 0x00000001ceceb824 */ /* 0x000fe200078e0a04 */
[----:B------:R-:W-:Y:S01]  /*4550*/  ISETP.GT.U32.AND P3, PT, R4, R210, PT ;  /* 0x000000d20400720c */ /* 0x000fe20003f64070 */
[----:B------:R-:W-:Y:S02]  /*4560*/  IMAD.MOV R8, RZ, RZ, -R8 ;  /* 0x000000ffff087224 */ /* 0x000fe400078e0a08 */
[--C-:B------:R-:W-:Y:S01]  /*4570*/  @!P2 IMAD.IADD R208, R208, 0x1, -R4.reuse ;  /* 0x00000001d0d0a824 */ /* 0x100fe200078e0a04 */
[C---:B------:R-:W-:Y:S01]  /*4580*/  ISETP.GT.U32.AND P2, PT, R4.reuse, R202, PT ;  /* 0x000000ca0400720c */ /* 0x040fe20003f44070 */
[----:B------:R-:W-:Y:S01]  /*4590*/  IMAD R212, R4, R8, R19 ;  /* 0x0000000804d47224 */ /* 0x000fe200078e0213 */
[----:B------:R-:W-:Y:S01]  /*45a0*/  LOP3.LUT R19, R5, 0x15c, RZ, 0xfc, !PT ;  /* 0x0000015c05137812 */ /* 0x000fe200078efcff */
[----:B------:R-:W-:Y:S02]  /*45b0*/  @!P1 IMAD.IADD R200, R200, 0x1, -R4 ;  /* 0x00000001c8c89824 */ /* 0x000fe400078e0a04 */
[----:B------:R-:W-:Y:S01]  /*45c0*/  @!P6 IMAD.MOV R198, RZ, RZ, -R198 ;  /* 0x000000ffffc6e224 */ /* 0x000fe200078e0ac6 */
[----:B------:R-:W-:Y:S01]  /*45d0*/  IABS R15, R19 ;  /* 0x00000013000f7213 */ /* 0x000fe20000000000 */
[----:B------:R-:W-:Y:S01]  /*45e0*/  IMAD.HI.U32 R7, R6, R11, RZ ;  /* 0x0000000b06077227 */ /* 0x000fe200078e00ff */
[----:B------:R-:W-:-:S03]  /*45f0*/  ISETP.GT.U32.AND P1, PT, R4, R200, PT ;  /* 0x000000c80400720c */ /* 0x000fc60003f24070 */
[----:B------:R-:W-:Y:S01]  /*4600*/  @!P3 IMAD.IADD R210, R210, 0x1, -R4 ;  /* 0x00000001d2d2b824 */ /* 0x000fe200078e0a04 */
[----:B------:R-:W-:Y:S01]  /*4610*/  ISETP.GE.AND P3, PT, R14, RZ, PT ;  /* 0x000000ff0e00720c */ /* 0x000fe20003f66270 */
[----:B------:R-:W-:Y:S01]  /*4620*/  IMAD.HI.U32 R8, R6, R15, RZ ;  /* 0x0000000f06087227 */ /* 0x000fe200078e00ff */
[----:B------:R-:W-:-:S03]  /*4630*/  LOP3.LUT R14, R5, 0x170, RZ, 0xfc, !PT ;  /* 0x00000170050e7812 */ /* 0x000fc600078efcff */
[----:B------:R-:W-:Y:S01]  /*4640*/  @!P2 IMAD.IADD R202, R202, 0x1, -R4 ;  /* 0x00000001cacaa824 */ /* 0x000fe200078e0a04 */
[----:B------:R-:W-:Y:S01]  /*4650*/  ISETP.GT.U32.AND P2, PT, R4, R204, PT ;  /* 0x000000cc0400720c */ /* 0x000fe20003f44070 */
[----:B------:R-:W-:Y:S02]  /*4660*/  IMAD.MOV R8, RZ, RZ, -R8 ;  /* 0x000000ffff087224 */ /* 0x000fe400078e0a08 */
[----:B------:R-:W-:Y:S01]  /*4670*/  @!P1 IMAD.IADD R200, R200, 0x1, -R4 ;  /* 0x00000001c8c89824 */ /* 0x000fe200078e0a04 */
[C---:B------:R-:W-:Y:S01]  /*4680*/  ISETP.GT.U32.AND P6, PT, R4.reuse, R202, PT ;  /* 0x000000ca0400720c */ /* 0x040fe20003fc4070 */
[C---:B------:R-:W-:Y:S01]  /*4690*/  IMAD R218, R4.reuse, R8, R15 ;  /* 0x0000000804da7224 */ /* 0x040fe200078e020f */
[----:B------:R-:W-:Y:S01]  /*46a0*/  LOP3.LUT R8, R5, 0x168, RZ, 0xfc, !PT ;  /* 0x0000016805087812 */ /* 0x000fe200078efcff */
[----:B------:R-:W-:Y:S02]  /*46b0*/  @!P3 IMAD.MOV R200, RZ, RZ, -R200 ;  /* 0x000000ffffc8b224 */ /* 0x000fe400078e0ac8 */
[----:B------:R-:W-:Y:S01]  /*46c0*/  IMAD.MOV R7, RZ, RZ, -R7 ;  /* 0x000000ffff077224 */ /* 0x000fe200078e0a07 */
[C---:B------:R-:W-:Y:S01]  /*46d0*/  ISETP.GT.U32.AND P3, PT, R4.reuse, R218, PT ;  /* 0x000000da0400720c */ /* 0x040fe20003f64070 */
[----:B------:R-:W-:Y:S01]  /*46e0*/  @!P0 IMAD.MOV R208, RZ, RZ, -R208 ;  /* 0x000000ffffd08224 */ /* 0x000fe200078e0ad0 */
[C---:B------:R-:W-:Y:S01]  /*46f0*/  ISETP.GT.U32.AND P0, PT, R4.reuse, R210, PT ;  /* 0x000000d20400720c */ /* 0x040fe20003f04070 */
[----:B------:R-:W-:-:S02]  /*4700*/  IMAD R214, R4, R7, R11 ;  /* 0x0000000704d67224 */ /* 0x000fc400078e020b */
[--C-:B------:R-:W-:Y:S01]  /*4710*/  @!P2 IMAD.IADD R204, R204, 0x1, -R4.reuse ;  /* 0x00000001cccca824 */ /* 0x100fe200078e0a04 */
[----:B------:R-:W-:Y:S01]  /*4720*/  ISETP.GT.U32.AND P2, PT, R4, R212, PT ;  /* 0x000000d40400720c */ /* 0x000fe20003f44070 */
[--C-:B------:R-:W-:Y:S01]  /*4730*/  @!P6 IMAD.IADD R202, R202, 0x1, -R4.reuse ;  /* 0x00000001cacae824 */ /* 0x100fe200078e0a04 */
[----:B------:R-:W-:Y:S01]  /*4740*/  ISETP.GE.AND P6, PT, R12, RZ, PT ;  /* 0x000000ff0c00720c */ /* 0x000fe20003fc6270 */
[----:B------:R-:W-:Y:S01]  /*4750*/  IMAD.HI.U32 R7, R6, R13, RZ ;  /* 0x0000000d06077227 */ /* 0x000fe200078e00ff */
[----:B------:R-:W-:Y:S02]  /*4760*/  ISETP.GT.U32.AND P1, PT, R4, R214, PT ;  /* 0x000000d60400720c */ /* 0x000fe40003f24070 */
[----:B------:R-:W-:Y:S01]  /*4770*/  LOP3.LUT R12, R5, 0x160, RZ, 0xfc, !PT ;  /* 0x00000160050c7812 */ /* 0x000fe200078efcff */
[----:B------:R-:W-:Y:S02]  /*4780*/  @!P3 IMAD.IADD R218, R218, 0x1, -R4 ;  /* 0x00000001dadab824 */ /* 0x000fe400078e0a04 */
[----:B------:R-:W-:Y:S01]  /*4790*/  IMAD.MOV R7, RZ, RZ, -R7 ;  /* 0x000000ffff077224 */ /* 0x000fe200078e0a07 */
[----:B------:R-:W-:Y:S01]  /*47a0*/  IABS R11, R12 ;  /* 0x0000000c000b7213 */ /* 0x000fe20000000000 */
[----:B------:R-:W-:Y:S01]  /*47b0*/  @!P4 IMAD.MOV R206, RZ, RZ, -R206 ;  /* 0x000000ffffcec224 */ /* 0x000fe200078e0ace */
[C---:B------:R-:W-:Y:S01]  /*47c0*/  ISETP.GT.U32.AND P3, PT, R4.reuse, R218, PT ;  /* 0x000000da0400720c */ /* 0x040fe20003f64070 */
[----:B------:R-:W-:Y:S01]  /*47d0*/  IMAD R216, R4, R7, R13 ;  /* 0x0000000704d87224 */ /* 0x000fe200078e020d */
[----:B------:R-:W-:Y:S01]  /*47e0*/  IABS R13, R8 ;  /* 0x00000008000d7213 */ /* 0x000fe20000000000 */
[----:B------:R-:W-:-:S03]  /*47f0*/  IMAD.HI.U32 R7, R6, R11, RZ ;  /* 0x0000000b06077227 */ /* 0x000fc600078e00ff */
[----:B------:R-:W-:Y:S01]  /*4800*/  ISETP.GT.U32.AND P4, PT, R4, R216, PT ;  /* 0x000000d80400720c */ /* 0x000fe20003f84070 */
[--C-:B------:R-:W-:Y:S01]  /*4810*/  @!P2 IMAD.IADD R212, R212, 0x1, -R4.reuse ;  /* 0x00000001d4d4a824 */ /* 0x100fe200078e0a04 */
[----:B------:R-:W-:Y:S01]  /*4820*/  ISETP.GE.AND P2, PT, R16, RZ, PT ;  /* 0x000000ff1000720c */ /* 0x000fe20003f46270 */
[----:B------:R-:W-:Y:S01]  /*4830*/  @!P1 IMAD.IADD R214, R214, 0x1, -R4 ;  /* 0x00000001d6d69824 */ /* 0x000fe200078e0a04 */
[C---:B------:R-:W-:Y:S01]  /*4840*/  LOP3.LUT R16, R5.reuse, 0x174, RZ, 0xfc, !PT ;  /* 0x0000017405107812 */ /* 0x040fe200078efcff */
[----:B------:R-:W-:Y:S01]  /*4850*/  IMAD.MOV R7, RZ, RZ, -R7 ;  /* 0x000000ffff077224 */ /* 0x000fe200078e0a07 */
[C---:B------:R-:W-:Y:S01]  /*4860*/  ISETP.GT.U32.AND P1, PT, R4.reuse, R212, PT ;  /* 0x000000d40400720c */ /* 0x040fe20003f24070 */
[----:B------:R-:W-:Y:S01]  /*4870*/  @!P5 IMAD.MOV R204, RZ, RZ, -R204 ;  /* 0x000000ffffccd224 */ /* 0x000fe200078e0acc */
[C---:B------:R-:W-:Y:S01]  /*4880*/  ISETP.GT.U32.AND P5, PT, R4.reuse, R214, PT ;  /* 0x000000d60400720c */ /* 0x040fe20003fa4070 */
[----:B------:R-:W-:Y:S01]  /*4890*/  IMAD R220, R4, R7, R11 ;  /* 0x0000000704dc7224 */ /* 0x000fe200078e020b */
[C---:B------:R-:W-:Y:S01]  /*48a0*/  LOP3.LUT R7, R5.reuse, 0x164, RZ, 0xfc, !PT ;  /* 0x0000016405077812 */ /* 0x040fe200078efcff */
[----:B------:R-:W-:Y:S01]  /*48b0*/  @!P6 IMAD.MOV R202, RZ, RZ, -R202 ;  /* 0x000000ffffcae224 */ /* 0x000fe200078e0aca */
[----:B------:R-:W-:Y:S01]  /*48c0*/  ISETP.GE.AND P6, PT, R18, RZ, PT ;  /* 0x000000ff1200720c */ /* 0x000fe20003fc6270 */
[--C-:B------:R-:W-:Y:S01]  /*48d0*/  @!P0 IMAD.IADD R210, R210, 0x1, -R4.reuse ;  /* 0x00000001d2d28824 */ /* 0x100fe200078e0a04 */
[----:B------:R-:W-:Y:S01]  /*48e0*/  ISETP.GE.AND P0, PT, R10, RZ, PT ;  /* 0x000000ff0a00720c */ /* 0x000fe20003f06270 */
[--C-:B------:R-:W-:Y:S01]  /*48f0*/  @!P3 IMAD.IADD R218, R218, 0x1, -R4.reuse ;  /* 0x00000001dadab824 */ /* 0x100fe200078e0a04 */
[----:B------:R-:W-:Y:S01]  /*4900*/  ISETP.GT.U32.AND P3, PT, R4, R220, PT ;  /* 0x000000dc0400720c */ /* 0x000fe20003f64070 */
[--C-:B------:R-:W-:Y:S01]  /*4910*/  @!P4 IMAD.IADD R216, R216, 0x1, -R4.reuse ;  /* 0x00000001d8d8c824 */ /* 0x100fe200078e0a04 */
[----:B------:R-:W-:Y:S01]  /*4920*/  IABS R11, R7 ;  /* 0x00000007000b7213 */ /* 0x000fe20000000000 */
[----:B------:R-:W-:Y:S01]  /*4930*/  @!P1 IMAD.IADD R212, R212, 0x1, -R4 ;  /* 0x00000001d4d49824 */ /* 0x000fe200078e0a04 */
[----:B------:R-:W-:Y:S01]  /*4940*/  LOP3.LUT R10, R5, 0x16c, RZ, 0xfc, !PT ;  /* 0x0000016c050a7812 */ /* 0x000fe200078efcff */
[----:B------:R-:W-:Y:S01]  /*4950*/  @!P2 IMAD.MOV R210, RZ, RZ, -R210 ;  /* 0x000000ffffd2a224 */ /* 0x000fe200078e0ad2 */
[----:B------:R-:W-:Y:S01]  /*4960*/  ISETP.GT.U32.AND P2, PT, R4, R216, PT ;  /* 0x000000d80400720c */ /* 0x000fe20003f44070 */
[----:B------:R-:W-:Y:S01]  /*4970*/  @!P5 IMAD.IADD R214, R214, 0x1, -R4 ;  /* 0x00000001d6d6d824 */ /* 0x000fe200078e0a04 */
[----:B------:R-:W-:Y:S01]  /*4980*/  ISETP.GE.AND P5, PT, R19, RZ, PT ;  /* 0x000000ff1300720c */ /* 0x000fe20003fa6270 */
[----:B------:R-:W-:Y:S01]  /*4990*/  @!P6 IMAD.MOV R212, RZ, RZ, -R212 ;  /* 0x000000ffffd4e224 */ /* 0x000fe200078e0ad4 */
[----:B------:R-:W-:Y:S01]  /*49a0*/  ISETP.GE.AND P6, PT, R7, RZ, PT ;  /* 0x000000ff0700720c */ /* 0x000fe20003fc6270 */
[----:B------:R-:W-:Y:S01]  /*49b0*/  @!P0 IMAD.MOV R214, RZ, RZ, -R214 ;  /* 0x000000ffffd68224 */ /* 0x000fe200078e0ad6 */
[----:B------:R-:W-:Y:S01]  /*49c0*/  ISETP.GE.AND P0, PT, R8, RZ, PT ;  /* 0x000000ff0800720c */ /* 0x000fe20003f06270 */
[----:B------:R-:W-:Y:S01]  /*49d0*/  @!P3 IMAD.IADD R220, R220, 0x1, -R4 ;  /* 0x00000001dcdcb824 */ /* 0x000fe200078e0a04 */
[----:B------:R-:W-:Y:S01]  /*49e0*/  IABS R15, R10 ;  /* 0x0000000a000f7213 */ /* 0x000fe20000000000 */
[----:B------:R-:W-:Y:S01]  /*49f0*/  IMAD.HI.U32 R7, R6, R11, RZ ;  /* 0x0000000b06077227 */ /* 0x000fe200078e00ff */
[----:B------:R-:W-:-:S02]  /*4a00*/  ISETP.GE.AND P1, PT, R17, RZ, PT ;  /* 0x000000ff1100720c */ /* 0x000fc40003f26270 */
[----:B------:R-:W-:Y:S01]  /*4a10*/  ISETP.GT.U32.AND P3, PT, R4, R220, PT ;  /* 0x000000dc0400720c */ /* 0x000fe20003f64070 */
[----:B------:R-:W-:Y:S01]  /*4a20*/  IMAD.HI.U32 R8, R6, R13, RZ ;  /* 0x0000000d06087227 */ /* 0x000fe200078e00ff */
[----:B------:R-:W-:Y:S02]  /*4a30*/  ISETP.GE.AND P4, PT, R12, RZ, PT ;  /* 0x000000ff0c00720c */ /* 0x000fe40003f86270 */
[----:B------:R-:W-:Y:S01]  /*4a40*/  IABS R12, R16 ;  /* 0x00000010000c7213 */ /* 0x000fe20000000000 */
[----:B------:R-:W-:Y:S01]  /*4a50*/  IMAD.MOV R222, RZ, RZ, -R7 ;  /* 0x000000ffffde7224 */ /* 0x000fe200078e0a07 */
[----:B------:R-:W-:Y:S01]  /*4a60*/  LOP3.LUT R17, R5, 0x184, RZ, 0xfc, !PT ;  /* 0x0000018405117812 */ /* 0x000fe200078efcff */
[----:B------:R-:W-:Y:S01]  /*4a70*/  IMAD.HI.U32 R7, R6, R15, RZ ;  /* 0x0000000f06077227 */ /* 0x000fe200078e00ff */
[----:B------:R-:W-:-:S03]  /*4a80*/  IABS R19, R45 ;  /* 0x0000002d00137213 */ /* 0x000fc60000000000 */
[----:B------:R-:W-:Y:S02]  /*4a90*/  IMAD.MOV R8, RZ, RZ, -R8 ;  /* 0x000000ffff087224 */ /* 0x000fe400078e0a08 */
[----:B------:R-:W-:Y:S01]  /*4aa0*/  @!P2 IMAD.IADD R216, R216, 0x1, -R4 ;  /* 0x00000001d8d8a824 */ /* 0x000fe200078e0a04 */
[----:B------:R-:W-:Y:S01]  /*4ab0*/  ISETP.GE.AND P2, PT, R10, RZ, PT ;  /* 0x000000ff0a00720c */ /* 0x000fe20003f46270 */
[----:B------:R-:W-:Y:S01]  /*4ac0*/  IMAD.MOV R226, RZ, RZ, -R7 ;  /* 0x000000ffffe27224 */ /* 0x000fe200078e0a07 */
[----:B------:R-:W-:Y:S01]  /*4ad0*/  IABS R10, R14 ;  /* 0x0000000e000a7213 */ /* 0x000fe20000000000 */
[C---:B------:R-:W-:Y:S02]  /*4ae0*/  IMAD R224, R4.reuse, R8, R13 ;  /* 0x0000000804e07224 */ /* 0x040fe400078e020d */
[C---:B------:R-:W-:Y:S01]  /*4af0*/  IMAD R226, R4.reuse, R226, R15 ;  /* 0x000000e204e27224 */ /* 0x040fe200078e020f */
[----:B------:R-:W-:Y:S01]  /*4b00*/  LOP3.LUT R15, R5, 0x180, RZ, 0xfc, !PT ;  /* 0x00000180050f7812 */ /* 0x000fe200078efcff */
[----:B------:R-:W-:Y:S01]  /*4b10*/  @!P5 IMAD.MOV R218, RZ, RZ, -R218 ;  /* 0x000000ffffdad224 */ /* 0x000fe200078e0ada */
[C---:B------:R-:W-:Y:S01]  /*4b20*/  ISETP.GT.U32.AND P5, PT, R4.reuse, R224, PT ;  /* 0x000000e00400720c */ /* 0x040fe20003fa4070 */
[----:B------:R-:W-:-:S02]  /*4b30*/  IMAD R222, R4, R222, R11 ;  /* 0x000000de04de7224 */ /* 0x000fc400078e020b */
[----:B------:R-:W-:Y:S01]  /*4b40*/  IMAD.MOV.U32 R11, RZ, RZ, R10 ;  /* 0x000000ffff0b7224 */ /* 0x000fe200078e000a */
[----:B------:R-:W-:Y:S01]  /*4b50*/  LOP3.LUT R10, R5, 0x178, RZ, 0xfc, !PT ;  /* 0x00000178050a7812 */ /* 0x000fe200078efcff */
[----:B------:R-:W-:Y:S01]  /*4b60*/  @!P3 IMAD.IADD R220, R220, 0x1, -R4 ;  /* 0x00000001dcdcb824 */ /* 0x000fe200078e0a04 */
[----:B------:R-:W-:Y:S01]  /*4b70*/  ISETP.GT.U32.AND P3, PT, R4, R226, PT ;  /* 0x000000e20400720c */ /* 0x000fe20003f64070 */
[----:B------:R-:W-:-:S04]  /*4b80*/  IMAD.HI.U32 R7, R6, R11, RZ ;  /* 0x0000000b06077227 */ /* 0x000fc800078e00ff */
[----:B------:R-:W-:Y:S02]  /*4b90*/  IMAD.MOV R7, RZ, RZ, -R7 ;  /* 0x000000ffff077224 */ /* 0x000fe400078e0a07 */
[----:B------:R-:W-:Y:S01]  /*4ba0*/  @!P1 IMAD.MOV R216, RZ, RZ, -R216 ;  /* 0x000000ffffd89224 */ /* 0x000fe200078e0ad8 */
[C---:B------:R-:W-:Y:S01]  /*4bb0*/  ISETP.GT.U32.AND P1, PT, R4.reuse, R222, PT ;  /* 0x000000de0400720c */ /* 0x040fe20003f24070 */
[----:B------:R-:W-:Y:S01]  /*4bc0*/  IMAD R230, R4, R7, R11 ;  /* 0x0000000704e67224 */ /* 0x000fe200078e020b */
[----:B------:R-:W-:Y:S01]  /*4bd0*/  IABS R11, R10 ;  /* 0x0000000a000b7213 */ /* 0x000fe20000000000 */
[----:B------:R-:W-:Y:S02]  /*4be0*/  @!P5 IMAD.IADD R224, R224, 0x1, -R4 ;  /* 0x00000001e0e0d824 */ /* 0x000fe400078e0a04 */
[----:B------:R-:W-:Y:S01]  /*4bf0*/  IMAD.MOV.U32 R13, RZ, RZ, R12 ;  /* 0x000000ffff0d7224 */ /* 0x000fe200078e000c */
[----:B------:R-:W-:Y:S01]  /*4c00*/  LOP3.LUT R12, R5, 0x17c, RZ, 0xfc, !PT ;  /* 0x0000017c050c7812 */ /* 0x000fe200078efcff */
[----:B------:R-:W-:Y:S01]  /*4c10*/  @!P3 IMAD.IADD R226, R226, 0x1, -R4 ;  /* 0x00000001e2e2b824 */ /* 0x000fe200078e0a04 */
[----:B------:R-:W-:Y:S01]  /*4c20*/  ISETP.GT.U32.AND P3, PT, R4, R224, PT ;  /* 0x000000e00400720c */ /* 0x000fe20003f64070 */
[----:B------:R-:W-:-:S04]  /*4c30*/  IMAD.HI.U32 R8, R6, R13, RZ ;  /* 0x0000000d06087227 */ /* 0x000fc800078e00ff */
[----:B------:R-:W-:-:S04]  /*4c40*/  IMAD.HI.U32 R7, R6, R11, RZ ;  /* 0x0000000b06077227 */ /* 0x000fc800078e00ff */
[----:B------:R-:W-:Y:S02]  /*4c50*/  IMAD.MOV R8, RZ, RZ, -R8 ;  /* 0x000000ffff087224 */ /* 0x000fe400078e0a08 */
[----:B------:R-:W-:Y:S02]  /*4c60*/  IMAD.MOV R7, RZ, RZ, -R7 ;  /* 0x000000ffff077224 */ /* 0x000fe400078e0a07 */
[----:B------:R-:W-:Y:S01]  /*4c70*/  IMAD R232, R4, R8, R13 ;  /* 0x0000000804e87224 */ /* 0x000fe200078e020d */
[----:B------:R-:W-:Y:S01]  /*4c80*/  IABS R13, R12 ;  /* 0x0000000c000d7213 */ /* 0x000fe20000000000 */
[--C-:B------:R-:W-:Y:S01]  /*4c90*/  @!P1 IMAD.IADD R222, R222, 0x1, -R4.reuse ;  /* 0x00000001dede9824 */ /* 0x100fe200078e0a04 */
[C---:B------:R-:W-:Y:S01]  /*4ca0*/  ISETP.GT.U32.AND P1, PT, R4.reuse, R230, PT ;  /* 0x000000e60400720c */ /* 0x040fe20003f24070 */
[----:B------:R-:W-:Y:S01]  /*4cb0*/  IMAD R234, R4, R7, R11 ;  /* 0x0000000704ea7224 */ /* 0x000fe200078e020b */
[----:B------:R-:W-:Y:S01]  /*4cc0*/  IABS R11, R15 ;  /* 0x0000000f000b7213 */ /* 0x000fe20000000000 */
[----:B------:R-:W-:Y:S01]  /*4cd0*/  @!P3 IMAD.IADD R224, R224, 0x1, -R4 ;  /* 0x00000001e0e0b824 */ /* 0x000fe200078e0a04 */
[----:B------:R-:W-:Y:S01]  /*4ce0*/  ISETP.GT.U32.AND P5, PT, R4, R222, PT ;  /* 0x000000de0400720c */ /* 0x000fe20003fa4070 */
[----:B------:R-:W-:Y:S01]  /*4cf0*/  IMAD.HI.U32 R7, R6, R13, RZ ;  /* 0x0000000d06077227 */ /* 0x000fe200078e00ff */
[----:B------:R-:W-:-:S03]  /*4d00*/  ISETP.GT.U32.AND P3, PT, R4, R234, PT ;  /* 0x000000ea0400720c */ /* 0x000fc60003f64070 */
[----:B------:R-:W-:Y:S02]  /*4d10*/  IMAD.MOV R7, RZ, RZ, -R7 ;  /* 0x000000ffff077224 */ /* 0x000fe400078e0a07 */
[----:B------:R-:W-:Y:S01]  /*4d20*/  @!P4 IMAD.MOV R220, RZ, RZ, -R220 ;  /* 0x000000ffffdcc224 */ /* 0x000fe200078e0adc */
[C---:B------:R-:W-:Y:S01]  /*4d30*/  ISETP.GT.U32.AND P4, PT, R4.reuse, R226, PT ;  /* 0x000000e20400720c */ /* 0x040fe20003f84070 */
[----:B------:R-:W-:Y:S01]  /*4d40*/  IMAD R236, R4, R7, R13 ;  /* 0x0000000704ec7224 */ /* 0x000fe200078e020d */
[----:B------:R-:W-:Y:S01]  /*4d50*/  IABS R13, R17 ;  /* 0x00000011000d7213 */ /* 0x000fe20000000000 */
[----:B------:R-:W-:-:S04]  /*4d60*/  IMAD.HI.U32 R7, R6, R11, RZ ;  /* 0x0000000b06077227 */ /* 0x000fc800078e00ff */
[--C-:B------:R-:W-:Y:S01]  /*4d70*/  @!P5 IMAD.IADD R222, R222, 0x1, -R4.reuse ;  /* 0x00000001deded824 */ /* 0x100fe200078e0a04 */
[----:B------:R-:W-:Y:S01]  /*4d80*/  ISETP.GT.U32.AND P5, PT, R4, R232, PT ;  /* 0x000000e80400720c */ /* 0x000fe20003fa4070 */
[--C-:B------:R-:W-:Y:S01]  /*4d90*/  @!P3 IMAD.IADD R234, R234, 0x1, -R4.reuse ;  /* 0x00000001eaeab824 */ /* 0x100fe200078e0a04 */
[----:B------:R-:W-:Y:S01]  /*4da0*/  ISETP.GE.AND P3, PT, R10, RZ, PT ;  /* 0x000000ff0a00720c */ /* 0x000fe20003f66270 */
[----:B------:R-:W-:Y:S01]  /*4db0*/  IMAD.MOV R7, RZ, RZ, -R7 ;  /* 0x000000ffff077224 */ /* 0x000fe200078e0a07 */
[----:B------:R-:W-:Y:S01]  /*4dc0*/  LOP3.LUT R10, R5, 0x194, RZ, 0xfc, !PT ;  /* 0x00000194050a7812 */ /* 0x000fe200078efcff */
[----:B------:R-:W-:Y:S02]  /*4dd0*/  @!P1 IMAD.IADD R230, R230, 0x1, -R4 ;  /* 0x00000001e6e69824 */ /* 0x000fe400078e0a04 */
[----:B------:R-:W-:Y:S01]  /*4de0*/  @!P6 IMAD.MOV R222, RZ, RZ, -R222 ;  /* 0x000000ffffdee224 */ /* 0x000fe200078e0ade */
[C---:B------:R-:W-:Y:S01]  /*4df0*/  ISETP.GT.U32.AND P6, PT, R4.reuse, R234, PT ;  /* 0x000000ea0400720c */ /* 0x040fe20003fc4070 */
[C---:B------:R-:W-:Y:S01]  /*4e00*/  IMAD R238, R4.reuse, R7, R11 ;  /* 0x0000000704ee7224 */ /* 0x040fe200078e020b */
[----:B------:R-:W-:Y:S01]  /*4e10*/  ISETP.GT.U32.AND P1, PT, R4, R230, PT ;  /* 0x000000e60400720c */ /* 0x000fe20003f24070 */
[----:B------:R-:W-:-:S04]  /*4e20*/  IMAD.HI.U32 R7, R6, R13, RZ ;  /* 0x0000000d06077227 */ /* 0x000fc800078e00ff */
[----:B------:R-:W-:Y:S02]  /*4e30*/  IMAD.MOV R240, RZ, RZ, -R7 ;  /* 0x000000fffff07224 */ /* 0x000fe400078e0a07 */
[--C-:B------:R-:W-:Y:S01]  /*4e40*/  @!P4 IMAD.IADD R226, R226, 0x1, -R4.reuse ;  /* 0x00000001e2e2c824 */ /* 0x100fe200078e0a04 */
[----:B------:R-:W-:Y:S01]  /*4e50*/  ISETP.GE.AND P4, PT, R14, RZ, PT ;  /* 0x000000ff0e00720c */ /* 0x000fe20003f86270 */
[----:B------:R-:W-:Y:S01]  /*4e60*/  IMAD R240, R4, R240, R13 ;  /* 0x000000f004f07224 */ /* 0x000fe200078e020d */
[C---:B------:R-:W-:Y:S01]  /*4e70*/  LOP3.LUT R14, R5.reuse, 0x188, RZ, 0xfc, !PT ;  /* 0x00000188050e7812 */ /* 0x040fe200078efcff */
[--C-:B------:R-:W-:Y:S02]  /*4e80*/  @!P6 IMAD.IADD R234, R234, 0x1, -R4.reuse ;  /* 0x00000001eaeae824 */ /* 0x100fe400078e0a04 */
[----:B------:R-:W-:Y:S01]  /*4e90*/  @!P1 IMAD.IADD R230, R230, 0x1, -R4 ;  /* 0x00000001e6e69824 */ /* 0x000fe200078e0a04 */
[C---:B------:R-:W-:Y:S01]  /*4ea0*/  ISETP.GT.U32.AND P6, PT, R4.reuse, R240, PT ;  /* 0x000000f00400720c */ /* 0x040fe20003fc4070 */
[----:B------:R-:W-:Y:S01]  /*4eb0*/  @!P2 IMAD.MOV R226, RZ, RZ, -R226 ;  /* 0x000000ffffe2a224 */ /* 0x000fe200078e0ae2 */
[----:B------:R-:W-:Y:S01]  /*4ec0*/  ISETP.GT.U32.AND P1, PT, R4, R236, PT ;  /* 0x000000ec0400720c */ /* 0x000fe20003f24070 */
[----:B------:R-:W-:Y:S01]  /*4ed0*/  @!P5 IMAD.IADD R232, R232, 0x1, -R4 ;  /* 0x00000001e8e8d824 */ /* 0x000fe200078e0a04 */
[----:B------:R-:W-:Y:S01]  /*4ee0*/  IABS R8, R14 ;  /* 0x0000000e00087213 */ /* 0x000fe20000000000 */
[----:B------:R-:W-:Y:S01]  /*4ef0*/  @!P3 IMAD.MOV R234, RZ, RZ, -R234 ;  /* 0x000000ffffeab224 */ /* 0x000fe200078e0aea */
[----:B------:R-:W-:Y:S01]  /*4f00*/  ISETP.GT.U32.AND P2, PT, R4, R238, PT ;  /* 0x000000ee0400720c */ /* 0x000fe20003f44070 */
[----:B------:R-:W-:Y:S01]  /*4f10*/  @!P0 IMAD.MOV R224, RZ, RZ, -R224 ;  /* 0x000000ffffe08224 */ /* 0x000fe200078e0ae0 */
[----:B------:R-:W-:Y:S01]  /*4f20*/  ISETP.GE.AND P5, PT, R16, RZ, PT ;  /* 0x000000ff1000720c */ /* 0x000fe20003fa6270 */
[----:B------:R-:W-:Y:S01]  /*4f30*/  IMAD.MOV.U32 R11, RZ, RZ, R8 ;  /* 0x000000ffff0b7224 */ /* 0x000fe200078e0008 */
[----:B------:R-:W-:Y:S01]  /*4f40*/  LOP3.LUT R8, R5, 0x190, RZ, 0xfc, !PT ;  /* 0x0000019005087812 */ /* 0x000fe200078efcff */
[----:B------:R-:W-:Y:S01]  /*4f50*/  @!P4 IMAD.MOV R230, RZ, RZ, -R230 ;  /* 0x000000ffffe6c224 */ /* 0x000fe200078e0ae6 */
[----:B------:R-:W-:Y:S01]  /*4f60*/  ISETP.GE.AND P4, PT, R12, RZ, PT ;  /* 0x000000ff0c00720c */ /* 0x000fe20003f86270 */
[--C-:B------:R-:W-:Y:S01]  /*4f70*/  @!P6 IMAD.IADD R240, R240, 0x1, -R4.reuse ;  /* 0x00000001f0f0e824 */ /* 0x100fe200078e0a04 */
[----:B------:R-:W-:Y:S01]  /*4f80*/  IABS R13, R8 ;  /* 0x00000008000d7213 */ /* 0x000fe20000000000 */
[----:B------:R-:W-:Y:S01]  /*4f90*/  @!P1 IMAD.IADD R236, R236, 0x1, -R4 ;  /* 0x00000001ecec9824 */ /* 0x000fe200078e0a04 */
[----:B------:R-:W-:Y:S01]  /*4fa0*/  ISETP.GT.U32.AND P1, PT, R4, R232, PT ;  /* 0x000000e80400720c */ /* 0x000fe20003f24070 */
[----:B------:R-:W-:Y:S01]  /*4fb0*/  IMAD.HI.U32 R7, R6, R11, RZ ;  /* 0x0000000b06077227 */ /* 0x000fe200078e00ff */
[----:B------:R-:W-:-:S02]  /*4fc0*/  ISETP.GT.U32.AND P3, PT, R4, R240, PT ;  /* 0x000000f00400720c */ /* 0x000fc40003f64070 */
[----:B------:R-:W-:Y:S01]  /*4fd0*/  ISETP.GT.U32.AND P0, PT, R4, R236, PT ;  /* 0x000000ec0400720c */ /* 0x000fe20003f04070 */
[----:B------:R-:W-:Y:S01]  /*4fe0*/  IMAD.MOV R7, RZ, RZ, -R7 ;  /* 0x000000ffff077224 */ /* 0x000fe200078e0a07 */
[C---:B------:R-:W-:Y:S01]  /*4ff0*/  LOP3.LUT R16, R5.reuse, 0x198, RZ, 0xfc, !PT ;  /* 0x0000019805107812 */ /* 0x040fe200078efcff */
[--C-:B------:R-:W-:Y:S02]  /*5000*/  @!P2 IMAD.IADD R238, R238, 0x1, -R4.reuse ;  /* 0x00000001eeeea824 */ /* 0x100fe400078e0a04 */
[C---:B------:R-:W-:Y:S01]  /*5010*/  IMAD R242, R4.reuse, R7, R11 ;  /* 0x0000000704f27224 */ /* 0x040fe200078e020b */
[----:B------:R-:W-:Y:S02]  /*5020*/  LOP3.LUT R7, R5, 0x18c, RZ, 0xfc, !PT ;  /* 0x0000018c05077812 */ /* 0x000fe400078efcff */
[----:B------:R-:W-:Y:S01]  /*5030*/  ISETP.GT.U32.AND P2, PT, R4, R238, PT ;  /* 0x000000ee0400720c */ /* 0x000fe20003f44070 */
[--C-:B------:R-:W-:Y:S01]  /*5040*/  @!P1 IMAD.IADD R232, R232, 0x1, -R4.reuse ;  /* 0x00000001e8e89824 */ /* 0x100fe200078e0a04 */
[----:B------:R-:W-:Y:S01]  /*5050*/  IABS R11, R7 ;  /* 0x00000007000b7213 */ /* 0x000fe20000000000 */
[--C-:B------:R-:W-:Y:S01]  /*5060*/  @!P3 IMAD.IADD R240, R240, 0x1, -R4.reuse ;  /* 0x00000001f0f0b824 */ /* 0x100fe200078e0a04 */
[----:B------:R-:W-:Y:S01]  /*5070*/  ISETP.GT.U32.AND P3, PT, R4, R242, PT ;  /* 0x000000f20400720c */ /* 0x000fe20003f64070 */
[----:B------:R-:W-:Y:S01]  /*5080*/  @!P0 IMAD.IADD R236, R236, 0x1, -R4 ;  /* 0x00000001ecec8824 */ /* 0x000fe200078e0a04 */
[----:B------:R-:W-:Y:S01]  /*5090*/  ISETP.GE.AND P1, PT, R15, RZ, PT ;  /* 0x000000ff0f00720c */ /* 0x000fe20003f26270 */
[----:B------:R-:W-:Y:S01]  /*50a0*/  @!P5 IMAD.MOV R232, RZ, RZ, -R232 ;  /* 0x000000ffffe8d224 */ /* 0x000fe200078e0ae8 */
[----:B------:R-:W-:Y:S01]  /*50b0*/  ISETP.GE.AND P6, PT, R7, RZ, PT ;  /* 0x000000ff0700720c */ /* 0x000fe20003fc6270 */
[----:B------:R-:W-:Y:S01]  /*50c0*/  IMAD.HI.U32 R7, R6, R11, RZ ;  /* 0x0000000b06077227 */ /* 0x000fe200078e00ff */
[----:B------:R-:W-:-:S02]  /*50d0*/  ISETP.GE.AND P0, PT, R17, RZ, PT ;  /* 0x000000ff1100720c */ /* 0x000fc40003f06270 */
[----:B------:R-:W-:Y:S01]  /*50e0*/  IABS R12, R16 ;  /* 0x00000010000c7213 */ /* 0x000fe20000000000 */
[----:B------:R-:W-:Y:S01]  /*50f0*/  @!P4 IMAD.MOV R236, RZ, RZ, -R236 ;  /* 0x000000ffffecc224 */ /* 0x000fe200078e0aec */
[----:B------:R-:W-:Y:S01]  /*5100*/  ISETP.GE.AND P4, PT, R8, RZ, PT ;  /* 0x000000ff0800720c */ /* 0x000fe20003f86270 */
[----:B------:R-:W-:Y:S01]  /*5110*/  IMAD.HI.U32 R8, R6, R13, RZ ;  /* 0x0000000d06087227 */ /* 0x000fe200078e00ff */
[----:B------:R-:W-:Y:S02]  /*5120*/  IABS R15, R10 ;  /* 0x0000000a000f7213 */ /* 0x000fe40000000000 */
[----:B------:R-:W-:Y:S01]  /*5130*/  ISETP.GE.AND P5, PT, R14, RZ, PT ;  /* 0x000000ff0e00720c */ /* 0x000fe20003fa6270 */
[----:B------:R-:W-:Y:S01]  /*5140*/  IMAD.MOV R7, RZ, RZ, -R7 ;  /* 0x000000ffff077224 */ /* 0x000fe200078e0a07 */
[----:B------:R-:W-:Y:S01]  /*5150*/  LOP3.LUT R17, R5, 0x19c, RZ, 0xfc, !PT ;  /* 0x0000019c05117812 */ /* 0x000fe200078efcff */
[----:B------:R-:W-:Y:S01]  /*5160*/  @!P2 IMAD.IADD R238, R238, 0x1, -R4 ;  /* 0x00000001eeeea824 */ /* 0x000fe200078e0a04 */
[----:B------:R-:W-:Y:S01]  /*5170*/  ISETP.GE.AND P2, PT, R10, RZ, PT ;  /* 0x000000ff0a00720c */ /* 0x000fe20003f46270 */
[----:B------:R-:W-:Y:S01]  /*5180*/  IMAD.MOV R8, RZ, RZ, -R8 ;  /* 0x000000ffff087224 */ /* 0x000fe200078e0a08 */
[----:B------:R-:W-:Y:S01]  /*5190*/  IABS R14, R17 ;  /* 0x00000011000e7213 */ /* 0x000fe20000000000 */
[----:B------:R-:W-:-:S02]  /*51a0*/  IMAD R244, R4, R7, R11 ;  /* 0x0000000704f47224 */ /* 0x000fc400078e020b */
[----:B------:R-:W-:Y:S02]  /*51b0*/  @!P3 IMAD.IADD R242, R242, 0x1, -R4 ;  /* 0x00000001f2f2b824 */ /* 0x000fe400078e0a04 */
[C---:B------:R-:W-:Y:S02]  /*51c0*/  IMAD R246, R4.reuse, R8, R13 ;  /* 0x0000000804f67224 */ /* 0x040fe400078e020d */
[----:B------:R-:W-:Y:S01]  /*51d0*/  @!P1 IMAD.MOV R238, RZ, RZ, -R238 ;  /* 0x000000ffffee9224 */ /* 0x000fe200078e0aee */
[C---:B------:R-:W-:Y:S01]  /*51e0*/  ISETP.GT.U32.AND P3, PT, R4.reuse, R242, PT ;  /* 0x000000f20400720c */ /* 0x040fe20003f64070 */
[----:B------:R-:W-:Y:S01]  /*51f0*/  IMAD.MOV.U32 R11, RZ, RZ, R12 ;  /* 0x000000ffff0b7224 */ /* 0x000fe200078e000c */
[C---:B------:R-:W-:Y:S01]  /*5200*/  ISETP.GT.U32.AND P1, PT, R4.reuse, R244, PT ;  /* 0x000000f40400720c */ /* 0x040fe20003f24070 */
[----:B------:R-:W-:Y:S01]  /*5210*/  @!P0 IMAD.MOV R240, RZ, RZ, -R240 ;  /* 0x000000fffff08224 */ /* 0x000fe200078e0af0 */
[----:B------:R-:W-:Y:S01]  /*5220*/  ISETP.GT.U32.AND P0, PT, R4, R246, PT ;  /* 0x000000f60400720c */ /* 0x000fe20003f04070 */
[----:B------:R-:W-:Y:S01]  /*5230*/  IMAD.HI.U32 R10, R6, R15, RZ ;  /* 0x0000000f060a7227 */ /* 0x000fe200078e00ff */
[----:B------:R-:W-:-:S03]  /*5240*/  LOP3.LUT R12, R5, 0x1a0, RZ, 0xfc, !PT ;  /* 0x000001a0050c7812 */ /* 0x000fc600078efcff */
[----:B------:R-:W-:-:S04]  /*5250*/  IMAD.HI.U32 R7, R6, R11, RZ ;  /* 0x0000000b06077227 */ /* 0x000fc800078e00ff */
[----:B------:R-:W-:Y:S02]  /*5260*/  IMAD.MOV R10, RZ, RZ, -R10 ;  /* 0x000000ffff0a7224 */ /* 0x000fe400078e0a0a */
[----:B------:R-:W-:Y:S02]  /*5270*/  IMAD.MOV R7, RZ, RZ, -R7 ;  /* 0x000000ffff077224 */ /* 0x000fe400078e0a07 */
[C---:B------:R-:W-:Y:S01]  /*5280*/  IMAD R248, R4.reuse, R10, R15 ;  /* 0x0000000a04f87224 */ /* 0x040fe200078e020f */
[----:B------:R-:W-:Y:S01]  /*5290*/  IABS R10, R12 ;  /* 0x0000000c000a7213 */ /* 0x000fe20000000000 */
[----:B------:R-:W-:Y:S02]  /*52a0*/  IMAD R250, R4, R7, R11 ;  /* 0x0000000704fa7224 */ /* 0x000fe400078e020b */
[--C-:B------:R-:W-:Y:S01]  /*52b0*/  @!P3 IMAD.IADD R242, R242, 0x1, -R4.reuse ;  /* 0x00000001f2f2b824 */ /* 0x100fe200078e0a04 */
[----:B------:R-:W-:Y:S01]  /*52c0*/  ISETP.GT.U32.AND P3, PT, R4, R248, PT ;  /* 0x000000f80400720c */ /* 0x000fe20003f64070 */
[----:B------:R-:W-:-:S02]  /*52d0*/  @!P1 IMAD.IADD R244, R244, 0x1, -R4 ;  /* 0x00000001f4f49824 */ /* 0x000fc400078e0a04 */
[----:B------:R-:W-:Y:S01]  /*52e0*/  IMAD.MOV.U32 R13, RZ, RZ, R14 ;  /* 0x000000ffff0d7224 */ /* 0x000fe200078e000e */
[----:B------:R-:W-:Y:S01]  /*52f0*/  LOP3.LUT R14, R5, 0x1a8, RZ, 0xfc, !PT ;  /* 0x000001a8050e7812 */ /* 0x000fe200078efcff */
[----:B------:R-:W-:Y:S01]  /*5300*/  @!P0 IMAD.IADD R246, R246, 0x1, -R4 ;  /* 0x00000001f6f68824 */ /* 0x000fe200078e0a04 */
[C---:B------:R-:W-:Y:S01]  /*5310*/  ISETP.GT.U32.AND P1, PT, R4.reuse, R244, PT ;  /* 0x000000f40400720c */ /* 0x040fe20003f24070 */
[----:B------:R-:W-:Y:S01]  /*5320*/  @!P5 IMAD.MOV R242, RZ, RZ, -R242 ;  /* 0x000000fffff2d224 */ /* 0x000fe200078e0af2 */
[----:B------:R-:W-:Y:S01]  /*5330*/  ISETP.GT.U32.AND P5, PT, R4, R250, PT ;  /* 0x000000fa0400720c */ /* 0x000fe20003fa4070 */
[----:B------:R-:W-:Y:S01]  /*5340*/  IMAD.HI.U32 R8, R6, R13, RZ ;  /* 0x0000000d06087227 */ /* 0x000fe200078e00ff */
[----:B------:R-:W-:-:S03]  /*5350*/  ISETP.GT.U32.AND P0, PT, R4, R246, PT ;  /* 0x000000f60400720c */ /* 0x000fc60003f04070 */
[----:B------:R-:W-:Y:S02]  /*5360*/  IMAD.MOV.U32 R11, RZ, RZ, R10 ;  /* 0x000000ffff0b7224 */ /* 0x000fe400078e000a */
[----:B------:R-:W-:Y:S02]  /*5370*/  IMAD.MOV R8, RZ, RZ, -R8 ;  /* 0x000000ffff087224 */ /* 0x000fe400078e0a08 */
[----:B------:R-:W-:-:S04]  /*5380*/  IMAD.HI.U32 R7, R6, R11, RZ ;  /* 0x0000000b06077227 */ /* 0x000fc800078e00ff */
[----:B------:R-:W-:Y:S01]  /*5390*/  IMAD R252, R4, R8, R13 ;  /* 0x0000000804fc7224 */ /* 0x000fe200078e020d */
[----:B------:R-:W-:Y:S01]  /*53a0*/  LOP3.LUT R13, R5, 0x1a4, RZ, 0xfc, !PT ;  /* 0x000001a4050d7812 */ /* 0x000fe200078efcff */
[----:B------:R-:W-:Y:S01]  /*53b0*/  IMAD.MOV R7, RZ, RZ, -R7 ;  /* 0x000000ffff077224 */ /* 0x000fe200078e0a07 */
[----:B------:R-:W-:Y:S01]  /*53c0*/  IABS R8, R14 ;  /* 0x0000000e00087213 */ /* 0x000fe20000000000 */
[--C-:B------:R-:W-:Y:S01]  /*53d0*/  @!P1 IMAD.IADD R244, R244, 0x1, -R4.reuse ;  /* 0x00000001f4f49824 */ /* 0x100fe200078e0a04 */
[----:B------:R-:W-:Y:S01]  /*53e0*/  IABS R29, R13 ;  /* 0x0000000d001d7213 */ /* 0x000fe20000000000 */
[C---:B------:R-:W-:Y:S01]  /*53f0*/  IMAD R7, R4.reuse, R7, R11 ;  /* 0x0000000704077224 */ /* 0x040fe200078e020b */
[----:B------:R-:W-:Y:S01]  /*5400*/  ISETP.GT.U32.AND P1, PT, R4, R252, PT ;  /* 0x000000fc0400720c */ /* 0x000fe20003f24070 */
[--C-:B------:R-:W-:Y:S01]  /*5410*/  @!P5 IMAD.IADD R250, R250, 0x1, -R4.reuse ;  /* 0x00000001fafad824 */ /* 0x100fe200078e0a04 */
[----:B------:R-:W-:Y:S01]  /*5420*/  ISETP.GE.AND P5, PT, R16, RZ, PT ;  /* 0x000000ff1000720c */ /* 0x000fe20003fa6270 */
[----:B------:R-:W-:Y:S01]  /*5430*/  @!P0 IMAD.IADD R246, R246, 0x1, -R4 ;  /* 0x00000001f6f68824 */ /* 0x000fe200078e0a04 */
[C---:B------:R-:W-:Y:S01]  /*5440*/  ISETP.GT.U32.AND P0, PT, R4.reuse, R7, PT ;  /* 0x000000070400720c */ /* 0x040fe20003f04070 */
[----:B------:R-:W-:Y:S01]  /*5450*/  @!P6 IMAD.MOV R244, RZ, RZ, -R244 ;  /* 0x000000fffff4e224 */ /* 0x000fe200078e0af4 */
[----:B------:R-:W-:Y:S01]  /*5460*/  ISETP.GT.U32.AND P6, PT, R4, R250, PT ;  /* 0x000000fa0400720c */ /* 0x000fe20003fc4070 */
[----:B------:R-:W-:-:S02]  /*5470*/  IMAD.MOV.U32 R11, RZ, RZ, R8 ;  /* 0x000000ffff0b7224 */ /* 0x000fc400078e0008 */
[----:B------:R-:W-:-:S04]  /*5480*/  IMAD.HI.U32 R8, R6, R29, RZ ;  /* 0x0000001d06087227 */ /* 0x000fc800078e00ff */
[----:B------:R-:W-:-:S04]  /*5490*/  IMAD.HI.U32 R10, R6, R11, RZ ;  /* 0x0000000b060a7227 */ /* 0x000fc800078e00ff */
[----:B------:R-:W-:Y:S02]  /*54a0*/  IMAD.MOV R8, RZ, RZ, -R8 ;  /* 0x000000ffff087224 */ /* 0x000fe400078e0a08 */
[----:B------:R-:W-:Y:S02]  /*54b0*/  IMAD.MOV R10, RZ, RZ, -R10 ;  /* 0x000000ffff0a7224 */ /* 0x000fe400078e0a0a */
[C---:B------:R-:W-:Y:S01]  /*54c0*/  IMAD R29, R4.reuse, R8, R29 ;  /* 0x00000008041d7224 */ /* 0x040fe200078e021d */
[----:B------:R-:W-:Y:S01]  /*54d0*/  LOP3.LUT R8, R5, 0x1ac, RZ, 0xfc, !PT ;  /* 0x000001ac05087812 */ /* 0x000fe200078efcff */
[----:B------:R-:W-:Y:S02]  /*54e0*/  IMAD R11, R4, R10, R11 ;  /* 0x0000000a040b7224 */ /* 0x000fe400078e020b */
[--C-:B------:R-:W-:Y:S01]  /*54f0*/  @!P0 IMAD.IADD R7, R7, 0x1, -R4.reuse ;  /* 0x0000000107078824 */ /* 0x100fe200078e0a04 */
[----:B------:R-:W-:Y:S01]  /*5500*/  IABS R27, R8 ;  /* 0x00000008001b7213 */ /* 0x000fe20000000000 */
[----:B------:R-:W-:Y:S01]  /*5510*/  @!P6 IMAD.IADD R250, R250, 0x1, -R4 ;  /* 0x00000001fafae824 */ /* 0x000fe200078e0a04 */
[C---:B------:R-:W-:Y:S01]  /*5520*/  ISETP.GT.U32.AND P6, PT, R4.reuse, R29, PT ;  /* 0x0000001d0400720c */ /* 0x040fe20003fc4070 */
[----:B------:R-:W-:Y:S01]  /*5530*/  @!P4 IMAD.MOV R246, RZ, RZ, -R246 ;  /* 0x000000fffff6c224 */ /* 0x000fe200078e0af6 */
[C---:B------:R-:W-:Y:S01]  /*5540*/  ISETP.GT.U32.AND P4, PT, R4.reuse, R7, PT ;  /* 0x000000070400720c */ /* 0x040fe20003f84070 */
[----:B------:R-:W-:Y:S01]  /*5550*/  @!P5 IMAD.MOV R250, RZ, RZ, -R250 ;  /* 0x000000fffffad224 */ /* 0x000fe200078e0afa */
[----:B------:R-:W-:Y:S01]  /*5560*/  ISETP.GT.U32.AND P5, PT, R4, R11, PT ;  /* 0x0000000b0400720c */ /* 0x000fe20003fa4070 */
[----:B------:R-:W-:-:S02]  /*5570*/  @!P3 IMAD.IADD R248, R248, 0x1, -R4 ;  /* 0x00000001f8f8b824 */ /* 0x000fc400078e0a04 */
[--C-:B------:R-:W-:Y:S01]  /*5580*/  @!P1 IMAD.IADD R252, R252, 0x1, -R4.reuse ;  /* 0x00000001fcfc9824 */ /* 0x100fe200078e0a04 */
[----:B------:R-:W-:Y:S02]  /*5590*/  ISETP.GE.AND P1, PT, R12, RZ, PT ;  /* 0x000000ff0c00720c */ /* 0x000fe40003f26270 */
[C---:B------:R-:W-:Y:S02]  /*55a0*/  ISETP.GT.U32.AND P3, PT, R4.reuse, R248, PT ;  /* 0x000000f80400720c */ /* 0x040fe40003f64070 */
[----:B------:R-:W-:Y:S01]  /*55b0*/  ISETP.GT.U32.AND P0, PT, R4, R252, PT ;  /* 0x000000fc0400720c */ /* 0x000fe20003f04070 */
[--C-:B------:R-:W-:Y:S01]  /*55c0*/  @!P6 IMAD.IADD R29, R29, 0x1, -R4.reuse ;  /* 0x000000011d1de824 */ /* 0x100fe200078e0a04 */
[----:B------:R-:W-:Y:S01]  /*55d0*/  LOP3.LUT R12, R5, 0x1b0, RZ, 0xfc, !PT ;  /* 0x000001b0050c7812 */ /* 0x000fe200078efcff */
[--C-:B------:R-:W-:Y:S01]  /*55e0*/  @!P4 IMAD.IADD R7, R7, 0x1, -R4.reuse ;  /* 0x000000010707c824 */ /* 0x100fe200078e0a04 */
[----:B------:R-:W-:Y:S01]  /*55f0*/  ISETP.GE.AND P4, PT, R8, RZ, PT ;  /* 0x000000ff0800720c */ /* 0x000fe20003f86270 */
[----:B------:R-:W-:Y:S01]  /*5600*/  @!P5 IMAD.IADD R11, R11, 0x1, -R4 ;  /* 0x000000010b0bd824 */ /* 0x000fe200078e0a04 */
[----:B------:R-:W-:Y:S01]  /*5610*/  ISETP.GT.U32.AND P5, PT, R4, R29, PT ;  /* 0x0000001d0400720c */ /* 0x000fe20003fa4070 */
[----:B------:R-:W-:Y:S01]  /*5620*/  IMAD.HI.U32 R8, R6, R27, RZ ;  /* 0x0000001b06087227 */ /* 0x000fe200078e00ff */
[----:B------:R-:W-:-:S03]  /*5630*/  ISETP.GE.AND P6, PT, R12, RZ, PT ;  /* 0x000000ff0c00720c */ /* 0x000fc60003fc6270 */
[----:B------:R-:W-:Y:S02]  /*5640*/  IMAD.MOV R8, RZ, RZ, -R8 ;  /* 0x000000ffff087224 */ /* 0x000fe400078e0a08 */
[----:B------:R-:W-:Y:S01]  /*5650*/  @!P3 IMAD.IADD R248, R248, 0x1, -R4 ;  /* 0x00000001f8f8b824 */ /* 0x000fe200078e0a04 */
[----:B------:R-:W-:Y:S01]  /*5660*/  ISETP.GE.AND P3, PT, R17, RZ, PT ;  /* 0x000000ff1100720c */ /* 0x000fe20003f66270 */
[----:B------:R-:W-:Y:S01]  /*5670*/  IMAD R27, R4, R8, R27 ;  /* 0x00000008041b7224 */ /* 0x000fe200078e021b */
[----:B------:R-:W-:Y:S01]  /*5680*/  LOP3.LUT R8, R5, 0x1b4, RZ, 0xfc, !PT ;  /* 0x000001b405087812 */ /* 0x000fe200078efcff */
[----:B------:R-:W-:Y:S01]  /*5690*/  @!P2 IMAD.MOV R248, RZ, RZ, -R248 ;  /* 0x000000fffff8a224 */ /* 0x000fe200078e0af8 */
[----:B------:R-:W-:Y:S01]  /*56a0*/  ISETP.GE.AND P2, PT, R13, RZ, PT ;  /* 0x000000ff0d00720c */ /* 0x000fe20003f46270 */
[--C-:B------:R-:W-:Y:S01]  /*56b0*/  @!P5 IMAD.IADD R29, R29, 0x1, -R4.reuse ;  /* 0x000000011d1dd824 */ /* 0x100fe200078e0a04 */
[----:B------:R-:W-:Y:S01]  /*56c0*/  IABS R13, R12 ;  /* 0x0000000c000d7213 */ /* 0x000fe20000000000 */
[----:B------:R-:W-:Y:S01]  /*56d0*/  @!P0 IMAD.IADD R252, R252, 0x1, -R4 ;  /* 0x00000001fcfc8824 */ /* 0x000fe200078e0a04 */
[----:B------:R-:W-:Y:S01]  /*56e0*/  ISETP.GT.U32.AND P5, PT, R4, R27, PT ;  /* 0x0000001b0400720c */ /* 0x000fe20003fa4070 */
[----:B------:R-:W-:Y:S01]  /*56f0*/  @!P1 IMAD.MOV R7, RZ, RZ, -R7 ;  /* 0x000000ffff079224 */ /* 0x000fe200078e0a07 */
[----:B------:R-:W-:Y:S01]  /*5700*/  ISETP.GE.AND P0, PT, R14, RZ, PT ;  /* 0x000000ff0e00720c */ /* 0x000fe20003f06270 */
[----:B------:R-:W-:Y:S01]  /*5710*/  IMAD.HI.U32 R10, R6, R13, RZ ;  /* 0x0000000d060a7227 */ /* 0x000fe200078e00ff */
[----:B------:R-:W-:-:S02]  /*5720*/  IABS R25, R8 ;  /* 0x0000000800197213 */ /* 0x000fc40000000000 */
[----:B------:R-:W-:Y:S01]  /*5730*/  ISETP.GE.AND P1, PT, R8, RZ, PT ;  /* 0x000000ff0800720c */ /* 0x000fe20003f26270 */
[----:B------:R-:W-:Y:S01]  /*5740*/  @!P3 IMAD.MOV R252, RZ, RZ, -R252 ;  /* 0x000000fffffcb224 */ /* 0x000fe200078e0afc */
[----:B------:R-:W-:Y:S01]  /*5750*/  ISETP.GT.U32.AND P3, PT, R4, R11, PT ;  /* 0x0000000b0400720c */ /* 0x000fe20003f64070 */
[----:B------:R-:W-:Y:S01]  /*5760*/  IMAD.MOV R10, RZ, RZ, -R10 ;  /* 0x000000ffff0a7224 */ /* 0x000fe200078e0a0a */
[C---:B------:R-:W-:Y:S01]  /*5770*/  LOP3.LUT R12, R5.reuse, 0x1bc, RZ, 0xfc, !PT ;  /* 0x000001bc050c7812 */ /* 0x040fe200078efcff */
[----:B------:R-:W-:Y:S01]  /*5780*/  IMAD.HI.U32 R8, R6, R25, RZ ;  /* 0x0000001906087227 */ /* 0x000fe200078e00ff */
[C---:B------:R-:W-:Y:S02]  /*5790*/  LOP3.LUT R14, R5.reuse, 0x1c0, RZ, 0xfc, !PT ;  /* 0x000001c0050e7812 */ /* 0x040fe400078efcff */
[----:B------:R-:W-:Y:S01]  /*57a0*/  IABS R15, R12 ;  /* 0x0000000c000f7213 */ /* 0x000fe20000000000 */
[C---:B------:R-:W-:Y:S01]  /*57b0*/  IMAD R26, R4.reuse, R10, R13 ;  /* 0x0000000a041a7224 */ /* 0x040fe200078e020d */
[----:B------:R-:W-:Y:S01]  /*57c0*/  LOP3.LUT R10, R5, 0x1b8, RZ, 0xfc, !PT ;  /* 0x000001b8050a7812 */ /* 0x000fe200078efcff */
[--C-:B------:R-:W-:Y:S01]  /*57d0*/  @!P5 IMAD.IADD R27, R27, 0x1, -R4.reuse ;  /* 0x000000011b1bd824 */ /* 0x100fe200078e0a04 */
[----:B------:R-:W-:Y:S01]  /*57e0*/  IABS R17, R14 ;  /* 0x0000000e00117213 */ /* 0x000fe20000000000 */
[----:B------:R-:W-:Y:S01]  /*57f0*/  @!P2 IMAD.MOV R29, RZ, RZ, -R29 ;  /* 0x000000ffff1da224 */ /* 0x000fe200078e0a1d */
[----:B------:R-:W-:Y:S01]  /*5800*/  IABS R13, R10 ;  /* 0x0000000a000d7213 */ /* 0x000fe20000000000 */
[----:B------:R-:W-:Y:S01]  /*5810*/  @!P3 IMAD.IADD R11, R11, 0x1, -R4 ;  /* 0x000000010b0bb824 */ /* 0x000fe200078e0a04 */
[----:B------:R-:W-:Y:S01]  /*5820*/  ISETP.GT.U32.AND P5, PT, R4, R27, PT ;  /* 0x0000001b0400720c */ /* 0x000fe20003fa4070 */
[----:B------:R-:W-:Y:S01]  /*5830*/  IMAD.MOV R8, RZ, RZ, -R8 ;  /* 0x000000ffff087224 */ /* 0x000fe200078e0a08 */
[----:B------:R-:W-:Y:S01]  /*5840*/  ISETP.GE.AND P3, PT, R10, RZ, PT ;  /* 0x000000ff0a00720c */ /* 0x000fe20003f66270 */
[----:B------:R-:W-:Y:S01]  /*5850*/  IMAD.HI.U32 R10, R6, R13, RZ ;  /* 0x0000000d060a7227 */ /* 0x000fe200078e00ff */
[----:B------:R-:W-:-:S02]  /*5860*/  ISETP.GE.AND P2, PT, R12, RZ, PT ;  /* 0x000000ff0c00720c */ /* 0x000fc40003f46270 */
[----:B------:R-:W-:Y:S01]  /*5870*/  IABS R12, R21 ;  /* 0x00000015000c7213 */ /* 0x000fe20000000000 */
[----:B------:R-:W-:Y:S02]  /*5880*/  IMAD.MOV R10, RZ, RZ, -R10 ;  /* 0x000000ffff0a7224 */ /* 0x000fe400078e0a0a */
[----:B------:R-:W-:Y:S01]  /*5890*/  @!P0 IMAD.MOV R11, RZ, RZ, -R11 ;  /* 0x000000ffff0b8224 */ /* 0x000fe200078e0a0b */
[C---:B------:R-:W-:Y:S01]  /*58a0*/  ISETP.GT.U32.AND P0, PT, R4.reuse, R26, PT ;  /* 0x0000001a0400720c */ /* 0x040fe20003f04070 */
[C---:B------:R-:W-:Y:S02]  /*58b0*/  IMAD R24, R4.reuse, R10, R13 ;  /* 0x0000000a04187224 */ /* 0x040fe400078e020d */
[----:B------:R-:W-:Y:S02]  /*58c0*/  @!P5 IMAD.IADD R27, R27, 0x1, -R4 ;  /* 0x000000011b1bd824 */ /* 0x000fe400078e0a04 */
[C---:B------:R-:W-:Y:S02]  /*58d0*/  IMAD R25, R4.reuse, R8, R25 ;  /* 0x0000000804197224 */ /* 0x040fe400078e0219 */
[----:B------:R-:W-:Y:S01]  /*58e0*/  @!P4 IMAD.MOV R27, RZ, RZ, -R27 ;  /* 0x000000ffff1bc224 */ /* 0x000fe200078e0a1b */
[----:B------:R-:W-:Y:S01]  /*58f0*/  ISETP.GT.U32.AND P4, PT, R4, R24, PT ;  /* 0x000000180400720c */ /* 0x000fe20003f84070 */
[----:B------:R-:W-:Y:S01]  /*5900*/  IMAD.HI.U32 R8, R6, R15, RZ ;  /* 0x0000000f06087227 */ /* 0x000fe200078e00ff */
[----:B------:R-:W-:-:S03]  /*5910*/  ISETP.GT.U32.AND P5, PT, R4, R25, PT ;  /* 0x000000190400720c */ /* 0x000fc60003fa4070 */
[----:B------:R-:W-:Y:S02]  /*5920*/  @!P0 IMAD.IADD R26, R26, 0x1, -R4 ;  /* 0x000000011a1a8824 */ /* 0x000fe400078e0a04 */
[----:B------:R-:W-:Y:S02]  /*5930*/  IMAD.MOV.U32 R13, RZ, RZ, R12 ;  /* 0x000000ffff0d7224 */ /* 0x000fe400078e000c */
[----:B------:R-:W-:Y:S01]  /*5940*/  IMAD.MOV R148, RZ, RZ, -R8 ;  /* 0x000000ffff947224 */ /* 0x000fe200078e0a08 */
[----:B------:R-:W-:Y:S01]  /*5950*/  ISETP.GT.U32.AND P0, PT, R4, R26, PT ;  /* 0x0000001a0400720c */ /* 0x000fe20003f04070 */
[----:B------:R-:W-:-:S04]  /*5960*/  IMAD.HI.U32 R8, R6, R13, RZ ;  /* 0x0000000d06087227 */ /* 0x000fc800078e00ff */
[----:B------:R-:W-:Y:S02]  /*5970*/  @!P4 IMAD.IADD R24, R24, 0x1, -R4 ;  /* 0x000000011818c824 */ /* 0x000fe400078e0a04 */
[C---:B------:R-:W-:Y:S01]  /*5980*/  IMAD R148, R4.reuse, R148, R15 ;  /* 0x0000009404947224 */ /* 0x040fe200078e020f */
[----:B------:R-:W-:Y:S01]  /*5990*/  IABS R15, R33 ;  /* 0x00000021000f7213 */ /* 0x000fe20000000000 */
[----:B------:R-:W-:Y:S01]  /*59a0*/  IMAD.MOV R8, RZ, RZ, -R8 ;  /* 0x000000ffff087224 */ /* 0x000fe200078e0a08 */
[----:B------:R-:W-:Y:S01]  /*59b0*/  ISETP.GT.U32.AND P4, PT, R4, R24, PT ;  /* 0x000000180400720c */ /* 0x000fe20003f84070 */
[----:B------:R-:W-:-:S04]  /*59c0*/  IMAD.HI.U32 R10, R6, R17, RZ ;  /* 0x00000011060a7227 */ /* 0x000fc800078e00ff */
[----:B------:R-:W-:Y:S01]  /*59d0*/  IMAD R146, R4, R8, R13 ;  /* 0x0000000804927224 */ /* 0x000fe200078e020d */
[----:B------:R-:W-:Y:S01]  /*59e0*/  IABS R13, R23 ;  /* 0x00000017000d7213 */ /* 0x000fe20000000000 */
[----:B------:R-:W-:Y:S01]  /*59f0*/  @!P0 IMAD.IADD R26, R26, 0x1, -R4 ;  /* 0x000000011a1a8824 */ /* 0x000fe200078e0a04 */
[----:B------:R-:W-:Y:S01]  /*5a00*/  ISETP.GT.U32.AND P0, PT, R4, R148, PT ;  /* 0x000000940400720c */ /* 0x000fe20003f04070 */
[----:B------:R-:W-:Y:S02]  /*5a10*/  IMAD.MOV R10, RZ, RZ, -R10 ;  /* 0x000000ffff0a7224 */ /* 0x000fe400078e0a0a */
[----:B------:R-:W-:-:S04]  /*5a20*/  IMAD.HI.U32 R8, R6, R13, RZ ;  /* 0x0000000d06087227 */ /* 0x000fc800078e00ff */
[--C-:B------:R-:W-:Y:S01]  /*5a30*/  @!P4 IMAD.IADD R24, R24, 0x1, -R4.reuse ;  /* 0x000000011818c824 */ /* 0x100fe200078e0a04 */
[C---:B------:R-:W-:Y:S01]  /*5a40*/  ISETP.GT.U32.AND P4, PT, R4.reuse, R146, PT ;  /* 0x000000920400720c */ /* 0x040fe20003f84070 */
[--C-:B------:R-:W-:Y:S02]  /*5a50*/  @!P5 IMAD.IADD R25, R25, 0x1, -R4.reuse ;  /* 0x000000011919d824 */ /* 0x100fe400078e0a04 */
[----:B------:R-:W-:Y:S01]  /*5a60*/  IMAD R22, R4, R10, R17 ;  /* 0x0000000a04167224 */ /* 0x000fe200078e0211 */
[----:B------:R-:W-:Y:S01]  /*5a70*/  IABS R10, R37 ;  /* 0x00000025000a7213 */ /* 0x000fe20000000000 */
[----:B------:R-:W-:Y:S01]  /*5a80*/  @!P0 IMAD.IADD R148, R148, 0x1, -R4 ;  /* 0x0000000194948824 */ /* 0x000fe200078e0a04 */
[C---:B------:R-:W-:Y:S01]  /*5a90*/  ISETP.GT.U32.AND P5, PT, R4.reuse, R25, PT ;  /* 0x000000190400720c */ /* 0x040fe20003fa4070 */
[----:B------:R-:W-:Y:S01]  /*5aa0*/  IMAD.MOV R8, RZ, RZ, -R8 ;  /* 0x000000ffff087224 */ /* 0x000fe200078e0a08 */
[----:B------:R-:W-:Y:S01]  /*5ab0*/  IABS R17, R35 ;  /* 0x0000002300117213 */ /* 0x000fe20000000000 */
[----:B------:R-:W-:Y:S01]  /*5ac0*/  @!P6 IMAD.MOV R26, RZ, RZ, -R26 ;  /* 0x000000ffff1ae224 */ /* 0x000fe200078e0a1a */
[C---:B------:R-:W-:Y:S01]  /*5ad0*/  ISETP.GT.U32.AND P0, PT, R4.reuse, R148, PT ;  /* 0x000000940400720c */ /* 0x040fe20003f04070 */
[----:B------:R-:W-:-:S02]  /*5ae0*/  IMAD R20, R4, R8, R13 ;  /* 0x0000000804147224 */ /* 0x000fc400078e020d */
[----:B------:R-:W-:Y:S02]  /*5af0*/  @!P4 IMAD.IADD R146, R146, 0x1, -R4 ;  /* 0x000000019292c824 */ /* 0x000fe400078e0a04 */
[----:B------:R-:W-:Y:S02]  /*5b00*/  IMAD.MOV.U32 R13, RZ, RZ, R10 ;  /* 0x000000ffff0d7224 */ /* 0x000fe400078e000a */
[----:B------:R-:W-:Y:S01]  /*5b10*/  IMAD.HI.U32 R10, R6, R17, RZ ;  /* 0x00000011060a7227 */ /* 0x000fe200078e00ff */
[----:B------:R-:W-:-:S03]  /*5b20*/  ISETP.GT.U32.AND P6, PT, R4, R146, PT ;  /* 0x000000920400720c */ /* 0x000fc60003fc4070 */
[----:B------:R-:W-:-:S04]  /*5b30*/  IMAD.HI.U32 R12, R6, R13, RZ ;  /* 0x0000000d060c7227 */ /* 0x000fc800078e00ff */
[----:B------:R-:W-:Y:S02]  /*5b40*/  IMAD.MOV R10, RZ, RZ, -R10 ;  /* 0x000000ffff0a7224 */ /* 0x000fe400078e0a0a */
[----:B------:R-:W-:Y:S02]  /*5b50*/  IMAD.MOV R12, RZ, RZ, -R12 ;  /* 0x000000ffff0c7224 */ /* 0x000fe400078e0a0c */
[----:B------:R-:W-:-:S04]  /*5b60*/  IMAD.HI.U32 R8, R6, R15, RZ ;  /* 0x0000000f06087227 */ /* 0x000fc800078e00ff */
[--C-:B------:R-:W-:Y:S01]  /*5b70*/  @!P5 IMAD.IADD R25, R25, 0x1, -R4.reuse ;  /* 0x000000011919d824 */ /* 0x100fe200078e0a04 */
[----:B------:R-:W-:Y:S01]  /*5b80*/  ISETP.GT.U32.AND P5, PT, R4, R22, PT ;  /* 0x000000160400720c */ /* 0x000fe20003fa4070 */
[----:B------:R-:W-:Y:S01]  /*5b90*/  @!P0 IMAD.IADD R148, R148, 0x1, -R4 ;  /* 0x0000000194948824 */ /* 0x000fe200078e0a04 */
[C---:B------:R-:W-:Y:S01]  /*5ba0*/  ISETP.GT.U32.AND P0, PT, R4.reuse, R20, PT ;  /* 0x000000140400720c */ /* 0x040fe20003f04070 */
[C---:B------:R-:W-:Y:S01]  /*5bb0*/  IMAD R18, R4.reuse, R10, R17 ;  /* 0x0000000a04127224 */ /* 0x040fe200078e0211 */
[----:B------:R-:W-:Y:S01]  /*5bc0*/  IABS R17, R43 ;  /* 0x0000002b00117213 */ /* 0x000fe20000000000 */
[----:B------:R-:W-:Y:S01]  /*5bd0*/  IMAD R142, R4, R12, R13 ;  /* 0x0000000c048e7224 */ /* 0x000fe200078e020d */
[----:B------:R-:W-:Y:S01]  /*5be0*/  IABS R13, R39 ;  /* 0x00000027000d7213 */ /* 0x000fe20000000000 */
[----:B------:R-:W-:Y:S02]  /*5bf0*/  IMAD.MOV R8, RZ, RZ, -R8 ;  /* 0x000000ffff087224 */ /* 0x000fe400078e0a08 */
[----:B------:R-:W-:Y:S01]  /*5c00*/  @!P6 IMAD.IADD R146, R146, 0x1, -R4 ;  /* 0x000000019292e824 */ /* 0x000fe200078e0a04 */
[C---:B------:R-:W-:Y:S01]  /*5c10*/  ISETP.GT.U32.AND P6, PT, R4.reuse, R18, PT ;  /* 0x000000120400720c */ /* 0x040fe20003fc4070 */
[----:B------:R-:W-:Y:S01]  /*5c20*/  IMAD R144, R4, R8, R15 ;  /* 0x0000000804907224 */ /* 0x000fe200078e020f */
[----:B------:R-:W-:Y:S01]  /*5c30*/  IABS R15, R41 ;  /* 0x00000029000f7213 */ /* 0x000fe20000000000 */
[----:B------:R-:W-:-:S04]  /*5c40*/  IMAD.HI.U32 R8, R6, R13, RZ ;  /* 0x0000000d06087227 */ /* 0x000fc800078e00ff */
[----:B------:R-:W-:Y:S02]  /*5c50*/  IMAD.MOV R16, RZ, RZ, -R8 ;  /* 0x000000ffff107224 */ /* 0x000fe400078e0a08 */
[--C-:B------:R-:W-:Y:S01]  /*5c60*/  @!P5 IMAD.IADD R22, R22, 0x1, -R4.reuse ;  /* 0x000000011616d824 */ /* 0x100fe200078e0a04 */
[----:B------:R-:W-:Y:S01]  /*5c70*/  ISETP.GE.AND P5, PT, R14, RZ, PT ;  /* 0x000000ff0e00720c */ /* 0x000fe20003fa6270 */
[--C-:B------:R-:W-:Y:S02]  /*5c80*/  @!P0 IMAD.IADD R20, R20, 0x1, -R4.reuse ;  /* 0x0000000114148824 */ /* 0x100fe400078e0a04 */
[C---:B------:R-:W-:Y:S01]  /*5c90*/  IMAD R16, R4.reuse, R16, R13 ;  /* 0x0000001004107224 */ /* 0x040fe200078e020d */
[----:B------:R-:W-:Y:S01]  /*5ca0*/  ISETP.GT.U32.AND P4, PT, R4, R22, PT ;  /* 0x000000160400720c */ /* 0x000fe20003f84070 */
[----:B------:R-:W-:Y:S01]  /*5cb0*/  @!P6 IMAD.IADD R18, R18, 0x1, -R4 ;  /* 0x000000011212e824 */ /* 0x000fe200078e0a04 */
[----:B------:R-:W-:Y:S01]  /*5cc0*/  ISETP.GT.U32.AND P0, PT, R4, R20, PT ;  /* 0x000000140400720c */ /* 0x000fe20003f04070 */
[----:B------:R-:W-:Y:S01]  /*5cd0*/  IMAD.HI.U32 R8, R6, R15, RZ ;  /* 0x0000000f06087227 */ /* 0x000fe200078e00ff */
[----:B------:R-:W-:-:S02]  /*5ce0*/  ISETP.GT.U32.AND P6, PT, R4, R16, PT ;  /* 0x000000100400720c */ /* 0x000fc40003fc4070 */
[----:B------:R-:W-:Y:S01]  /*5cf0*/  IABS R13, R47 ;  /* 0x0000002f000d7213 */ /* 0x000fe20000000000 */
[----:B------:R-:W-:Y:S02]  /*5d00*/  IMAD.MOV R8, RZ, RZ, -R8 ;  /* 0x000000ffff087224 */ /* 0x000fe400078e0a08 */
[----:B------:R-:W-:-:S04]  /*5d10*/  IMAD.HI.U32 R10, R6, R17, RZ ;  /* 0x00000011060a7227 */ /* 0x000fc800078e00ff */
[----:B------:R-:W-:Y:S01]  /*5d20*/  IMAD R140, R4, R8, R15 ;  /* 0x00000008048c7224 */ /* 0x000fe200078e020f */
[----:B------:R-:W-:Y:S01]  /*5d30*/  IABS R15, R49 ;  /* 0x00000031000f7213 */ /* 0x000fe20000000000 */
[--C-:B------:R-:W-:Y:S01]  /*5d40*/  @!P4 IMAD.IADD R22, R22, 0x1, -R4.reuse ;  /* 0x000000011616c824 */ /* 0x100fe200078e0a04 */
[----:B------:R-:W-:Y:S01]  /*5d50*/  ISETP.GT.U32.AND P4, PT, R4, R144, PT ;  /* 0x000000900400720c */ /* 0x000fe20003f84070 */
[--C-:B------:R-:W-:Y:S01]  /*5d60*/  @!P0 IMAD.IADD R20, R20, 0x1, -R4.reuse ;  /* 0x0000000114148824 */ /* 0x100fe200078e0a04 */
[----:B------:R-:W-:Y:S01]  /*5d70*/  ISETP.GT.U32.AND P0, PT, R4, R142, PT ;  /* 0x0000008e0400720c */ /* 0x000fe20003f04070 */
[----:B------:R-:W-:Y:S01]  /*5d80*/  @!P6 IMAD.IADD R16, R16, 0x1, -R4 ;  /* 0x000000011010e824 */ /* 0x000fe200078e0a04 */
[----:B------:R-:W-:Y:S01]  /*5d90*/  ISETP.GT.U32.AND P6, PT, R4, R140, PT ;  /* 0x0000008c0400720c */ /* 0x000fe20003fc4070 */
[----:B------:R-:W-:-:S04]  /*5da0*/  IMAD.HI.U32 R12, R6, R19, RZ ;  /* 0x00000013060c7227 */ /* 0x000fc800078e00ff */
[----:B------:R-:W-:Y:S02]  /*5db0*/  IMAD.MOV R10, RZ, RZ, -R10 ;  /* 0x000000ffff0a7224 */ /* 0x000fe400078e0a0a */
[----:B------:R-:W-:Y:S02]  /*5dc0*/  IMAD.MOV R12, RZ, RZ, -R12 ;  /* 0x000000ffff0c7224 */ /* 0x000fe400078e0a0c */
[----:B------:R-:W-:Y:S01]  /*5dd0*/  IMAD R14, R4, R10, R17 ;  /* 0x0000000a040e7224 */ /* 0x000fe200078e0211 */
[----:B------:R-:W-:Y:S01]  /*5de0*/  IABS R17, R51 ;  /* 0x0000003300117213 */ /* 0x000fe20000000000 */
[--C-:B------:R-:W-:Y:S01]  /*5df0*/  @!P4 IMAD.IADD R144, R144, 0x1, -R4.reuse ;  /* 0x000000019090c824 */ /* 0x100fe200078e0a04 */
[----:B------:R-:W-:Y:S01]  /*5e00*/  ISETP.GE.AND P4, PT, R21, RZ, PT ;  /* 0x000000ff1500720c */ /* 0x000fe20003f86270 */
[----:B------:R-:W-:Y:S01]  /*5e10*/  IMAD R138, R4, R12, R19 ;  /* 0x0000000c048a7224 */ /* 0x000fe200078e0213 */
[----:B------:R-:W-:Y:S01]  /*5e20*/  IABS R19, R53 ;  /* 0x0000003500137213 */ /* 0x000fe20000000000 */
[--C-:B------:R-:W-:Y:S01]  /*5e30*/  @!P0 IMAD.IADD R142, R142, 0x1, -R4.reuse ;  /* 0x000000018e8e8824 */ /* 0x100fe200078e0a04 */
[----:B------:R-:W-:Y:S01]  /*5e40*/  ISETP.GE.AND P0, PT, R23, RZ, PT ;  /* 0x000000ff1700720c */ /* 0x000fe20003f06270 */
[----:B------:R-:W-:Y:S01]  /*5e50*/  @!P6 IMAD.IADD R140, R140, 0x1, -R4 ;  /* 0x000000018c8ce824 */ /* 0x000fe200078e0a04 */
[C---:B------:R-:W-:Y:S01]  /*5e60*/  ISETP.GT.U32.AND P6, PT, R4.reuse, R14, PT ;  /* 0x0000000e0400720c */ /* 0x040fe20003fc4070 */
[----:B------:R-:W-:Y:S01]  /*5e70*/  @!P1 IMAD.MOV R25, RZ, RZ, -R25 ;  /* 0x000000ffff199224 */ /* 0x000fe200078e0a19 */
[C---:B------:R-:W-:Y:S01]  /*5e80*/  ISETP.GT.U32.AND P1, PT, R4.reuse, R144, PT ;  /* 0x000000900400720c */ /* 0x040fe20003f24070 */
[----:B------:R-:W-:Y:S01]  /*5e90*/  @!P3 IMAD.MOV R24, RZ, RZ, -R24 ;  /* 0x000000ffff18b224 */ /* 0x000fe200078e0a18 */
[C---:B------:R-:W-:Y:S01]  /*5ea0*/  ISETP.GT.U32.AND P3, PT, R4.reuse, R18, PT ;  /* 0x000000120400720c */ /* 0x040fe20003f64070 */
[----:B------:R-:W-:Y:S01]  /*5eb0*/  @!P5 IMAD.MOV R22, RZ, RZ, -R22 ;  /* 0x000000ffff16d224 */ /* 0x000fe200078e0a16 */
[----:B------:R-:W-:Y:S01]  /*5ec0*/  ISETP.GT.U32.AND P5, PT, R4, R16, PT ;  /* 0x000000100400720c */ /* 0x000fe20003fa4070 */
[----:B------:R-:W-:Y:S01]  /*5ed0*/  IMAD.HI.U32 R8, R6, R15, RZ ;  /* 0x0000000f06087227 */ /* 0x000fe200078e00ff */
[----:B------:R-:W-:-:S03]  /*5ee0*/  IABS R23, R31 ;  /* 0x0000001f00177213 */ /* 0x000fc60000000000 */
[----:B------:R-:W-:Y:S01]  /*5ef0*/  @!P2 IMAD.MOV R148, RZ, RZ, -R148 ;  /* 0x000000ffff94a224 */ /* 0x000fe200078e0a94 */
[----:B------:R-:W-:Y:S01]  /*5f00*/  ISETP.GT.U32.AND P2, PT, R4, R142, PT ;  /* 0x0000008e0400720c */ /* 0x000fe20003f44070 */
[----:B------:R-:W-:-:S04]  /*5f10*/  IMAD.HI.U32 R5, R6, R13, RZ ;  /* 0x0000000d06057227 */ /* 0x000fc800078e00ff */
[----:B------:R-:W-:-:S04]  /*5f20*/  IMAD.HI.U32 R12, R6, R19, RZ ;  /* 0x00000013060c7227 */ /* 0x000fc800078e00ff */
[----:B------:R-:W-:-:S04]  /*5f30*/  IMAD.HI.U32 R10, R6, R17, RZ ;  /* 0x00000011060a7227 */ /* 0x000fc800078e00ff */
[----:B------:R-:W-:Y:S02]  /*5f40*/  IMAD.MOV R8, RZ, RZ, -R8 ;  /* 0x000000ffff087224 */ /* 0x000fe400078e0a08 */
[----:B------:R-:W-:Y:S02]  /*5f50*/  IMAD.MOV R5, RZ, RZ, -R5 ;  /* 0x000000ffff057224 */ /* 0x000fe400078e0a05 */
[----:B------:R-:W-:Y:S02]  /*5f60*/  IMAD.MOV R21, RZ, RZ, -R12 ;  /* 0x000000ffff157224 */ /* 0x000fe400078e0a0c */
[----:B------:R-:W-:Y:S02]  /*5f70*/  IMAD.MOV R10, RZ, RZ, -R10 ;  /* 0x000000ffff0a7224 */ /* 0x000fe400078e0a0a */
[C---:B------:R-:W-:Y:S02]  /*5f80*/  IMAD R136, R4.reuse, R8, R15 ;  /* 0x0000000804887224 */ /* 0x040fe400078e020f */
[----:B------:R-:W-:-:S02]  /*5f90*/  IMAD R12, R4, R5, R13 ;  /* 0x00000005040c7224 */ /* 0x000fc400078e020d */
[C---:B------:R-:W-:Y:S01]  /*5fa0*/  IMAD R8, R4.reuse, R21, R19 ;  /* 0x0000001504087224 */ /* 0x040fe200078e0213 */
[----:B------:R-:W1:Y:S01]  /*5fb0*/  LDC R5, c[0x0][0x3a0] ;  /* 0x0000e800ff057b82 */ /* 0x000e620000000800 */
[----:B------:R-:W-:Y:S01]  /*5fc0*/  @!P4 IMAD.MOV R146, RZ, RZ, -R146 ;  /* 0x000000ffff92c224 */ /* 0x000fe200078e0a92 */
[C---:B------:R-:W-:Y:S01]  /*5fd0*/  ISETP.GT.U32.AND P4, PT, R4.reuse, R140, PT ;  /* 0x0000008c0400720c */ /* 0x040fe20003f84070 */
[----:B------:R-:W-:Y:S02]  /*5fe0*/  IMAD R10, R4, R10, R17 ;  /* 0x0000000a040a7224 */ /* 0x000fe400078e0211 */
[----:B------:R-:W-:Y:S02]  /*5ff0*/  @!P6 IMAD.IADD R14, R14, 0x1, -R4 ;  /* 0x000000010e0ee824 */ /* 0x000fe400078e0a04 */
[----:B------:R-:W-:-:S03]  /*6000*/  IMAD.HI.U32 R6, R6, R23, RZ ;  /* 0x0000001706067227 */ /* 0x000fc600078e00ff */
[C---:B------:R-:W-:Y:S01]  /*6010*/  ISETP.GT.U32.AND P6, PT, R4.reuse, R14, PT ;  /* 0x0000000e0400720c */ /* 0x040fe20003fc4070 */
[----:B------:R-:W-:Y:S01]  /*6020*/  @!P0 IMAD.MOV R20, RZ, RZ, -R20 ;  /* 0x000000ffff148224 */ /* 0x000fe200078e0a14 */
[----:B------:R-:W-:Y:S01]  /*6030*/  ISETP.GT.U32.AND P0, PT, R4, R138, PT ;  /* 0x0000008a0400720c */ /* 0x000fe20003f04070 */
[--C-:B------:R-:W-:Y:S01]  /*6040*/  @!P1 IMAD.IADD R144, R144, 0x1, -R4.reuse ;  /* 0x0000000190909824 */ /* 0x100fe200078e0a04 */
[----:B------:R-:W-:Y:S01]  /*6050*/  ISETP.GT.U32.AND P1, PT, R4, R12, PT ;  /* 0x0000000c0400720c */ /* 0x000fe20003f24070 */
[--C-:B------:R-:W-:Y:S01]  /*6060*/  @!P3 IMAD.IADD R18, R18, 0x1, -R4.reuse ;  /* 0x000000011212b824 */ /* 0x100fe200078e0a04 */
[----:B------:R-:W-:Y:S01]  /*6070*/  ISETP.GT.U32.AND P3, PT, R4, R136, PT ;  /* 0x000000880400720c */ /* 0x000fe20003f64070 */
[--C-:B------:R-:W-:Y:S01]  /*6080*/  @!P5 IMAD.IADD R16, R16, 0x1, -R4.reuse ;  /* 0x000000011010d824 */ /* 0x100fe200078e0a04 */
[----:B------:R-:W-:Y:S01]  /*6090*/  ISETP.GT.U32.AND P5, PT, R4, R8, PT ;  /* 0x000000080400720c */ /* 0x000fe20003fa4070 */
[----:B------:R-:W-:Y:S01]  /*60a0*/  @!P2 IMAD.IADD R142, R142, 0x1, -R4 ;  /* 0x000000018e8ea824 */ /* 0x000fe200078e0a04 */
[----:B------:R-:W-:Y:S01]  /*60b0*/  ISETP.GT.U32.AND P2, PT, R4, R10, PT ;  /* 0x0000000a0400720c */ /* 0x000fe20003f44070 */
[----:B------:R-:W-:-:S02]  /*60c0*/  IMAD.MOV R6, RZ, RZ, -R6 ;  /* 0x000000ffff067224 */ /* 0x000fc400078e0a06 */
[--C-:B------:R-:W-:Y:S02]  /*60d0*/  @!P4 IMAD.IADD R140, R140, 0x1, -R4.reuse ;  /* 0x000000018c8cc824 */ /* 0x100fe400078e0a04 */
[----:B------:R-:W-:Y:S02]  /*60e0*/  IMAD R6, R4, R6, R23 ;  /* 0x0000000604067224 */ /* 0x000fe400078e0217 */
[--C-:B------:R-:W-:Y:S01]  /*60f0*/  @!P0 IMAD.IADD R138, R138, 0x1, -R4.reuse ;  /* 0x000000018a8a8824 */ /* 0x100fe200078e0a04 */
[----:B------:R-:W-:Y:S01]  /*6100*/  ISETP.GE.AND P0, PT, R35, RZ, PT ;  /* 0x000000ff2300720c */ /* 0x000fe20003f06270 */
[--C-:B------:R-:W-:Y:S01]  /*6110*/  @!P1 IMAD.IADD R12, R12, 0x1, -R4.reuse ;  /* 0x000000010c0c9824 */ /* 0x100fe200078e0a04 */
[----:B------:R-:W-:Y:S01]  /*6120*/  ISETP.GT.U32.AND P4, PT, R4, R6, PT ;  /* 0x000000060400720c */ /* 0x000fe20003f84070 */
[--C-:B------:R-:W-:Y:S01]  /*6130*/  @!P3 IMAD.IADD R136, R136, 0x1, -R4.reuse ;  /* 0x000000018888b824 */ /* 0x100fe200078e0a04 */
[----:B------:R-:W-:Y:S01]  /*6140*/  ISETP.GE.AND P1, PT, R37, RZ, PT ;  /* 0x000000ff2500720c */ /* 0x000fe20003f26270 */
[--C-:B------:R-:W-:Y:S01]  /*6150*/  @!P5 IMAD.IADD R8, R8, 0x1, -R4.reuse ;  /* 0x000000010808d824 */ /* 0x100fe200078e0a04 */
[----:B------:R-:W-:Y:S01]  /*6160*/  ISETP.GE.AND P3, PT, R39, RZ, PT ;  /* 0x000000ff2700720c */ /* 0x000fe20003f66270 */
[--C-:B------:R-:W-:Y:S01]  /*6170*/  @!P6 IMAD.IADD R14, R14, 0x1, -R4.reuse ;  /* 0x000000010e0ee824 */ /* 0x100fe200078e0a04 */
[----:B------:R-:W-:Y:S01]  /*6180*/  ISETP.GE.AND P5, PT, R43, RZ, PT ;  /* 0x000000ff2b00720c */ /* 0x000fe20003fa6270 */
[----:B------:R-:W-:Y:S01]  /*6190*/  @!P2 IMAD.IADD R10, R10, 0x1, -R4 ;  /* 0x000000010a0aa824 */ /* 0x000fe200078e0a04 */
[----:B------:R-:W-:Y:S01]  /*61a0*/  ISETP.GE.AND P6, PT, R33, RZ, PT ;  /* 0x000000ff2100720c */ /* 0x000fe20003fc6270 */
[----:B-1----:R-:W-:Y:S01]  /*61b0*/  VIADD R229, R5, 0x1f ;  /* 0x0000001f05e57836 */ /* 0x002fe20000000000 */
[----:B------:R-:W-:Y:S01]  /*61c0*/  ISETP.GE.AND P2, PT, R41, RZ, PT ;  /* 0x000000ff2900720c */ /* 0x000fe20003f46270 */
[----:B------:R-:W-:Y:S01]  /*61d0*/  @!P0 IMAD.MOV R18, RZ, RZ, -R18 ;  /* 0x000000ffff128224 */ /* 0x000fe200078e0a12 */
[----:B------:R-:W-:Y:S01]  /*61e0*/  ISETP.GT.U32.AND P0, PT, R4, R12, PT ;  /* 0x0000000c0400720c */ /* 0x000fe20003f04070 */
[----:B------:R-:W-:Y:S01]  /*61f0*/  @!P4 IMAD.IADD R6, R6, 0x1, -R4 ;  /* 0x000000010606c824 */ /* 0x000fe200078e0a04 */
[C---:B------:R-:W-:Y:S01]  /*6200*/  ISETP.GT.U32.AND P4, PT, R4.reuse, R138, PT ;  /* 0x0000008a0400720c */ /* 0x040fe20003f84070 */
[----:B------:R-:W-:Y:S01]  /*6210*/  @!P1 IMAD.MOV R142, RZ, RZ, -R142 ;  /* 0x000000ffff8e9224 */ /* 0x000fe200078e0a8e */
[C---:B------:R-:W-:Y:S01]  /*6220*/  ISETP.GT.U32.AND P1, PT, R4.reuse, R136, PT ;  /* 0x000000880400720c */ /* 0x040fe20003f24070 */
[----:B------:R-:W-:Y:S01]  /*6230*/  @!P3 IMAD.MOV R16, RZ, RZ, -R16 ;  /* 0x000000ffff10b224 */ /* 0x000fe200078e0a10 */
[C---:B------:R-:W-:Y:S01]  /*6240*/  ISETP.GT.U32.AND P3, PT, R4.reuse, R10, PT ;  /* 0x0000000a0400720c */ /* 0x040fe20003f64070 */
[----:B------:R-:W-:Y:S01]  /*6250*/  @!P5 IMAD.MOV R14, RZ, RZ, -R14 ;  /* 0x000000ffff0ed224 */ /* 0x000fe200078e0a0e */
[----:B------:R-:W-:Y:S01]  /*6260*/  ISETP.GE.AND P5, PT, R45, RZ, PT ;  /* 0x000000ff2d00720c */ /* 0x000fe20003fa6270 */
[----:B------:R-:W-:Y:S01]  /*6270*/  @!P6 IMAD.MOV R144, RZ, RZ, -R144 ;  /* 0x000000ffff90e224 */ /* 0x000fe200078e0a90 */
[C---:B------:R-:W-:Y:S01]  /*6280*/  ISETP.GT.U32.AND P6, PT, R4.reuse, R8, PT ;  /* 0x000000080400720c */ /* 0x040fe20003fc4070 */
[----:B------:R-:W-:Y:S01]  /*6290*/  @!P2 IMAD.MOV R140, RZ, RZ, -R140 ;  /* 0x000000ffff8ca224 */ /* 0x000fe200078e0a8c */
        /* <DEDUP_REMOVED lines=9> */
[----:B------:R-:W-:Y:S01]  /*6330*/  @!P5 IMAD.MOV R138, RZ, RZ, -R138 ;  /* 0x000000ffff8ad224 */ /* 0x000fe200078e0a8a */
[----:B------:R-:W-:Y:S01]  /*6340*/  ISETP.GE.AND P5, PT, R0, RZ, PT ;  /* 0x000000ff0000720c */ /* 0x000fe20003fa6270 */
[--C-:B------:R-:W-:Y:S01]  /*6350*/  @!P6 IMAD.IADD R8, R8, 0x1, -R4.reuse ;  /* 0x000000010808e824 */ /* 0x100fe200078e0a04 */
[----:B------:R-:W-:Y:S01]  /*6360*/  ISETP.GE.AND P6, PT, R31, RZ, PT ;  /* 0x000000ff1f00720c */ /* 0x000fe20003fc6270 */
[----:B------:R-:W-:Y:S01]  /*6370*/  @!P2 IMAD.IADD R6, R6, 0x1, -R4 ;  /* 0x000000010606a824 */ /* 0x000fe200078e0a04 */
[----:B------:R-:W-:Y:S01]  /*6380*/  ISETP.NE.AND P2, PT, R2, RZ, PT ;  /* 0x000000ff0200720c */ /* 0x000fe20003f45270 */
[----:B------:R-:W-:Y:S01]  /*6390*/  @!P0 IMAD.MOV R136, RZ, RZ, -R136 ;  /* 0x000000ffff888224 */ /* 0x000fe200078e0a88 */
[----:B------:R-:W-:Y:S01]  /*63a0*/  SHF.R.U32.HI R4, RZ, 0x6, R55 ;  /* 0x00000006ff047819 */ /* 0x000fe20000011637 */
[----:B------:R-:W-:Y:S01]  /*63b0*/  @!P4 IMAD.MOV R12, RZ, RZ, -R12 ;  /* 0x000000ffff0cc224 */ /* 0x000fe200078e0a0c */
[----:B------:R-:W-:Y:S01]  /*63c0*/  ISETP.NE.AND P4, PT, R3, RZ, PT ;  /* 0x000000ff0300720c */ /* 0x000fe20003f85270 */
[----:B------:R-:W-:Y:S01]  /*63d0*/  @!P1 IMAD.MOV R10, RZ, RZ, -R10 ;  /* 0x000000ffff0a9224 */ /* 0x000fe200078e0a0a */
[----:B------:R-:W-:Y:S01]  /*63e0*/  LOP3.LUT R3, RZ, R3, RZ, 0x33, !PT ;  /* 0x00000003ff037212 */ /* 0x000fe200078e33ff */
[----:B------:R-:W-:Y:S01]  /*63f0*/  @!P3 IMAD.MOV R8, RZ, RZ, -R8 ;  /* 0x000000ffff08b224 */ /* 0x000fe200078e0a08 */
[----:B------:R-:W-:Y:S01]  /*6400*/  ISETP.GT.AND P3, PT, R229, 0x1f, PT ;  /* 0x0000001fe500780c */ /* 0x000fe20003f64270 */
[----:B------:R-:W-:Y:S01]  /*6410*/  @!P5 IMAD.MOV R9, RZ, RZ, -R9 ;  /* 0x000000ffff09d224 */ /* 0x000fe200078e0a09 */
[C---:B------:R-:W-:Y:S01]  /*6420*/  SEL R35, R3.reuse, R244, !P4 ;  /* 0x000000f403237207 */ /* 0x040fe20006000000 */
[----:B------:R-:W-:Y:S01]  /*6430*/  @!P6 IMAD.MOV R6, RZ, RZ, -R6 ;  /* 0x000000ffff06e224 */ /* 0x000fe200078e0a06 */
[----:B------:R-:W-:Y:S01]  /*6440*/  SEL R91, R3, R28, !P4 ;  /* 0x0000001c035b7207 */ /* 0x000fe20006000000 */
[----:B---3--:R-:W-:Y:S01]  /*6450*/  IMAD R244, R233, UR19, RZ ;  /* 0x00000013e9f47c24 */ /* 0x008fe2000f8e02ff */
[----:B------:R-:W-:Y:S01]  /*6460*/  @!P2 LOP3.LUT R9, RZ, R2, RZ, 0x33, !PT ;  /* 0x00000002ff09a212 */ /* 0x000fe200078e33ff */
[----:B------:R-:W-:Y:S01]  /*6470*/  VIADD R137, R5, 0xffffffe0 ;  /* 0xffffffe005897836 */ /* 0x000fe20000000000 */
[----:B------:R-:W-:Y:S01]  /*6480*/  SGXT.U32 R2, R4, 0x1 ;  /* 0x000000010402781a */ /* 0x000fe20000000000 */
[----:B------:R-:W-:Y:S01]  /*6490*/  IMAD R91, R91, UR6, RZ ;  /* 0x000000065b5b7c24 */ /* 0x000fe2000f8e02ff */
[----:B------:R-:W-:Y:S01]  /*64a0*/  SEL R93, R3, R30, !P4 ;  /* 0x0000001e035d7207 */ /* 0x000fe20006000000 */
[----:B------:R-:W-:Y:S01]  /*64b0*/  IMAD R9, R9, UR5, RZ ;  /* 0x0000000509097c24 */ /* 0x000fe2000f8e02ff */
[C---:B------:R-:W-:Y:S01]  /*64c0*/  SEL R95, R3.reuse, R32, !P4 ;  /* 0x00000020035f7207 */ /* 0x040fe20006000000 */
[----:B------:R-:W1:Y:S01]  /*64d0*/  LDCU UR5, c[0x0][0x3a0] ;  /* 0x00007400ff0577ac */ /* 0x000e620008000800 */
[----:B------:R-:W-:Y:S01]  /*64e0*/  SEL R97, R3, R34, !P4 ;  /* 0x0000002203617207 */ /* 0x000fe20006000000 */
[----:B------:R-:W-:Y:S01]  /*64f0*/  IMAD R93, R93, UR6, RZ ;  /* 0x000000065d5d7c24 */ /* 0x000fe2000f8e02ff */
        /* <DEDUP_REMOVED lines=50> */
[C---:B------:R-:W-:Y:S01]  /*6820*/  SEL R94, R3.reuse, R94, !P4 ;  /* 0x0000005e035e7207 */ /* 0x040fe20006000000 */
[----:B-1----:R-:W-:Y:S01]  /*6830*/  UIADD3 UR5, UPT, UPT, UR5, -0x60, URZ ;  /* 0xffffffa005057890 */ /* 0x002fe2000fffe0ff */
[C---:B------:R-:W-:Y:S01]  /*6840*/  SEL R96, R3.reuse, R96, !P4 ;  /* 0x0000006003607207 */ /* 0x040fe20006000000 */
[----:B------:R-:W-:Y:S01]  /*6850*/  IMAD R92, R92, UR6, RZ ;  /* 0x000000065c5c7c24 */ /* 0x000fe2000f8e02ff */
        /* <DEDUP_REMOVED lines=52> */
[----:B------:R-:W-:Y:S01]  /*6ba0*/  SEL R79, R3, R154, !P4 ;  /* 0x0000009a034f7207 */ /* 0x000fe20006000000 */
        /* <DEDUP_REMOVED lines=43> */
[----:B------:R-:W-:-:S02]  /*6e60*/  SEL R57, R3, R198, !P4 ;  /* 0x000000c603397207 */ /* 0x000fc40006000000 */
[C---:B------:R-:W-:Y:S02]  /*6e70*/  SEL R56, R3.reuse, R208, !P4 ;  /* 0x000000d003387207 */ /* 0x040fe40006000000 */
[C---:B------:R-:W-:Y:S02]  /*6e80*/  SEL R55, R3.reuse, R206, !P4 ;  /* 0x000000ce03377207 */ /* 0x040fe40006000000 */
[C---:B------:R-:W-:Y:S02]  /*6e90*/  SEL R54, R3.reuse, R204, !P4 ;  /* 0x000000cc03367207 */ /* 0x040fe40006000000 */
[C---:B------:R-:W-:Y:S02]  /*6ea0*/  SEL R53, R3.reuse, R202, !P4 ;  /* 0x000000ca03357207 */ /* 0x040fe40006000000 */
[C---:B------:R-:W-:Y:S02]  /*6eb0*/  SEL R52, R3.reuse, R200, !P4 ;  /* 0x000000c803347207 */ /* 0x040fe40006000000 */
[----:B------:R-:W-:-:S02]  /*6ec0*/  SEL R51, R3, R210, !P4 ;  /* 0x000000d203337207 */ /* 0x000fc40006000000 */
[C---:B------:R-:W-:Y:S02]  /*6ed0*/  SEL R50, R3.reuse, R212, !P4 ;  /* 0x000000d403327207 */ /* 0x040fe40006000000 */
[C---:B------:R-:W-:Y:S02]  /*6ee0*/  SEL R49, R3.reuse, R214, !P4 ;  /* 0x000000d603317207 */ /* 0x040fe40006000000 */
[C---:B------:R-:W-:Y:S02]  /*6ef0*/  SEL R48, R3.reuse, R216, !P4 ;  /* 0x000000d803307207 */ /* 0x040fe40006000000 */
[C---:B------:R-:W-:Y:S02]  /*6f00*/  SEL R47, R3.reuse, R218, !P4 ;  /* 0x000000da032f7207 */ /* 0x040fe40006000000 */
[C---:B------:R-:W-:Y:S02]  /*6f10*/  SEL R46, R3.reuse, R220, !P4 ;  /* 0x000000dc032e7207 */ /* 0x040fe40006000000 */
[----:B------:R-:W-:-:S02]  /*6f20*/  SEL R45, R3, R222, !P4 ;  /* 0x000000de032d7207 */ /* 0x000fc40006000000 */
        /* <DEDUP_REMOVED lines=70> */
[----:B------:R-:W-:Y:S01]  /*7390*/  LOP3.LUT R238, R2, 0x8, RZ, 0xfc, !PT ;  /* 0x0000000802ee7812 */ /* 0x000fe200078efcff */
[----:B------:R-:W-:Y:S01]  /*73a0*/  IMAD R212, R8, UR6, RZ ;  /* 0x0000000608d47c24 */ /* 0x000fe2000f8e02ff */
[----:B------:R-:W-:-:S02]  /*73b0*/  LOP3.LUT R236, R2, 0xa, RZ, 0xfc, !PT ;  /* 0x0000000a02ec7812 */ /* 0x000fc400078efcff */
[-C--:B------:R-:W-:Y:S02]  /*73c0*/  ISETP.GE.AND P2, PT, R2, R5.reuse, PT ;  /* 0x000000050200720c */ /* 0x080fe40003f46270 */
[----:B------:R-:W-:Y:S02]  /*73d0*/  SEL R6, RZ, 0x4, !P3 ;  /* 0x00000004ff067807 */ /* 0x000fe40005800000 */
[----:B-----5:R-:W-:Y:S02]  /*73e0*/  LEA R4, P0, R244, UR10, 0x2 ;  /* 0x0000000af4047c11 */ /* 0x020fe4000f8010ff */
[C---:B------:R-:W-:Y:S02]  /*73f0*/  LOP3.LUT R234, R2.reuse, 0xc, RZ, 0xfc, !PT ;  /* 0x0000000c02ea7812 */ /* 0x040fe400078efcff */
[----:B------:R-:W-:Y:S02]  /*7400*/  LOP3.LUT R217, R2, 0x2, RZ, 0xfc, !PT ;  /* 0x0000000202d97812 */ /* 0x000fe400078efcff */
[----:B------:R-:W-:-:S02]  /*7410*/  ISETP.GE.AND P3, PT, R238, R5, PT ;  /* 0x00000005ee00720c */ /* 0x000fc40003f66270 */
[-C--:B------:R-:W-:Y:S02]  /*7420*/  ISETP.GE.AND P4, PT, R236, R5.reuse, PT ;  /* 0x00000005ec00720c */ /* 0x080fe40003f86270 */
[----:B------:R-:W-:Y:S02]  /*7430*/  SEL R0, R6, RZ, !P2 ;  /* 0x000000ff06007207 */ /* 0x000fe40005000000 */
[----:B------:R-:W-:Y:S02]  /*7440*/  LEA.HI.X.SX32 R7, R244, UR11, 0x2, P0 ;  /* 0x0000000bf4077c11 */ /* 0x000fe400080f16ff */
[-C--:B------:R-:W-:Y:S01]  /*7450*/  ISETP.GE.AND P2, PT, R234, R5.reuse, PT ;  /* 0x00000005ea00720c */ /* 0x080fe20003f46270 */
[----:B------:R-:W-:Y:S01]  /*7460*/  STL [R1+0xc0], R0 ;  /* 0x0000c00001007387 */ /* 0x000fe20000100800 */
[----:B------:R-:W-:Y:S02]  /*7470*/  ISETP.GE.AND P0, PT, R217, R5, PT ;  /* 0x00000005d900720c */ /* 0x000fe40003f06270 */
[----:B------:R-:W-:-:S02]  /*7480*/  LOP3.LUT R252, R2, 0x4, RZ, 0xfc, !PT ;  /* 0x0000000402fc7812 */ /* 0x000fc400078efcff */
[----:B------:R-:W-:Y:S02]  /*7490*/  LOP3.LUT R232, R2, 0xe, RZ, 0xfc, !PT ;  /* 0x0000000e02e87812 */ /* 0x000fe400078efcff */
[----:B------:R-:W-:Y:S02]  /*74a0*/  SEL R213, R6, RZ, !P3 ;  /* 0x000000ff06d57207 */ /* 0x000fe40005800000 */
[----:B------:R-:W-:Y:S02]  /*74b0*/  LOP3.LUT R240, R2, 0x6, RZ, 0xfc, !PT ;  /* 0x0000000602f07812 */ /* 0x000fe400078efcff */
[C---:B------:R-:W-:Y:S01]  /*74c0*/  SEL R231, R6.reuse, RZ, !P4 ;  /* 0x000000ff06e77207 */ /* 0x040fe20006000000 */
[----:B------:R-:W-:Y:S01]  /*74d0*/  STL [R1+0xbc], R213 ;  /* 0x0000bcd501007387 */ /* 0x000fe20000100800 */
[C---:B------:R-:W-:Y:S02]  /*74e0*/  SEL R136, R6.reuse, RZ, !P2 ;  /* 0x000000ff06887207 */ /* 0x040fe40005000000 */
[----:B------:R-:W-:Y:S01]  /*74f0*/  SEL R147, R6, RZ, !P0 ;  /* 0x000000ff06937207 */ /* 0x000fe20004000000 */
[----:B------:R-:W-:Y:S01]  /*7500*/  STL [R1+0xb8], R231 ;  /* 0x0000b8e701007387 */ /* 0x000fe20000100800 */
[----:B------:R-:W-:-:S02]  /*7510*/  ISETP.GE.AND P1, PT, R252, R5, PT ;  /* 0x00000005fc00720c */ /* 0x000fc40003f26270 */
[-C--:B------:R-:W-:Y:S01]  /*7520*/  ISETP.GE.AND P0, PT, R232, R5.reuse, PT ;  /* 0x00000005e800720c */ /* 0x080fe20003f06270 */
[----:B------:R1:W-:Y:S01]  /*7530*/  STL [R1+0xd8], R136 ;  /* 0x0000d88801007387 */ /* 0x0003e20000100800 */
[----:B------:R-:W-:Y:S02]  /*7540*/  LOP3.LUT R230, R2, 0x10, RZ, 0xfc, !PT ;  /* 0x0000001002e67812 */ /* 0x000fe400078efcff */
[-C--:B------:R-:W-:Y:S02]  /*7550*/  ISETP.GE.AND P6, PT, R240, R5.reuse, PT ;  /* 0x00000005f000720c */ /* 0x080fe40003fc6270 */
[----:B------:R-:W-:Y:S02]  /*7560*/  LOP3.LUT R245, R2, 0x12, RZ, 0xfc, !PT ;  /* 0x0000001202f57812 */ /* 0x000fe400078efcff */
[----:B------:R-:W-:Y:S02]  /*7570*/  SEL R148, R6, RZ, !P1 ;  /* 0x000000ff06947207 */ /* 0x000fe40004800000 */
[----:B------:R-:W-:-:S02]  /*7580*/  ISETP.GE.AND P1, PT, R230, R5, PT ;  /* 0x00000005e600720c */ /* 0x000fc40003f26270 */
[C---:B-1----:R-:W-:Y:S02]  /*7590*/  SEL R136, R6.reuse, RZ, !P0 ;  /* 0x000000ff06887207 */ /* 0x042fe40004000000 */
[----:B------:R-:W-:Y:S02]  /*75a0*/  SEL R150, R6, RZ, !P6 ;  /* 0x000000ff06967207 */ /* 0x000fe40007000000 */
[----:B------:R-:W-:Y:S01]  /*75b0*/  ISETP.GE.AND P6, PT, R245, R5, PT ;  /* 0x00000005f500720c */ /* 0x000fe20003fc6270 */
[----:B------:R1:W-:Y:S01]  /*75c0*/  STL [R1+0xd4], R136 ;  /* 0x0000d48801007387 */ /* 0x0003e20000100800 */
[C---:B------:R-:W-:Y:S02]  /*75d0*/  LOP3.LUT R243, R2.reuse, 0x14, RZ, 0xfc, !PT ;  /* 0x0000001402f37812 */ /* 0x040fe400078efcff */
[----:B------:R-:W-:Y:S02]  /*75e0*/  LOP3.LUT R241, R2, 0x16, RZ, 0xfc, !PT ;  /* 0x0000001602f17812 */ /* 0x000fe400078efcff */
[----:B------:R-:W-:-:S02]  /*75f0*/  SEL R138, R6, RZ, !P1 ;  /* 0x000000ff068a7207 */ /* 0x000fc40004800000 */
[C---:B------:R-:W-:Y:S02]  /*7600*/  LOP3.LUT R239, R2.reuse, 0x18, RZ, 0xfc, !PT ;  /* 0x0000001802ef7812 */ /* 0x040fe400078efcff */
[----:B------:R-:W-:Y:S01]  /*7610*/  LOP3.LUT R237, R2, 0x1a, RZ, 0xfc, !PT ;  /* 0x0000001a02ed7812 */ /* 0x000fe200078efcff */
[----:B------:R-:W-:Y:S01]  /*7620*/  STL [R1+0xe0], R138 ;  /* 0x0000e08a01007387 */ /* 0x000fe20000100800 */
[----:B-1----:R-:W-:Y:S02]  /*7630*/  SEL R136, R6, RZ, !P6 ;  /* 0x000000ff06887207 */ /* 0x002fe40007000000 */
[C---:B------:R-:W-:Y:S02]  /*7640*/  LOP3.LUT R235, R2.reuse, 0x1c, RZ, 0xfc, !PT ;  /* 0x0000001c02eb7812 */ /* 0x040fe400078efcff */
[----:B------:R-:W-:Y:S01]  /*7650*/  LOP3.LUT R227, R2, 0x1e, RZ, 0xfc, !PT ;  /* 0x0000001e02e37812 */ /* 0x000fe200078efcff */
[----:B------:R1:W-:Y:S01]  /*7660*/  STL [R1+0xdc], R136 ;  /* 0x0000dc8801007387 */ /* 0x0003e20000100800 */
[----:B------:R-:W-:-:S02]  /*7670*/  ISETP.GE.AND P3, PT, R243, R5, PT ;  /* 0x00000005f300720c */ /* 0x000fc40003f66270 */
[-C--:B------:R-:W-:Y:S02]  /*7680*/  ISETP.GE.AND P4, PT, R241, R5.reuse, PT ;  /* 0x00000005f100720c */ /* 0x080fe40003f86270 */
[-C--:B------:R-:W-:Y:S02]  /*7690*/  ISETP.GE.AND P5, PT, R233, R5.reuse, PT ;  /* 0x00000005e900720c */ /* 0x080fe40003fa6270 */
[-C--:B------:R-:W-:Y:S02]  /*76a0*/  ISETP.GE.AND P2, PT, R239, R5.reuse, PT ;  /* 0x00000005ef00720c */ /* 0x080fe40003f46270 */
[-C--:B------:R-:W-:Y:S02]  /*76b0*/  ISETP.GE.AND P0, PT, R237, R5.reuse, PT ;  /* 0x00000005ed00720c */ /* 0x080fe40003f06270 */
[-C--:B------:R-:W-:Y:S02]  /*76c0*/  ISETP.GE.AND P1, PT, R235, R5.reuse, PT ;  /* 0x00000005eb00720c */ /* 0x080fe40003f26270 */
[----:B------:R-:W-:-:S02]  /*76d0*/  ISETP.GE.AND P6, PT, R227, R5, PT ;  /* 0x00000005e300720c */ /* 0x000fc40003fc6270 */
[C---:B-1----:R-:W-:Y:S02]  /*76e0*/  SEL R136, R6.reuse, RZ, !P3 ;  /* 0x000000ff06887207 */ /* 0x042fe40005800000 */
[----:B------:R-:W-:Y:S02]  /*76f0*/  SEL R5, R6, RZ, !P4 ;  /* 0x000000ff06057207 */ /* 0x000fe40006000000 */
[-C--:B------:R-:W-:Y:S01]  /*7700*/  ISETP.GE.AND P3, PT, R2, R137.reuse, PT ;  /* 0x000000890200720c */ /* 0x080fe20003f66270 */
[----:B------:R1:W-:Y:S01]  /*7710*/  STL [R1+0xe8], R136 ;  /* 0x0000e88801007387 */ /* 0x0003e20000100800 */
[----:B------:R-:W-:-:S03]  /*7720*/  ISETP.GE.AND P4, PT, R233, R137, PT ;  /* 0x00000089e900720c */ /* 0x000fc60003f86270 */
[----:B------:R2:W-:Y:S01]  /*7730*/  STL [R1+0xe4], R5 ;  /* 0x0000e40501007387 */ /* 0x0005e20000100800 */
[----:B------:R-:W-:Y:S02]  /*7740*/  SEL R149, RZ, 0x4, P4 ;  /* 0x00000004ff957807 */ /* 0x000fe40002000000 */
[----:B------:R-:W-:Y:S02]  /*7750*/  ISETP.NE.U32.AND P4, PT, R150, RZ, PT ;  /* 0x000000ff9600720c */ /* 0x000fe40003f85070 */
[C---:B-1----:R-:W-:Y:S02]  /*7760*/  SEL R136, R6.reuse, RZ, !P2 ;  /* 0x000000ff06887207 */ /* 0x042fe40005000000 */
[-C--:B------:R-:W-:Y:S02]  /*7770*/  ISETP.GE.AND P2, PT, R217, R137.reuse, PT ;  /* 0x00000089d900720c */ /* 0x080fe40003f46270 */
[----:B--2---:R-:W-:Y:S01]  /*7780*/  SEL R5, R6, RZ, !P0 ;  /* 0x000000ff06057207 */ /* 0x004fe20004000000 */
[----:B------:R1:W-:Y:S01]  /*7790*/  STL [R1+0xf0], R136 ;  /* 0x0000f08801007387 */ /* 0x0003e20000100800 */
[----:B------:R-:W-:-:S03]  /*77a0*/  ISETP.GE.AND P0, PT, R252, R137, PT ;  /* 0x00000089fc00720c */ /* 0x000fc60003f06270 */
[----:B------:R2:W-:Y:S01]  /*77b0*/  STL [R1+0xec], R5 ;  /* 0x0000ec0501007387 */ /* 0x0005e20000100800 */
[----:B------:R-:W-:Y:S02]  /*77c0*/  SEL R138, RZ, 0x4, P0 ;  /* 0x00000004ff8a7807 */ /* 0x000fe40000000000 */
[-C--:B------:R-:W-:Y:S02]  /*77d0*/  ISETP.GE.AND P0, PT, R230, R137.reuse, PT ;  /* 0x00000089e600720c */ /* 0x080fe40003f06270 */
[----:B-1----:R-:W-:Y:S02]  /*77e0*/  SEL R136, R6, RZ, !P1 ;  /* 0x000000ff06887207 */ /* 0x002fe40004800000 */
[-C--:B------:R-:W-:Y:S02]  /*77f0*/  ISETP.GE.AND P1, PT, R240, R137.reuse, PT ;  /* 0x00000089f000720c */ /* 0x080fe40003f26270 */
[----:B--2---:R-:W-:Y:S01]  /*7800*/  SEL R5, R6, RZ, !P6 ;  /* 0x000000ff06057207 */ /* 0x004fe20007000000 */
[----:B------:R1:W-:Y:S01]  /*7810*/  STL [R1+0xf8], R136 ;  /* 0x0000f88801007387 */ /* 0x0003e20000100800 */
[----:B------:R-:W-:-:S02]  /*7820*/  ISETP.GE.AND P6, PT, R238, R137, PT ;  /* 0x00000089ee00720c */ /* 0x000fc40003fc6270 */
[----:B------:R-:W-:Y:S01]  /*7830*/  SEL R6, R6, RZ, !P5 ;  /* 0x000000ff06067207 */ /* 0x000fe20006800000 */
[----:B------:R2:W-:Y:S01]  /*7840*/  STL [R1+0xf4], R5 ;  /* 0x0000f40501007387 */ /* 0x0005e20000100800 */
[----:B------:R-:W-:Y:S02]  /*7850*/  SEL R139, RZ, 0x4, P1 ;  /* 0x00000004ff8b7807 */ /* 0x000fe40000800000 */
[-C--:B------:R-:W-:Y:S02]  /*7860*/  ISETP.GE.AND P5, PT, R236, R137.reuse, PT ;  /* 0x00000089ec00720c */ /* 0x080fe40003fa6270 */
[-C--:B------:R-:W-:Y:S02]  /*7870*/  ISETP.GE.AND P1, PT, R245, R137.reuse, PT ;  /* 0x00000089f500720c */ /* 0x080fe40003f26270 */
[----:B-1----:R-:W-:Y:S02]  /*7880*/  SEL R136, RZ, 0x4, P2 ;  /* 0x00000004ff887807 */ /* 0x002fe40001000000 */
[----:B------:R-:W-:-:S02]  /*7890*/  ISETP.GE.AND P2, PT, R232, R137, PT ;  /* 0x00000089e800720c */ /* 0x000fc40003f46270 */
[----:B--2---:R-:W-:Y:S02]  /*78a0*/  SEL R5, RZ, 0x4, P3 ;  /* 0x00000004ff057807 */ /* 0x004fe40001800000 */
[-C--:B------:R-:W-:Y:S02]  /*78b0*/  ISETP.GE.AND P3, PT, R234, R137.reuse, PT ;  /* 0x00000089ea00720c */ /* 0x080fe40003f66270 */
[----:B------:R-:W-:Y:S02]  /*78c0*/  SEL R140, RZ, 0x4, P6 ;  /* 0x00000004ff8c7807 */ /* 0x000fe40003000000 */
[----:B------:R-:W-:Y:S02]  /*78d0*/  ISETP.GE.AND P6, PT, R243, R137, PT ;  /* 0x00000089f300720c */ /* 0x000fe40003fc6270 */
[----:B------:R-:W-:Y:S02]  /*78e0*/  SEL R141, RZ, 0x4, P5 ;  /* 0x00000004ff8d7807 */ /* 0x000fe40002800000 */
[----:B------:R-:W-:-:S02]  /*78f0*/  SEL R142, RZ, 0x4, P3 ;  /* 0x00000004ff8e7807 */ /* 0x000fc40001800000 */
[----:B------:R-:W-:Y:S02]  /*7900*/  SEL R143, RZ, 0x4, P2 ;  /* 0x00000004ff8f7807 */ /* 0x000fe40001000000 */
[----:B------:R-:W-:Y:S02]  /*7910*/  SEL R144, RZ, 0x4, P0 ;  /* 0x00000004ff907807 */ /* 0x000fe40000000000 */
[----:B------:R-:W-:Y:S02]  /*7920*/  SEL R145, RZ, 0x4, P1 ;  /* 0x00000004ff917807 */ /* 0x000fe40000800000 */
[-C--:B------:R-:W-:Y:S02]  /*7930*/  ISETP.GE.AND P5, PT, R241, R137.reuse, PT ;  /* 0x00000089f100720c */ /* 0x080fe40003fa6270 */
[-C--:B------:R-:W-:Y:S02]  /*7940*/  ISETP.GE.AND P3, PT, R239, R137.reuse, PT ;  /* 0x00000089ef00720c */ /* 0x080fe40003f66270 */
[----:B------:R-:W-:-:S02]  /*7950*/  ISETP.GE.AND P2, PT, R237, R137, PT ;  /* 0x00000089ed00720c */ /* 0x000fc40003f46270 */
[-C--:B------:R-:W-:Y:S02]  /*7960*/  ISETP.GE.AND P0, PT, R235, R137.reuse, PT ;  /* 0x00000089eb00720c */ /* 0x080fe40003f06270 */
[----:B------:R-:W-:Y:S02]  /*7970*/  ISETP.GE.AND P1, PT, R227, R137, PT ;  /* 0x00000089e300720c */ /* 0x000fe40003f26270 */
[----:B------:R-:W-:Y:S02]  /*7980*/  SEL R137, RZ, 0x4, P6 ;  /* 0x00000004ff897807 */ /* 0x000fe40003000000 */
[----:B------:R-:W-:Y:S02]  /*7990*/  ISETP.NE.U32.AND P6, PT, R0, RZ, PT ;  /* 0x000000ff0000720c */ /* 0x000fe40003fc5070 */
[----:B------:R-:W-:Y:S02]  /*79a0*/  ISETP.NE.U32.AND P6, PT, R147, RZ, PT ;  /* 0x000000ff9300720c */ /* 0x000fe40003fc5070 */
[----:B------:R-:W-:-:S02]  /*79b0*/  SEL R147, RZ, 0x4, P3 ;  /* 0x00000004ff937807 */ /* 0x000fc40001800000 */
[----:B------:R-:W-:Y:S02]  /*79c0*/  ISETP.NE.U32.AND P3, PT, R148, RZ, PT ;  /* 0x000000ff9400720c */ /* 0x000fe40003f65070 */
[----:B------:R-:W-:Y:S02]  /*79d0*/  SEL R148, RZ, 0x4, P2 ;  /* 0x00000004ff947807 */ /* 0x000fe40001000000 */
[----:B------:R-:W-:Y:S02]  /*79e0*/  ISETP.GT.AND P2, PT, R229, 0x3f, PT ;  /* 0x0000003fe500780c */ /* 0x000fe40003f44270 */
[----:B------:R-:W-:Y:S02]  /*79f0*/  SEL R146, RZ, 0x4, P5 ;  /* 0x00000004ff927807 */ /* 0x000fe40002800000 */
[----:B------:R-:W-:Y:S02]  /*7a00*/  SEL R0, R5, RZ, P2 ;  /* 0x000000ff05007207 */ /* 0x000fe40001000000 */
[----:B------:R-:W-:-:S02]  /*7a10*/  SEL R151, R136, RZ, P2 ;  /* 0x000000ff88977207 */ /* 0x000fc40001000000 */
[----:B------:R-:W-:Y:S01]  /*7a20*/  SEL R136, R138, RZ, P2 ;  /* 0x000000ff8a887207 */ /* 0x000fe20001000000 */
[----:B------:R1:W-:Y:S01]  /*7a30*/  STL [R1+0x100], R0 ;  /* 0x0001000001007387 */ /* 0x0003e20000100800 */
[----:B------:R-:W-:Y:S01]  /*7a40*/  SEL R138, R140, RZ, P2 ;  /* 0x000000ff8c8a7207 */ /* 0x000fe20001000000 */
[----:B------:R-:W-:Y:S01]  /*7a50*/  IMAD R140, R52, UR6, RZ ;  /* 0x00000006348c7c24 */ /* 0x000fe2000f8e02ff */
[----:B------:R-:W-:Y:S01]  /*7a60*/  SEL R137, R137, RZ, P2 ;  /* 0x000000ff89897207 */ /* 0x000fe20001000000 */
[----:B------:R2:W-:Y:S01]  /*7a70*/  STL [R1+0xfc], R151 ;  /* 0x0000fc9701007387 */ /* 0x0005e20000100800 */
[----:B------:R-:W-:Y:S02]  /*7a80*/  SEL R5, R149, RZ, P2 ;  /* 0x000000ff95057207 */ /* 0x000fe40001000000 */
[----:B------:R-:W-:Y:S01]  /*7a90*/  SEL R149, RZ, 0x4, P0 ;  /* 0x00000004ff957807 */ /* 0x000fe20000000000 */
[----:B------:R3:W-:Y:S01]  /*7aa0*/  STL [R1+0x104], R136 ;  /* 0x0001048801007387 */ /* 0x0007e20000100800 */
[----:B------:R-:W-:-:S02]  /*7ab0*/  SEL R150, RZ, 0x4, P1 ;  /* 0x00000004ff967807 */ /* 0x000fc40000800000 */
[----:B-1----:R-:W-:Y:S01]  /*7ac0*/  SEL R0, R139, RZ, P2 ;  /* 0x000000ff8b007207 */ /* 0x002fe20001000000 */
[----:B------:R-:W-:Y:S01]  /*7ad0*/  IMAD R139, R56, UR6, RZ ;  /* 0x00000006388b7c24 */ /* 0x000fe2000f8e02ff */
[-C--:B------:R-:W-:Y:S01]  /*7ae0*/  LEA R246, P1, R91, R4.reuse, 0x2 ;  /* 0x000000045bf67211 */ /* 0x080fe200078210ff */
[----:B--2---:R-:W-:Y:S01]  /*7af0*/  IMAD R151, R47, UR6, RZ ;  /* 0x000000062f977c24 */ /* 0x004fe2000f8e02ff */
[----:B------:R-:W-:Y:S01]  /*7b00*/  LEA R242, P0, R9, UR8, 0x2 ;  /* 0x0000000809f27c11 */ /* 0x000fe2000f8010ff */
[----:B------:R1:W-:Y:S01]  /*7b10*/  STL [R1+0x108], R0 ;  /* 0x0001080001007387 */ /* 0x0003e20000100800 */
[----:B------:R-:W-:Y:S02]  /*7b20*/  LEA.HI.X.SX32 R247, R91, R7, 0x2, P1 ;  /* 0x000000075bf77211 */ /* 0x000fe400008f16ff */
[----:B---3--:R-:W-:Y:S01]  /*7b30*/  SEL R136, R141, RZ, P2 ;  /* 0x000000ff8d887207 */ /* 0x008fe20001000000 */
[----:B------:R2:W-:Y:S01]  /*7b40*/  STL [R1+0x10c], R138 ;  /* 0x00010c8a01007387 */ /* 0x0005e20000100800 */
[----:B------:R-:W-:Y:S01]  /*7b50*/  IMAD R141, R57, UR6, RZ ;  /* 0x00000006398d7c24 */ /* 0x000fe2000f8e02ff */
[----:B------:R-:W-:-:S02]  /*7b60*/  LEA R12, P1, R93, R4, 0x2 ;  /* 0x000000045d0c7211 */ /* 0x000fc400078210ff */
[----:B------:R3:W-:Y:S01]  /*7b70*/  STL [R1+0x160], R136 ;  /* 0x0001608801007387 */ /* 0x0007e20000100800 */
[----:B-1----:R-:W-:Y:S01]  /*7b80*/  SEL R0, R142, RZ, P2 ;  /* 0x000000ff8e007207 */ /* 0x002fe20001000000 */
[----:B------:R-:W-:Y:S01]  /*7b90*/  IMAD R142, R51, UR6, RZ ;  /* 0x00000006338e7c24 */ /* 0x000fe2000f8e02ff */
[----:B------:R-:W-:Y:S02]  /*7ba0*/  LEA.HI.X.SX32 R13, R93, R7, 0x2, P1 ;  /* 0x000000075d0d7211 */ /* 0x000fe400008f16ff */
[----:B--2---:R-:W-:Y:S01]  /*7bb0*/  SEL R138, R143, RZ, P2 ;  /* 0x000000ff8f8a7207 */ /* 0x004fe20001000000 */
[----:B------:R1:W-:Y:S01]  /*7bc0*/  STL [R1+0x164], R0 ;  /* 0x0001640001007387 */ /* 0x0003e20000100800 */
[----:B------:R-:W-:Y:S01]  /*7bd0*/  IMAD R143, R58, UR6, RZ ;  /* 0x000000063a8f7c24 */ /* 0x000fe2000f8e02ff */
[----:B---3--:R-:W-:Y:S02]  /*7be0*/  SEL R136, R144, RZ, P2 ;  /* 0x000000ff90887207 */ /* 0x008fe40001000000 */
[----:B------:R2:W-:Y:S01]  /*7bf0*/  STL [R1+0x168], R138 ;  /* 0x0001688a01007387 */ /* 0x0005e20000100800 */
[----:B------:R-:W-:-:S03]  /*7c00*/  IMAD R144, R50, UR6, RZ ;  /* 0x0000000632907c24 */ /* 0x000fc6000f8e02ff */
[----:B------:R3:W-:Y:S01]  /*7c10*/  STL [R1+0x16c], R136 ;  /* 0x00016c8801007387 */ /* 0x0007e20000100800 */
[----:B-1----:R-:W-:Y:S01]  /*7c20*/  SEL R0, R145, RZ, P2 ;  /* 0x000000ff91007207 */ /* 0x002fe20001000000 */
[----:B------:R-:W-:Y:S02]  /*7c30*/  IMAD R145, R59, UR6, RZ ;  /* 0x000000063b917c24 */ /* 0x000fe4000f8e02ff */
[----:B--2---:R-:W-:Y:S02]  /*7c40*/  IMAD R138, R53, UR6, RZ ;  /* 0x00000006358a7c24 */ /* 0x004fe4000f8e02ff */
[----:B------:R1:W-:Y:S01]  /*7c50*/  STL [R1+0x170], R0 ;  /* 0x0001700001007387 */ /* 0x0003e20000100800 */
[----:B---3--:R-:W-:-:S03]  /*7c60*/  SEL R136, R146, RZ, P2 ;  /* 0x000000ff92887207 */ /* 0x008fc60001000000 */
[----:B------:R2:W-:Y:S01]  /*7c70*/  STL [R1+0x174], R137 ;  /* 0x0001748901007387 */ /* 0x0005e20000100800 */
[----:B------:R-:W-:-:S03]  /*7c80*/  IMAD R146, R49, UR6, RZ ;  /* 0x0000000631927c24 */ /* 0x000fc6000f8e02ff */
[----:B------:R3:W-:Y:S01]  /*7c90*/  STL [R1+0x178], R136 ;  /* 0x0001788801007387 */ /* 0x0007e20000100800 */
[----:B-1----:R-:W-:Y:S01]  /*7ca0*/  SEL R0, R147, RZ, P2 ;  /* 0x000000ff93007207 */ /* 0x002fe20001000000 */
[----:B------:R-:W-:Y:S01]  /*7cb0*/  IMAD R147, R60, UR6, RZ ;  /* 0x000000063c937c24 */ /* 0x000fe2000f8e02ff */
[----:B--2---:R-:W-:-:S03]  /*7cc0*/  SEL R137, R148, RZ, P2 ;  /* 0x000000ff94897207 */ /* 0x004fc60001000000 */
[----:B------:R1:W-:Y:S01]  /*7cd0*/  STL [R1+0x17c], R0 ;  /* 0x00017c0001007387 */ /* 0x0003e20000100800 */
[----:B------:R-:W-:Y:S01]  /*7ce0*/  IMAD R148, R48, UR6, RZ ;  /* 0x0000000630947c24 */ /* 0x000fe2000f8e02ff */
[----:B---3--:R-:W-:Y:S02]  /*7cf0*/  SEL R136, R149, RZ, P2 ;  /* 0x000000ff95887207 */ /* 0x008fe40001000000 */
[----:B------:R2:W-:Y:S01]  /*7d00*/  STL [R1+0x180], R137 ;  /* 0x0001808901007387 */ /* 0x0005e20000100800 */
[----:B------:R-:W-:-:S03]  /*7d10*/  IMAD R149, R61, UR6, RZ ;  /* 0x000000063d957c24 */ /* 0x000fc6000f8e02ff */
[----:B------:R3:W-:Y:S01]  /*7d20*/  STL [R1+0x188], R136 ;  /* 0x0001888801007387 */ /* 0x0007e20000100800 */
[----:B-1----:R-:W-:Y:S02]  /*7d30*/  SEL R0, R150, RZ, P2 ;  /* 0x000000ff96007207 */ /* 0x002fe40001000000 */
[CC--:B------:R-:W-:Y:S01]  /*7d40*/  LEA R220, P2, R92.reuse, R4.reuse, 0x2 ;  /* 0x000000045cdc7211 */ /* 0x0c0fe200078410ff */
[----:B--2---:R-:W-:Y:S02]  /*7d50*/  IMAD R137, R55, UR6, RZ ;  /* 0x0000000637897c24 */ /* 0x004fe4000f8e02ff */
[----:B------:R1:W-:Y:S01]  /*7d60*/  STL [R1+0x184], R0 ;  /* 0x0001840001007387 */ /* 0x0003e20000100800 */
[----:B------:R-:W-:Y:S01]  /*7d70*/  LEA.HI.X.SX32 R221, R92, R7, 0x2, P2 ;  /* 0x000000075cdd7211 */ /* 0x000fe200010f16ff */
[----:B---3--:R-:W-:Y:S02]  /*7d80*/  IMAD R136, R54, UR6, RZ ;  /* 0x0000000636887c24 */ /* 0x008fe4000f8e02ff */
[----:B------:R-:W-:Y:S01]  /*7d90*/  STL [R1+0x22c], R91 ;  /* 0x00022c5b01007387 */ /* 0x000fe20000100800 */
[----:B------:R-:W-:-:S03]  /*7da0*/  LEA R10, P2, R94, R4, 0x2 ;  /* 0x000000045e0a7211 */ /* 0x000fc600078410ff */
[----:B------:R-:W-:Y:S01]  /*7db0*/  STL [R1+0x230], R92 ;  /* 0x0002305c01007387 */ /* 0x000fe20000100800 */
[----:B------:R-:W-:Y:S01]  /*7dc0*/  LEA.HI.X.SX32 R11, R94, R7, 0x2, P2 ;  /* 0x000000075e0b7211 */ /* 0x000fe200010f16ff */
[----:B-1----:R-:W-:Y:S01]  /*7dd0*/  IMAD R0, R3, UR6, RZ ;  /* 0x0000000603007c24 */ /* 0x002fe2000f8e02ff */
[----:B------:R-:W-:Y:S01]  /*7de0*/  LEA.HI.X.SX32 R3, R9, UR9, 0x2, P0 ;  /* 0x0000000909037c11 */ /* 0x000fe200080f16ff */
[----:B------:R-:W-:Y:S01]  /*7df0*/  STL [R1+0x428], R93 ;  /* 0x0004285d01007387 */ /* 0x000fe20000100800 */
[----:B------:R-:W-:Y:S01]  /*7e00*/  LEA R8, P0, R95, R4, 0x2 ;  /* 0x000000045f087211 */ /* 0x000fe200078010ff */
[----:B------:R-:W1:Y:S02]  /*7e10*/  S2UR UR6, SR_CgaCtaId ;  /* 0x00000000000679c3 */ /* 0x000e640000008800 */
[----:B------:R-:W-:Y:S04]  /*7e20*/  STL [R1+0x424], R94 ;  /* 0x0004245e01007387 */ /* 0x000fe80000100800 */
[----:B------:R-:W-:Y:S04]  /*7e30*/  STL [R1+0x420], R95 ;  /* 0x0004205f01007387 */ /* 0x000fe80000100800 */
[----:B------:R-:W-:Y:S04]  /*7e40*/  STL [R1+0x41c], R96 ;  /* 0x00041c6001007387 */ /* 0x000fe80000100800 */
[----:B------:R-:W-:Y:S04]  /*7e50*/  STL [R1+0x418], R97 ;  /* 0x0004186101007387 */ /* 0x000fe80000100800 */
[----:B------:R-:W-:Y:S04]  /*7e60*/  STL [R1+0x414], R98 ;  /* 0x0004146201007387 */ /* 0x000fe80000100800 */
[----:B------:R-:W-:Y:S01]  /*7e70*/  STL [R1+0x410], R99 ;  /* 0x0004106301007387 */ /* 0x000fe20000100800 */
[----:B-1----:R-:W-:-:S03]  /*7e80*/  ULEA UR26, UR6, UR26, 0x18 ;  /* 0x0000001a061a7291 */ /* 0x002fc6000f8ec0ff */
[----:B------:R-:W-:Y:S04]  /*7e90*/  STL [R1+0x40c], R100 ;  /* 0x00040c6401007387 */ /* 0x000fe80000100800 */
        /* <DEDUP_REMOVED lines=115> */
[----:B------:R1:W-:Y:S04]  /*85d0*/  STL [R1+0x138], R9 ;  /* 0x0001380901007387 */ /* 0x0003e80000100800 */
[----:B------:R-:W-:Y:S04]  /*85e0*/  STL [R1+0x23c], R216 ;  /* 0x00023cd801007387 */ /* 0x000fe80000100800 */
[----:B------:R-:W-:Y:S01]  /*85f0*/  STL [R1+0x238], R212 ;  /* 0x000238d401007387 */ /* 0x000fe20000100800 */
[----:B-1----:R-:W-:-:S03]  /*8600*/  LEA.HI.X.SX32 R9, R95, R7, 0x2, P0 ;  /* 0x000000075f097211 */ /* 0x002fc600000f16ff */
[----:B------:R-:W-:Y:S04]  /*8610*/  STL [R1+0x234], R0 ;  /* 0x0002340001007387 */ /* 0x000fe80000100800 */
[----:B------:R-:W-:Y:S04]  /*8620*/  STL.64 [R1+0x78], R246 ;  /* 0x000078f601007387 */ /* 0x000fe80000100a00 */
[----:B------:R-:W-:Y:S04]  /*8630*/  STL.64 [R1+0xb0], R220 ;  /* 0x0000b0dc01007387 */ /* 0x000fe80000100a00 */
[----:B------:R1:W-:Y:S04]  /*8640*/  STL.64 [R1+0x70], R12 ;  /* 0x0000700c01007387 */ /* 0x0003e80000100a00 */
[----:B------:R2:W-:Y:S04]  /*8650*/  STL.64 [R1+0x68], R10 ;  /* 0x0000680a01007387 */ /* 0x0005e80000100a00 */
[----:B------:R3:W-:Y:S01]  /*8660*/  STL.64 [R1+0x60], R8 ;  /* 0x0000600801007387 */ /* 0x0007e20000100a00 */
[----:B-1----:R-:W-:-:S02]  /*8670*/  LEA R12, P1, R96, R4, 0x2 ;  /* 0x00000004600c7211 */ /* 0x002fc400078210ff */
[CC--:B--2---:R-:W-:Y:S02]  /*8680*/  LEA R10, P2, R97.reuse, R4.reuse, 0x2 ;  /* 0x00000004610a7211 */ /* 0x0c4fe400078410ff */
[-C--:B------:R-:W-:Y:S02]  /*8690*/  LEA.HI.X.SX32 R13, R96, R7.reuse, 0x2, P1 ;  /* 0x00000007600d7211 */ /* 0x080fe400008f16ff */
[C---:B---3--:R-:W-:Y:S02]  /*86a0*/  LEA R8, P0, R98.reuse, R4, 0x2 ;  /* 0x0000000462087211 */ /* 0x048fe400078010ff */
[-C--:B------:R-:W-:Y:S01]  /*86b0*/  LEA.HI.X.SX32 R11, R97, R7.reuse, 0x2, P2 ;  /* 0x00000007610b7211 */ /* 0x080fe200010f16ff */
[----:B------:R1:W-:Y:S01]  /*86c0*/  STL.64 [R1+0x58], R12 ;  /* 0x0000580c01007387 */ /* 0x0003e20000100a00 */
[----:B------:R-:W-:-:S03]  /*86d0*/  LEA.HI.X.SX32 R9, R98, R7, 0x2, P0 ;  /* 0x0000000762097211 */ /* 0x000fc600000f16ff */
[----:B------:R2:W-:Y:S04]  /*86e0*/  STL.64 [R1+0x50], R10 ;  /* 0x0000500a01007387 */ /* 0x0005e80000100a00 */
[----:B------:R3:W-:Y:S01]  /*86f0*/  STL.64 [R1+0x48], R8 ;  /* 0x0000480801007387 */ /* 0x0007e20000100a00 */
[CC--:B-1----:R-:W-:Y:S02]  /*8700*/  LEA R12, P1, R99.reuse, R4.reuse, 0x2 ;  /* 0x00000004630c7211 */ /* 0x0c2fe400078210ff */
[-C--:B--2---:R-:W-:Y:S02]  /*8710*/  LEA R10, P2, R100, R4.reuse, 0x2 ;  /* 0x00000004640a7211 */ /* 0x084fe400078410ff */
[----:B------:R-:W-:Y:S02]  /*8720*/  LEA.HI.X.SX32 R13, R99, R7, 0x2, P1 ;  /* 0x00000007630d7211 */ /* 0x000fe400008f16ff */
[----:B---3--:R-:W-:-:S02]  /*8730*/  LEA R8, P0, R101, R4, 0x2 ;  /* 0x0000000465087211 */ /* 0x008fc400078010ff */
        /* <DEDUP_REMOVED lines=20> */
[-C--:B------:R-:W-:Y:S02]  /*8880*/  LEA.HI.X.SX32 R9, R107, R7.reuse, 0x2, P0 ;  /* 0x000000076b097211 */ /* 0x080fe400000f16ff */
[CC--:B------:R-:W-:Y:S01]  /*8890*/  LEA R250, P1, R108.reuse, R4.reuse, 0x2 ;  /* 0x000000046cfa7211 */ /* 0x0c0fe200078210ff */
[----:B------:R2:W-:Y:S01]  /*88a0*/  STL.64 [R1+0x8], R10 ;  /* 0x0000080a01007387 */ /* 0x0005e20000100a00 */
[-C--:B------:R-:W-:Y:S02]  /*88b0*/  LEA R248, P2, R109, R4.reuse, 0x2 ;  /* 0x000000046df87211 */ /* 0x080fe400078410ff */
[----:B------:R-:W-:Y:S01]  /*88c0*/  LEA.HI.X.SX32 R251, R108, R7, 0x2, P1 ;  /* 0x000000076cfb7211 */ /* 0x000fe200008f16ff */
[----:B------:R3:W-:Y:S01]  /*88d0*/  STL.64 [R1], R8 ;  /* 0x0000000801007387 */ /* 0x0007e20000100a00 */
[----:B------:R-:W-:-:S02]  /*88e0*/  LEA R246, P0, R110, R4, 0x2 ;  /* 0x000000046ef67211 */ /* 0x000fc400078010ff */
[-C--:B------:R-:W-:Y:S02]  /*88f0*/  LEA.HI.X.SX32 R249, R109, R7.reuse, 0x2, P2 ;  /* 0x000000076df97211 */ /* 0x080fe400010f16ff */
[-C--:B------:R-:W-:Y:S02]  /*8900*/  LEA.HI.X.SX32 R247, R110, R7.reuse, 0x2, P0 ;  /* 0x000000076ef77211 */ /* 0x080fe400000f16ff */
[CC--:B-1----:R-:W-:Y:S02]  /*8910*/  LEA R12, P0, R113.reuse, R4.reuse, 0x2 ;  /* 0x00000004710c7211 */ /* 0x0c2fe400078010ff */
[-C--:B--2---:R-:W-:Y:S02]  /*8920*/  LEA R10, P2, R112, R4.reuse, 0x2 ;  /* 0x00000004700a7211 */ /* 0x084fe400078410ff */
[----:B------:R-:W-:Y:S02]  /*8930*/  LEA.HI.X.SX32 R13, R113, R7, 0x2, P0 ;  /* 0x00000007710d7211 */ /* 0x000fe400000f16ff */
[----:B---3--:R-:W-:-:S02]  /*8940*/  LEA R8, P1, R111, R4, 0x2 ;  /* 0x000000046f087211 */ /* 0x008fc400078210ff */
[-C--:B------:R-:W-:Y:S02]  /*8950*/  LEA.HI.X.SX32 R11, R112, R7.reuse, 0x2, P2 ;  /* 0x00000007700b7211 */ /* 0x080fe400010f16ff */
[-C--:B------:R-:W-:Y:S02]  /*8960*/  LEA.HI.X.SX32 R9, R111, R7.reuse, 0x2, P1 ;  /* 0x000000076f097211 */ /* 0x080fe400008f16ff */
[CC--:B------:R-:W-:Y:S02]  /*8970*/  LEA R14, P1, R114.reuse, R4.reuse, 0x2 ;  /* 0x00000004720e7211 */ /* 0x0c0fe400078210ff */
[-C--:B------:R-:W-:Y:S02]  /*8980*/  LEA R16, P2, R115, R4.reuse, 0x2 ;  /* 0x0000000473107211 */ /* 0x080fe400078410ff */
[----:B------:R-:W-:Y:S02]  /*8990*/  LEA.HI.X.SX32 R15, R114, R7, 0x2, P1 ;  /* 0x00000007720f7211 */ /* 0x000fe400008f16ff */
[----:B------:R-:W-:-:S02]  /*89a0*/  LEA R20, P1, R117, R4, 0x2 ;  /* 0x0000000475147211 */ /* 0x000fc400078210ff */
[-C--:B------:R-:W-:Y:S02]  /*89b0*/  LEA R18, P0, R116, R4.reuse, 0x2 ;  /* 0x0000000474127211 */ /* 0x080fe400078010ff */
[-C--:B------:R-:W-:Y:S02]  /*89c0*/  LEA.HI.X.SX32 R21, R117, R7.reuse, 0x2, P1 ;  /* 0x0000000775157211 */ /* 0x080fe400008f16ff */
[CC--:B------:R-:W-:Y:S02]  /*89d0*/  LEA R26, P1, R120.reuse, R4.reuse, 0x2 ;  /* 0x00000004781a7211 */ /* 0x0c0fe400078210ff */
[-C--:B------:R-:W-:Y:S02]  /*89e0*/  LEA.HI.X.SX32 R17, R115, R7.reuse, 0x2, P2 ;  /* 0x0000000773117211 */ /* 0x080fe400010f16ff */
[----:B------:R-:W-:Y:S02]  /*89f0*/  LEA.HI.X.SX32 R27, R120, R7, 0x2, P1 ;  /* 0x00000007781b7211 */ /* 0x000fe400008f16ff */
[----:B------:R-:W-:-:S02]  /*8a00*/  LEA R32, P1, R123, R4, 0x2 ;  /* 0x000000047b207211 */ /* 0x000fc400078210ff */
[-C--:B------:R-:W-:Y:S02]  /*8a10*/  LEA R22, P2, R118, R4.reuse, 0x2 ;  /* 0x0000000476167211 */ /* 0x080fe400078410ff */
[-C--:B------:R-:W-:Y:S02]  /*8a20*/  LEA.HI.X.SX32 R19, R116, R7.reuse, 0x2, P0 ;  /* 0x0000000774137211 */ /* 0x080fe400000f16ff */
[-C--:B------:R-:W-:Y:S02]  /*8a30*/  LEA.HI.X.SX32 R33, R123, R7.reuse, 0x2, P1 ;  /* 0x000000077b217211 */ /* 0x080fe400008f16ff */
[-C--:B------:R-:W-:Y:S02]  /*8a40*/  LEA R24, P0, R119, R4.reuse, 0x2 ;  /* 0x0000000477187211 */ /* 0x080fe400078010ff */
[----:B------:R-:W-:Y:S02]  /*8a50*/  LEA R38, P1, R126, R4, 0x2 ;  /* 0x000000047e267211 */ /* 0x000fe400078210ff */
[----:B------:R-:W-:-:S02]  /*8a60*/  LEA.HI.X.SX32 R23, R118, R7, 0x2, P2 ;  /* 0x0000000776177211 */ /* 0x000fc400010f16ff */
        /* <DEDUP_REMOVED lines=50> */
[-C--:B------:R-:W-:Y:S02]  /*8d90*/  LEA R92, P1, R175, R4.reuse, 0x2 ;  /* 0x00000004af5c7211 */ /* 0x080fe400078210ff */
[-C--:B------:R-:W-:Y:S02]  /*8da0*/  LEA.HI.X.SX32 R73, R83, R7.reuse, 0x2, P0 ;  /* 0x0000000753497211 */ /* 0x080fe400000f16ff */
        /* <DEDUP_REMOVED lines=124> */
[-C--:B------:R-:W-:Y:S02]  /*9570*/  LEA.HI.X.SX32 R199, R204, R7.reuse, 0x2, P0 ;  /* 0x00000007ccc77211 */ /* 0x080fe400000f16ff */
[-C--:B------:R-:W-:Y:S01]  /*9580*/  LEA R204, P0, R210, R4.reuse, 0x2 ;  /* 0x00000004d2cc7211 */ /* 0x080fe200078010ff */
[----:B------:R1:W-:Y:S01]  /*9590*/  STL.64 [R1+0x80], R220 ;  /* 0x000080dc01007387 */ /* 0x0003e20000100a00 */
[----:B------:R-:W-:Y:S02]  /*95a0*/  LEA.HI.X.SX32 R203, R208, R7, 0x2, P2 ;  /* 0x00000007d0cb7211 */ /* 0x000fe400010f16ff */
[----:B------:R-:W-:-:S02]  /*95b0*/  LEA R208, P2, R215, R4, 0x2 ;  /* 0x00000004d7d07211 */ /* 0x000fc400078410ff */
[-C--:B------:R-:W-:Y:S02]  /*95c0*/  LEA.HI.X.SX32 R205, R210, R7.reuse, 0x2, P0 ;  /* 0x00000007d2cd7211 */ /* 0x080fe400000f16ff */
[-C--:B------:R-:W-:Y:S02]  /*95d0*/  LEA R210, P0, R214, R4.reuse, 0x2 ;  /* 0x00000004d6d27211 */ /* 0x080fe400078010ff */
[-C--:B------:R-:W-:Y:S02]  /*95e0*/  LEA.HI.X.SX32 R209, R215, R7.reuse, 0x2, P2 ;  /* 0x00000007d7d17211 */ /* 0x080fe400010f16ff */
[-C--:B------:R-:W-:Y:S02]  /*95f0*/  LEA R218, P2, R223, R4.reuse, 0x2 ;  /* 0x00000004dfda7211 */ /* 0x080fe400078410ff */
[----:B-1----:R-:W-:Y:S02]  /*9600*/  LEA R220, P1, R216, R4, 0x2 ;  /* 0x00000004d8dc7211 */ /* 0x002fe400078210ff */
[----:B------:R-:W-:-:S02]  /*9610*/  LEA.HI.X.SX32 R211, R214, R7, 0x2, P0 ;  /* 0x00000007d6d37211 */ /* 0x000fc400000f16ff */
[-C--:B------:R-:W-:Y:S02]  /*9620*/  LEA.HI.X.SX32 R221, R216, R7.reuse, 0x2, P1 ;  /* 0x00000007d8dd7211 */ /* 0x080fe400008f16ff */
[----:B------:R-:W-:Y:S02]  /*9630*/  ISETP.GE.AND P1, PT, R2, UR4, PT ;  /* 0x0000000402007c0c */ /* 0x000fe4000bf26270 */
[----:B------:R-:W-:Y:S02]  /*9640*/  LEA R214, P0, R222, R4, 0x2 ;  /* 0x00000004ded67211 */ /* 0x000fe400078010ff */
[-C--:B------:R-:W-:Y:S02]  /*9650*/  LEA.HI.X.SX32 R219, R223, R7.reuse, 0x2, P2 ;  /* 0x00000007dfdb7211 */ /* 0x080fe400010f16ff */
[----:B------:R-:W-:Y:S02]  /*9660*/  SEL R226, RZ, 0x4, P1 ;  /* 0x00000004ffe27807 */ /* 0x000fe40000800000 */
[----:B------:R-:W-:Y:S01]  /*9670*/  ISETP.GE.AND P1, PT, R240, UR4, PT ;  /* 0x00000004f0007c0c */ /* 0x000fe2000bf26270 */
[----:B------:R1:W-:Y:S01]  /*9680*/  STL.64 [R1+0x88], R218 ;  /* 0x000088da01007387 */ /* 0x0003e20000100a00 */
[----:B------:R-:W-:-:S02]  /*9690*/  LEA.HI.X.SX32 R215, R222, R7, 0x2, P0 ;  /* 0x00000007ded77211 */ /* 0x000fc400000f16ff */
[----:B------:R-:W-:Y:S02]  /*96a0*/  SEL R223, RZ, 0x4, P1 ;  /* 0x00000004ffdf7807 */ /* 0x000fe40000800000 */
[----:B------:R-:W-:Y:S01]  /*96b0*/  ISETP.GE.AND P1, PT, R236, UR4, PT ;  /* 0x00000004ec007c0c */ /* 0x000fe2000bf26270 */
[----:B------:R2:W-:Y:S04]  /*96c0*/  STL.64 [R1+0x90], R214 ;  /* 0x000090d601007387 */ /* 0x0005e80000100a00 */
[----:B------:R3:W-:Y:S01]  /*96d0*/  STL.64 [R1+0x98], R220 ;  /* 0x000098dc01007387 */ /* 0x0007e20000100a00 */
[----:B-1----:R-:W-:-:S04]  /*96e0*/  LEA R218, P2, R212, R4, 0x2 ;  /* 0x00000004d4da7211 */ /* 0x002fc800078410ff */
[-C--:B------:R-:W-:Y:S02]  /*96f0*/  LEA.HI.X.SX32 R219, R212, R7.reuse, 0x2, P2 ;  /* 0x00000007d4db7211 */ /* 0x080fe400010f16ff */
[----:B--2---:R-:W-:Y:S02]  /*9700*/  LEA R214, P0, R0, R4, 0x2 ;  /* 0x0000000400d67211 */ /* 0x004fe400078010ff */
[----:B------:R-:W-:Y:S01]  /*9710*/  ISETP.GE.AND P2, PT, R217, UR4, PT ;  /* 0x00000004d9007c0c */ /* 0x000fe2000bf46270 */
[----:B------:R1:W-:Y:S01]  /*9720*/  STL.64 [R1+0xa8], R218 ;  /* 0x0000a8da01007387 */ /* 0x0003e20000100a00 */
[----:B---3--:R-:W-:Y:S02]  /*9730*/  SEL R221, RZ, 0x4, P1 ;  /* 0x00000004ffdd7807 */ /* 0x008fe40000800000 */
[----:B------:R-:W-:Y:S02]  /*9740*/  ISETP.GE.AND P1, PT, R232, UR4, PT ;  /* 0x00000004e8007c0c */ /* 0x000fe4000bf26270 */
[----:B------:R-:W-:-:S02]  /*9750*/  LEA.HI.X.SX32 R215, R0, R7, 0x2, P0 ;  /* 0x0000000700d77211 */ /* 0x000fc400000f16ff */
[----:B------:R-:W-:Y:S02]  /*9760*/  ISETP.GE.AND P0, PT, R252, UR4, PT ;  /* 0x00000004fc007c0c */ /* 0x000fe4000bf06270 */
[----:B------:R-:W-:Y:S01]  /*9770*/  SEL R225, RZ, 0x4, P2 ;  /* 0x00000004ffe17807 */ /* 0x000fe20001000000 */
[----:B------:R2:W-:Y:S01]  /*9780*/  STL.64 [R1+0xa0], R214 ;  /* 0x0000a0d601007387 */ /* 0x0005e20000100a00 */
[----:B------:R-:W-:Y:S02]  /*9790*/  ISETP.NE.U32.AND P2, PT, R213, RZ, PT ;  /* 0x000000ffd500720c */ /* 0x000fe40003f45070 */
[----:B-1----:R-:W-:Y:S02]  /*97a0*/  SEL R219, RZ, 0x4, P1 ;  /* 0x00000004ffdb7807 */ /* 0x002fe40000800000 */
[----:B------:R-:W-:Y:S02]  /*97b0*/  ISETP.GE.AND P1, PT, R245, UR4, PT ;  /* 0x00000004f5007c0c */ /* 0x000fe4000bf26270 */
[----:B------:R-:W-:-:S02]  /*97c0*/  SEL R224, RZ, 0x4, P0 ;  /* 0x00000004ffe07807 */ /* 0x000fc40000000000 */
[----:B------:R-:W-:Y:S02]  /*97d0*/  SEL R217, RZ, 0x4, P1 ;  /* 0x00000004ffd97807 */ /* 0x000fe40000800000 */
[----:B------:R-:W-:Y:S02]  /*97e0*/  ISETP.GE.AND P1, PT, R241, UR4, PT ;  /* 0x00000004f1007c0c */ /* 0x000fe4000bf26270 */
[----:B------:R-:W-:Y:S02]  /*97f0*/  ISETP.GE.AND P0, PT, R238, UR4, PT ;  /* 0x00000004ee007c0c */ /* 0x000fe4000bf06270 */
[----:B--2---:R-:W-:Y:S02]  /*9800*/  SEL R215, RZ, 0x4, P1 ;  /* 0x00000004ffd77807 */ /* 0x004fe40000800000 */
[----:B------:R-:W-:Y:S02]  /*9810*/  ISETP.GE.AND P1, PT, R237, UR4, PT ;  /* 0x00000004ed007c0c */ /* 0x000fe4000bf26270 */
[----:B------:R-:W-:-:S02]  /*9820*/  SEL R222, RZ, 0x4, P0 ;  /* 0x00000004ffde7807 */ /* 0x000fc40000000000 */
[----:B------:R-:W-:Y:S02]  /*9830*/  SEL R213, RZ, 0x4, P1 ;  /* 0x00000004ffd57807 */ /* 0x000fe40000800000 */
[----:B------:R-:W-:Y:S02]  /*9840*/  ISETP.GE.AND P1, PT, R227, UR4, PT ;  /* 0x00000004e3007c0c */ /* 0x000fe4000bf26270 */
[----:B------:R-:W-:Y:S02]  /*9850*/  ISETP.GE.AND P0, PT, R234, UR4, PT ;  /* 0x00000004ea007c0c */ /* 0x000fe4000bf06270 */
[----:B------:R-:W-:Y:S02]  /*9860*/  SEL R7, RZ, 0x4, P1 ;  /* 0x00000004ff077807 */ /* 0x000fe40000800000 */
[----:B------:R-:W-:Y:S02]  /*9870*/  ISETP.GT.AND P1, PT, R229, 0x5f, PT ;  /* 0x0000005fe500780c */ /* 0x000fe40003f24270 */
[----:B------:R-:W-:-:S02]  /*9880*/  SEL R220, RZ, 0x4, P0 ;  /* 0x00000004ffdc7807 */ /* 0x000fc40000000000 */
[----:B------:R-:W-:Y:S02]  /*9890*/  SEL R226, R226, RZ, P1 ;  /* 0x000000ffe2e27207 */ /* 0x000fe40000800000 */
[----:B------:R-:W-:Y:S02]  /*98a0*/  ISETP.GE.AND P0, PT, R230, UR4, PT ;  /* 0x00000004e6007c0c */ /* 0x000fe4000bf06270 */
[----:B------:R-:W-:Y:S01]  /*98b0*/  SEL R225, R225, RZ, P1 ;  /* 0x000000ffe1e17207 */ /* 0x000fe20000800000 */
[----:B------:R-:W-:Y:S01]  /*98c0*/  STL [R1+0x19c], R226 ;  /* 0x00019ce201007387 */ /* 0x000fe20000100800 */
[----:B------:R-:W-:Y:S02]  /*98d0*/  SEL R0, R224, RZ, P1 ;  /* 0x000000ffe0007207 */ /* 0x000fe40000800000 */
[----:B------:R-:W-:Y:S01]  /*98e0*/  SEL R218, RZ, 0x4, P0 ;  /* 0x00000004ffda7807 */ /* 0x000fe20000000000 */
[----:B------:R-:W-:Y:S01]  /*98f0*/  STL [R1+0x18c], R225 ;  /* 0x00018ce101007387 */ /* 0x000fe20000100800 */
[----:B------:R-:W-:-:S02]  /*9900*/  ISETP.GE.AND P0, PT, R243, UR4, PT ;  /* 0x00000004f3007c0c */ /* 0x000fc4000bf06270 */
[----:B------:R-:W-:Y:S01]  /*9910*/  SEL R223, R223, RZ, P1 ;  /* 0x000000ffdfdf7207 */ /* 0x000fe20000800000 */
[----:B------:R1:W-:Y:S01]  /*9920*/  STL [R1+0x198], R0 ;  /* 0x0001980001007387 */ /* 0x0003e20000100800 */
[----:B------:R-:W-:Y:S02]  /*9930*/  SEL R222, R222, RZ, P1 ;  /* 0x000000ffdede7207 */ /* 0x000fe40000800000 */
[----:B------:R-:W-:Y:S01]  /*9940*/  SEL R216, RZ, 0x4, P0 ;  /* 0x00000004ffd87807 */ /* 0x000fe20000000000 */
[----:B------:R-:W-:Y:S01]  /*9950*/  STL [R1+0x1a0], R223 ;  /* 0x0001a0df01007387 */ /* 0x000fe20000100800 */
[----:B------:R-:W-:Y:S02]  /*9960*/  ISETP.GE.AND P0, PT, R239, UR4, PT ;  /* 0x00000004ef007c0c */ /* 0x000fe4000bf06270 */
[----:B------:R-:W-:Y:S01]  /*9970*/  SEL R220, R220, RZ, P1 ;  /* 0x000000ffdcdc7207 */ /* 0x000fe20000800000 */
[----:B------:R-:W-:Y:S01]  /*9980*/  STL [R1+0x1a4], R222 ;  /* 0x0001a4de01007387 */ /* 0x000fe20000100800 */
[----:B------:R-:W-:-:S02]  /*9990*/  SEL R219, R219, RZ, P1 ;  /* 0x000000ffdbdb7207 */ /* 0x000fc40000800000 */
[----:B-1----:R-:W-:Y:S02]  /*99a0*/  SEL R0, R221, RZ, P1 ;  /* 0x000000ffdd007207 */ /* 0x002fe40000800000 */
[----:B------:R-:W-:Y:S02]  /*99b0*/  SEL R214, RZ, 0x4, P0 ;  /* 0x00000004ffd67807 */ /* 0x000fe40000000000 */
[----:B------:R-:W-:Y:S01]  /*99c0*/  ISETP.GE.AND P0, PT, R235, UR4, PT ;  /* 0x00000004eb007c0c */ /* 0x000fe2000bf06270 */
[----:B------:R1:W-:Y:S01]  /*99d0*/  STL [R1+0x1a8], R0 ;  /* 0x0001a80001007387 */ /* 0x0003e20000100800 */
[----:B------:R-:W-:Y:S02]  /*99e0*/  SEL R217, R217, RZ, P1 ;  /* 0x000000ffd9d97207 */ /* 0x000fe40000800000 */
[----:B------:R-:W-:Y:S01]  /*99f0*/  SEL R216, R216, RZ, P1 ;  /* 0x000000ffd8d87207 */ /* 0x000fe20000800000 */
[----:B------:R-:W-:Y:S01]  /*9a00*/  STL [R1+0x1ac], R220 ;  /* 0x0001acdc01007387 */ /* 0x000fe20000100800 */
[----:B------:R-:W-:-:S02]  /*9a10*/  SEL R212, RZ, 0x4, P0 ;  /* 0x00000004ffd47807 */ /* 0x000fc40000000000 */
[----:B------:R-:W-:Y:S01]  /*9a20*/  ISETP.GE.AND P0, PT, R233, UR4, PT ;  /* 0x00000004e9007c0c */ /* 0x000fe2000bf06270 */
[----:B------:R-:W-:Y:S01]  /*9a30*/  STL [R1+0x1b0], R219 ;  /* 0x0001b0db01007387 */ /* 0x000fe20000100800 */
[----:B------:R-:W-:Y:S02]  /*9a40*/  SEL R214, R214, RZ, P1 ;  /* 0x000000ffd6d67207 */ /* 0x000fe40000800000 */
[----:B-1----:R-:W-:Y:S02]  /*9a50*/  SEL R0, R218, RZ, P1 ;  /* 0x000000ffda007207 */ /* 0x002fe40000800000 */
[----:B------:R-:W-:Y:S02]  /*9a60*/  SEL R4, RZ, 0x4, P0 ;  /* 0x00000004ff047807 */ /* 0x000fe40000000000 */
[----:B------:R-:W-:Y:S01]  /*9a70*/  ISETP.GE.AND P0, PT, R2, UR5, PT ;  /* 0x0000000502007c0c */ /* 0x000fe2000bf06270 */
[----:B------:R1:W-:Y:S01]  /*9a80*/  STL [R1+0x1b4], R0 ;  /* 0x0001b40001007387 */ /* 0x0003e20000100800 */
[----:B------:R-:W-:-:S02]  /*9a90*/  SEL R213, R213, RZ, P1 ;  /* 0x000000ffd5d57207 */ /* 0x000fc40000800000 */
[----:B------:R-:W-:Y:S01]  /*9aa0*/  SEL R212, R212, RZ, P1 ;  /* 0x000000ffd4d47207 */ /* 0x000fe20000800000 */
[----:B------:R-:W-:Y:S01]  /*9ab0*/  STL [R1+0x1bc], R217 ;  /* 0x0001bcd901007387 */ /* 0x000fe20000100800 */
[----:B------:R-:W-:Y:S02]  /*9ac0*/  SEL R7, R7, RZ, P1 ;  /* 0x000000ff07077207 */ /* 0x000fe40000800000 */
[----:B------:R-:W-:Y:S01]  /*9ad0*/  SEL R4, R4, RZ, P1 ;  /* 0x000000ff04047207 */ /* 0x000fe20000800000 */
[----:B------:R-:W-:Y:S01]  /*9ae0*/  STL [R1+0x1c0], R216 ;  /* 0x0001c0d801007387 */ /* 0x000fe20000100800 */
[----:B------:R-:W-:Y:S02]  /*9af0*/  SEL R224, RZ, 0x4, P0 ;  /* 0x00000004ffe07807 */ /* 0x000fe40000000000 */
[----:B-1----:R-:W-:Y:S02]  /*9b00*/  SEL R0, R215, RZ, P1 ;  /* 0x000000ffd7007207 */ /* 0x002fe40000800000 */
[----:B------:R-:W-:-:S03]  /*9b10*/  ISETP.GE.AND P0, PT, R252, UR5, PT ;  /* 0x00000005fc007c0c */ /* 0x000fc6000bf06270 */
[----:B------:R1:W-:Y:S01]  /*9b20*/  STL [R1+0x1b8], R0 ;  /* 0x0001b80001007387 */ /* 0x0003e20000100800 */
[----:B------:R-:W-:Y:S02]  /*9b30*/  SEL R222, RZ, 0x4, P0 ;  /* 0x00000004ffde7807 */ /* 0x000fe40000000000 */
[----:B------:R-:W-:Y:S01]  /*9b40*/  ISETP.GE.AND P0, PT, R238, UR5, PT ;  /* 0x00000005ee007c0c */ /* 0x000fe2000bf06270 */
[----:B------:R2:W-:Y:S03]  /*9b50*/  STL [R1+0xd0], R214 ;  /* 0x0000d0d601007387 */ /* 0x0005e60000100800 */
[----:B------:R-:W-:Y:S01]  /*9b60*/  SEL R220, RZ, 0x4, P0 ;  /* 0x00000004ffdc7807 */ /* 0x000fe20000000000 */
[----:B------:R-:W-:Y:S01]  /*9b70*/  STL [R1+0x1c4], R213 ;  /* 0x0001c4d501007387 */ /* 0x000fe20000100800 */
[----:B------:R-:W-:Y:S02]  /*9b80*/  ISETP.GE.AND P0, PT, R234, UR5, PT ;  /* 0x00000005ea007c0c */ /* 0x000fe4000bf06270 */
[----:B-1----:R-:W-:Y:S01]  /*9b90*/  LOP3.LUT R0, R2, 0x2, RZ, 0xfc, !PT ;  /* 0x0000000202007812 */ /* 0x002fe200078efcff */
[----:B------:R1:W-:Y:S01]  /*9ba0*/  STL [R1+0xcc], R212 ;  /* 0x0000ccd401007387 */ /* 0x0003e20000100800 */
[----:B------:R-:W-:-:S02]  /*9bb0*/  SEL R218, RZ, 0x4, P0 ;  /* 0x00000004ffda7807 */ /* 0x000fc40000000000 */
[----:B------:R-:W-:Y:S01]  /*9bc0*/  ISETP.GE.AND P1, PT, R0, UR5, PT ;  /* 0x0000000500007c0c */ /* 0x000fe2000bf26270 */
[----:B------:R-:W-:Y:S01]  /*9bd0*/  STL [R1+0x1c8], R7 ;  /* 0x0001c80701007387 */ /* 0x000fe20000100800 */
[----:B------:R-:W-:Y:S02]  /*9be0*/  ISETP.GE.AND P0, PT, R230, UR5, PT ;  /* 0x00000005e6007c0c */ /* 0x000fe4000bf06270 */
[----:B------:R-:W-:Y:S01]  /*9bf0*/  SEL R223, RZ, 0x4, P1 ;  /* 0x00000004ffdf7807 */ /* 0x000fe20000800000 */
[----:B------:R-:W3:Y:S01]  /*9c00*/  LDS R7, [UR26] ;  /* 0x0000001aff077984 */ /* 0x000ee20008000800 */
[----:B------:R-:W-:Y:S01]  /*9c10*/  BAR.SYNC.DEFER_BLOCKING 0x0 ;  /* 0x0000000000007b1d */ /* 0x000fe20000010000 */
[----:B------:R-:W-:Y:S02]  /*9c20*/  ISETP.GE.AND P1, PT, R240, UR5, PT ;  /* 0x00000005f0007c0c */ /* 0x000fe4000bf26270 */
[----:B------:R-:W-:Y:S02]  /*9c30*/  SEL R216, RZ, 0x4, P0 ;  /* 0x00000004ffd87807 */ /* 0x000fe40000000000 */
[----:B------:R-:W-:-:S02]  /*9c40*/  SEL R221, RZ, 0x4, P1 ;  /* 0x00000004ffdd7807 */ /* 0x000fc40000800000 */
[----:B------:R-:W-:Y:S02]  /*9c50*/  ISETP.GE.AND P1, PT, R236, UR5, PT ;  /* 0x00000005ec007c0c */ /* 0x000fe4000bf26270 */
[----:B------:R-:W-:Y:S02]  /*9c60*/  ISETP.GE.AND P0, PT, R243, UR5, PT ;  /* 0x00000005f3007c0c */ /* 0x000fe4000bf06270 */
[----:B------:R-:W-:Y:S02]  /*9c70*/  SEL R219, RZ, 0x4, P1 ;  /* 0x00000004ffdb7807 */ /* 0x000fe40000800000 */
[----:B------:R-:W-:Y:S02]  /*9c80*/  ISETP.GE.AND P1, PT, R232, UR5, PT ;  /* 0x00000005e8007c0c */ /* 0x000fe4000bf26270 */
[----:B--2---:R-:W-:Y:S02]  /*9c90*/  SEL R214, RZ, 0x4, P0 ;  /* 0x00000004ffd67807 */ /* 0x004fe40000000000 */
[----:B------:R-:W-:-:S02]  /*9ca0*/  SEL R217, RZ, 0x4, P1 ;  /* 0x00000004ffd97807 */ /* 0x000fc40000800000 */
[----:B------:R-:W-:Y:S02]  /*9cb0*/  ISETP.GE.AND P1, PT, R245, UR5, PT ;  /* 0x00000005f5007c0c */ /* 0x000fe4000bf26270 */
[----:B------:R-:W-:Y:S02]  /*9cc0*/  ISETP.GE.AND P0, PT, R239, UR5, PT ;  /* 0x00000005ef007c0c */ /* 0x000fe4000bf06270 */
[----:B------:R-:W-:Y:S02]  /*9cd0*/  SEL R215, RZ, 0x4, P1 ;  /* 0x00000004ffd77807 */ /* 0x000fe40000800000 */
[----:B------:R-:W-:Y:S02]  /*9ce0*/  ISETP.GE.AND P1, PT, R241, UR5, PT ;  /* 0x00000005f1007c0c */ /* 0x000fe4000bf26270 */
[----:B-1----:R-:W-:Y:S02]  /*9cf0*/  SEL R212, RZ, 0x4, P0 ;  /* 0x00000004ffd47807 */ /* 0x002fe40000000000 */
[----:B------:R-:W-:-:S02]  /*9d00*/  SEL R213, RZ, 0x4, P1 ;  /* 0x00000004ffd57807 */ /* 0x000fc40000800000 */
[----:B------:R-:W-:Y:S02]  /*9d10*/  ISETP.GE.AND P1, PT, R237, UR5, PT ;  /* 0x00000005ed007c0c */ /* 0x000fe4000bf26270 */
[----:B------:R-:W-:Y:S02]  /*9d20*/  ISETP.GE.AND P0, PT, R235, UR5, PT ;  /* 0x00000005eb007c0c */ /* 0x000fe4000bf06270 */
[----:B------:R-:W-:Y:S02]  /*9d30*/  SEL R225, RZ, 0x4, P1 ;  /* 0x00000004ffe17807 */ /* 0x000fe40000800000 */
[----:B------:R-:W-:Y:S02]  /*9d40*/  ISETP.GE.AND P1, PT, R227, UR5, PT ;  /* 0x00000005e3007c0c */ /* 0x000fe4000bf26270 */
[----:B------:R-:W-:Y:S02]  /*9d50*/  SEL R227, RZ, 0x4, P0 ;  /* 0x00000004ffe37807 */ /* 0x000fe40000000000 */
[----:B------:R-:W-:-:S02]  /*9d60*/  ISETP.GE.AND P0, PT, R233, UR5, PT ;  /* 0x00000005e9007c0c */ /* 0x000fc4000bf06270 */
[----:B---3--:R-:W-:Y:S02]  /*9d70*/  R2UR UR27, R7 ;  /* 0x00000000071b72ca */ /* 0x008fe400000e0000 */
[----:B------:R-:W-:Y:S02]  /*9d80*/  SEL R252, RZ, 0x4, P0 ;  /* 0x00000004fffc7807 */ /* 0x000fe40000000000 */
[----:B------:R-:W-:Y:S02]  /*9d90*/  ISETP.GT.AND P0, PT, R229, 0x7f, PT ;  /* 0x0000007fe500780c */ /* 0x000fe40003f04270 */
[----:B------:R-:W-:Y:S02]  /*9da0*/  SEL R226, RZ, 0x4, P1 ;  /* 0x00000004ffe27807 */ /* 0x000fe40000800000 */
[----:B------:R-:W-:Y:S02]  /*9db0*/  SEL R0, R224, RZ, P0 ;  /* 0x000000ffe0007207 */ /* 0x000fe40000000000 */
[----:B------:R-:W-:-:S02]  /*9dc0*/  SEL R223, R223, RZ, P0 ;  /* 0x000000ffdfdf7207 */ /* 0x000fc40000000000 */
[----:B------:R-:W-:Y:S01]  /*9dd0*/  SEL R7, R222, RZ, P0 ;  /* 0x000000ffde077207 */ /* 0x000fe20000000000 */
[----:B------:R1:W-:Y:S01]  /*9de0*/  STL [R1+0x200], R0 ;  /* 0x0002000001007387 */ /* 0x0003e20000100800 */
[----:B------:R-:W-:Y:S02]  /*9df0*/  SEL R220, R220, RZ, P0 ;  /* 0x000000ffdcdc7207 */ /* 0x000fe40000000000 */
[----:B------:R-:W-:Y:S01]  /*9e00*/  SEL R217, R217, RZ, P0 ;  /* 0x000000ffd9d97207 */ /* 0x000fe20000000000 */
[----:B------:R-:W-:Y:S01]  /*9e10*/  STL [R1+0x1f8], R223 ;  /* 0x0001f8df01007387 */ /* 0x000fe20000100800 */
[----:B------:R-:W-:Y:S02]  /*9e20*/  SEL R214, R214, RZ, P0 ;  /* 0x000000ffd6d67207 */ /* 0x000fe40000000000 */
[----:B------:R-:W-:Y:S01]  /*9e30*/  ISETP.NE.U32.AND P1, PT, R231, RZ, PT ;  /* 0x000000ffe700720c */ /* 0x000fe20003f25070 */
[----:B------:R2:W-:Y:S01]  /*9e40*/  STL [R1+0x1fc], R7 ;  /* 0x0001fc0701007387 */ /* 0x0005e20000100800 */
[----:B------:R-:W-:-:S02]  /*9e50*/  SEL R252, R252, RZ, P0 ;  /* 0x000000fffcfc7207 */ /* 0x000fc40000000000 */
[----:B-1----:R-:W-:-:S05]  /*9e60*/  SEL R0, R221, RZ, P0 ;  /* 0x000000ffdd007207 */ /* 0x002fca0000000000 */
[----:B------:R1:W-:Y:S01]  /*9e70*/  STL [R1+0x204], R0 ;  /* 0x0002040001007387 */ /* 0x0003e20000100800 */
[----:B--2---:R-:W-:-:S03]  /*9e80*/  SEL R7, R219, RZ, P0 ;  /* 0x000000ffdb077207 */ /* 0x004fc60000000000 */
[----:B------:R-:W-:Y:S04]  /*9e90*/  STL [R1+0x208], R220 ;  /* 0x000208dc01007387 */ /* 0x000fe80000100800 */
[----:B------:R2:W-:Y:S01]  /*9ea0*/  STL [R1+0x20c], R7 ;  /* 0x00020c0701007387 */ /* 0x0005e20000100800 */
        /* <DEDUP_REMOVED lines=10> */
[----:B-1----:R-:W-:Y:S02]  /*9f50*/  SEL R0, R212, RZ, P0 ;  /* 0x000000ffd4007207 */ /* 0x002fe40000000000 */
[----:B------:R-:W-:-:S03]  /*9f60*/  SEL R212, R225, RZ, P0 ;  /* 0x000000ffe1d47207 */ /* 0x000fc60000000000 */
[----:B------:R1:W-:Y:S01]  /*9f70*/  STL [R1+0xc4], R0 ;  /* 0x0000c40001007387 */ /* 0x0003e20000100800 */
[----:B--2---:R-:W-:-:S03]  /*9f80*/  SEL R7, R227, RZ, P0 ;  /* 0x000000ffe3077207 */ /* 0x004fc60000000000 */
[----:B------:R2:W-:Y:S04]  /*9f90*/  STL [R1+0xc8], R212 ;  /* 0x0000c8d401007387 */ /* 0x0005e80000100800 */
[----:B------:R2:W-:Y:S01]  /*9fa0*/  STL [R1+0x15c], R7 ;  /* 0x00015c0701007387 */ /* 0x0005e20000100800 */
[----:B-1----:R-:W-:-:S05]  /*9fb0*/  SEL R0, R226, RZ, P0 ;  /* 0x000000ffe2007207 */ /* 0x002fca0000000000 */
[----:B------:R2:W-:Y:S01]  /*9fc0*/  STL [R1+0x1cc], R0 ;  /* 0x0001cc0001007387 */ /* 0x0005e20000100800 */
[----:B------:R-:W-:Y:S05]  /*9fd0*/  BRA.U UP0, `(.L_x_5) ;  /* 0x0000000100187547 */ /* 0x000fea000b800000 */
[----:B------:R-:W-:Y:S01]  /*9fe0*/  ELECT P0, URZ, PT ;  /* 0x0000000000ff782f */ /* 0x000fe20003800000 */
[----:B--2---:R-:W-:Y:S01]  /*9ff0*/  IMAD.MOV.U32 R0, RZ, RZ, 0x1 ;  /* 0x00000001ff007424 */ /* 0x004fe200078e00ff */
[----:B------:R-:W-:Y:S01]  /*a000*/  UMOV UR4, 0x40 ;  /* 0x0000004000047882 */ /* 0x000fe20000000000 */
[----:B------:R-:W-:Y:S01]  /*a010*/  UVIRTCOUNT.DEALLOC.SMPOOL 0x80 ;  /* 0x000000800000784c */ /* 0x000fe20000000000 */
[----:B------:R-:W-:-:S09]  /*a020*/  ULEA UR4, UR6, UR4, 0x18 ;  /* 0x0000000406047291 */ /* 0x000fd2000f8ec0ff */
[----:B------:R1:W-:Y:S03]  /*a030*/  @P0 STS.U8 [UR4], R0 ;  /* 0x00000000ff000988 */ /* 0x0003e60008000004 */
.L_x_5:
[----:B------:R3:W-:Y:S01]  /*a040*/  STL [R1+0x710], R193 ;  /* 0x000710c101007387 */ /* 0x0007e20000100800 */
[----:B------:R-:W-:Y:S01]  /*a050*/  IMAD R2, R2, UR18, RZ ;  /* 0x0000001202027c24 */ /* 0x000fe2000f8e02ff */
[----:B------:R-:W-:Y:S01]  /*a060*/  ISETP.NE.U32.AND P5, PT, R6, RZ, PT ;  /* 0x000000ff0600720c */ /* 0x000fe20003fa5070 */
[----:B------:R-:W-:Y:S01]  /*a070*/  IMAD.U32 R216, RZ, RZ, UR18 ;  /* 0x00000012ffd87e24 */ /* 0x000fe2000f8e00ff */
[----:B------:R-:W-:Y:S01]  /*a080*/  STL [R1+0x70c], R196 ;  /* 0x00070cc401007387 */ /* 0x000fe20000100800 */
[----:B------:R-:W-:Y:S02]  /*a090*/  ISETP.NE.U32.AND P2, PT, R4, RZ, PT ;  /* 0x000000ff0400720c */ /* 0x000fe40003f45070 */
[----:B------:R-:W-:Y:S01]  /*a0a0*/  LOP3.LUT R245, R245, 0xfffdffff, RZ, 0xc0, !PT ;  /* 0xfffdfffff5f57812 */ /* 0x000fe200078ec0ff */
[C---:B------:R-:W-:Y:S01]  /*a0b0*/  IMAD R224, R216.reuse, 0x2, R2 ;  /* 0x00000002d8e07824 */ /* 0x040fe200078e0202 */
[----:B------:R-:W-:Y:S01]  /*a0c0*/  STL [R1+0x708], R197 ;  /* 0x000708c501007387 */ /* 0x000fe20000100800 */
[----:B------:R-:W-:Y:S01]  /*a0d0*/  UMOV UR5, 0x1 ;  /* 0x0000000100057882 */ /* 0x000fe20000000000 */
[----:B------:R-:W-:Y:S01]  /*a0e0*/  UIADD3 UR36, UPT, UPT, UR26, 0x90000, URZ ;  /* 0x000900001a247890 */ /* 0x000fe2000fffe0ff */
[C---:B------:R-:W-:Y:S01]  /*a0f0*/  IMAD R226, R216.reuse, 0x2, R224 ;  /* 0x00000002d8e27824 */ /* 0x040fe200078e02e0 */
[----:B---3--:R-:W3:Y:S01]  /*a100*/  S2R R193, SR_TID.X ;  /* 0x0000000000c17919 */ /* 0x008ee20000002100 */
[----:B------:R-:W4:Y:S01]  /*a110*/  LDCU.64 UR38, c[0x0][0x358] ;  /* 0x00006b00ff2677ac */ /* 0x000f220008000a00 */
[----:B------:R-:W-:Y:S01]  /*a120*/  ISETP.NE.U32.AND P1, PT, R5, RZ, PT ;  /* 0x000000ff0500720c */ /* 0x000fe20003f25070 */
[----:B------:R-:W-:Y:S01]  /*a130*/  IMAD R229, R216, 0x2, R226 ;  /* 0x00000002d8e57824 */ /* 0x000fe200078e02e2 */
[----:B------:R-:W-:Y:S01]  /*a140*/  STL.64 [R1+0x700], R200 ;  /* 0x000700c801007387 */ /* 0x000fe20000100a00 */
[----:B------:R-:W-:Y:S01]  /*a150*/  @P2 LOP3.LUT R245, R245, 0x20000, RZ, 0xfc, !PT ;  /* 0x00020000f5f52812 */ /* 0x000fe200078efcff */
[----:B------:R-:W-:-:S02]  /*a160*/  USHF.L.U32 UR33, UR18, 0x5, URZ ;  /* 0x0000000512217899 */ /* 0x000fc400080006ff */
[----:B------:R-:W-:Y:S01]  /*a170*/  STL.64 [R1+0x6f8], R204 ;  /* 0x0006f8cc01007387 */ /* 0x000fe20000100a00 */
[----:B------:R-:W-:Y:S01]  /*a180*/  USHF.L.U32 UR32, UR19, 0x5, URZ ;  /* 0x0000000513207899 */ /* 0x000fe200080006ff */
[----:B------:R-:W5:Y:S02]  /*a190*/  LDCU UR34, c[0x0][0x3a0] ;  /* 0x00007400ff2277ac */ /* 0x000f640008000800 */
[----:B------:R1:W-:Y:S04]  /*a1a0*/  STL.64 [R1+0x6f0], R208 ;  /* 0x0006f0d001007387 */ /* 0x0003e80000100a00 */
[----:B------:R-:W-:Y:S04]  /*a1b0*/  STL [R1+0x6d0], R252 ;  /* 0x0006d0fc01007387 */ /* 0x000fe80000100800 */
[----:B------:R-:W-:Y:S01]  /*a1c0*/  STL [R1+0x5a8], R244 ;  /* 0x0005a8f401007387 */ /* 0x000fe20000100800 */
[----:B-1----:R-:W-:-:S03]  /*a1d0*/  IMAD R209, R216, 0x2, R229 ;  /* 0x00000002d8d17824 */ /* 0x002fc600078e02e5 */
[----:B------:R-:W-:Y:S01]  /*a1e0*/  STL [R1+0x474], R2 ;  /* 0x0004740201007387 */ /* 0x000fe20000100800 */
[----:B------:R-:W-:-:S03]  /*a1f0*/  IMAD R208, R216, 0x2, R209 ;  /* 0x00000002d8d07824 */ /* 0x000fc600078e02d1 */
[----:B------:R1:W-:Y:S01]  /*a200*/  STL [R1+0x1f4], R224 ;  /* 0x0001f4e001007387 */ /* 0x0003e20000100800 */
[C---:B------:R-:W-:Y:S01]  /*a210*/  IMAD R205, R216.reuse, 0x2, R208 ;  /* 0x00000002d8cd7824 */ /* 0x040fe200078e02d0 */
[C---:B--23--:R-:W-:Y:S01]  /*a220*/  LOP3.LUT R0, R193.reuse, 0x60, RZ, 0xc0, !PT ;  /* 0x00000060c1007812 */ /* 0x04cfe200078ec0ff */
[----:B------:R-:W-:Y:S01]  /*a230*/  IMAD.SHL.U32 R7, R193, 0x10, RZ ;  /* 0x00000010c1077824 */ /* 0x000fe200078e00ff */
[----:B------:R2:W-:Y:S01]  /*a240*/  STL [R1+0x1f0], R226 ;  /* 0x0001f0e201007387 */ /* 0x0005e20000100800 */
[----:B------:R-:W-:Y:S01]  /*a250*/  IMAD R204, R216, 0x2, R205 ;  /* 0x00000002d8cc7824 */ /* 0x000fe200078e02cd */
[----:B------:R-:W-:Y:S02]  /*a260*/  R2UR UR37, R0 ;  /* 0x00000000002572ca */ /* 0x000fe400000e0000 */
[----:B------:R-:W-:Y:S01]  /*a270*/  SHF.R.U32.HI R0, RZ, 0x5, R193 ;  /* 0x00000005ff007819 */ /* 0x000fe200000116c1 */
[----:B------:R-:W-:Y:S01]  /*a280*/  IMAD R201, R216, 0x2, R204 ;  /* 0x00000002d8c97824 */ /* 0x000fe200078e02cc */
[----:B------:R3:W-:Y:S02]  /*a290*/  STL [R1+0x228], R229 ;  /* 0x000228e501007387 */ /* 0x0007e40000100800 */
[----:B------:R-:W-:Y:S01]  /*a2a0*/  R2UR UR6, R0 ;  /* 0x00000000000672ca */ /* 0x000fe200000e0000 */
[C---:B------:R-:W-:Y:S01]  /*a2b0*/  IMAD R197, R216.reuse, 0x2, R201 ;  /* 0x00000002d8c57824 */ /* 0x040fe200078e02c9 */
[----:B------:R-:W-:Y:S01]  /*a2c0*/  LOP3.LUT R0, R7, 0x70, RZ, 0xc0, !PT ;  /* 0x0000007007007812 */ /* 0x000fe200078ec0ff */
[----:B------:R-:W-:Y:S01]  /*a2d0*/  STL [R1+0x1ec], R209 ;  /* 0x0001ecd101007387 */ /* 0x000fe20000100800 */
[----:B------:R-:W-:Y:S01]  /*a2e0*/  LOP3.LUT R7, R193, 0x40, RZ, 0xc0, !PT ;  /* 0x00000040c1077812 */ /* 0x000fe200078ec0ff */
[----:B------:R-:W-:-:S02]  /*a2f0*/  IMAD R200, R216, 0x2, R197 ;  /* 0x00000002d8c87824 */ /* 0x000fc400078e02c5 */
[----:B------:R-:W-:Y:S01]  /*a300*/  IMAD R0, R228, 0x80, R0 ;  /* 0x00000080e4007824 */ /* 0x000fe200078e0200 */
[----:B------:R-:W-:Y:S01]  /*a310*/  STL [R1+0x1e8], R208 ;  /* 0x0001e8d001007387 */ /* 0x000fe20000100800 */
[----:B------:R-:W-:-:S03]  /*a320*/  IMAD R196, R216, 0x2, R200 ;  /* 0x00000002d8c47824 */ /* 0x000fc600078e02c8 */
[----:B------:R-:W-:Y:S01]  /*a330*/  LEA.HI R0, R7, R0, RZ, 0x1c ;  /* 0x0000000007007211 */ /* 0x000fe200078fe0ff */
[C---:B------:R-:W-:Y:S01]  /*a340*/  IMAD R7, R216.reuse, 0x2, R196 ;  /* 0x00000002d8077824 */ /* 0x040fe200078e02c4 */
[----:B------:R-:W-:Y:S04]  /*a350*/  STL [R1+0x1e4], R205 ;  /* 0x0001e4cd01007387 */ /* 0x000fe80000100800 */
[CC--:B------:R-:W-:Y:S01]  /*a360*/  LEA R212, P0, R7.reuse, R242.reuse, 0x2 ;  /* 0x000000f207d47211 */ /* 0x0c0fe200078010ff */
[----:B------:R-:W-:Y:S03]  /*a370*/  STL [R1+0x1e0], R204 ;  /* 0x0001e0cc01007387 */ /* 0x000fe60000100800 */
[-C--:B------:R-:W-:Y:S01]  /*a380*/  LEA.HI.X.SX32 R213, R7, R3.reuse, 0x2, P0 ;  /* 0x0000000307d57211 */ /* 0x080fe200000f16ff */
[C---:B------:R-:W-:Y:S01]  /*a390*/  IMAD R7, R216.reuse, 0x2, R7 ;  /* 0x00000002d8077824 */ /* 0x040fe200078e0207 */
[----:B------:R-:W-:Y:S04]  /*a3a0*/  STL [R1+0x1dc], R201 ;  /* 0x0001dcc901007387 */ /* 0x000fe80000100800 */
[CC--:B------:R-:W-:Y:S01]  /*a3b0*/  LEA R214, P0, R7.reuse, R242.reuse, 0x2 ;  /* 0x000000f207d67211 */ /* 0x0c0fe200078010ff */
[----:B------:R1:W-:Y:S03]  /*a3c0*/  STL [R1+0x1d8], R197 ;  /* 0x0001d8c501007387 */ /* 0x0003e60000100800 */
[-C--:B------:R-:W-:Y:S01]  /*a3d0*/  LEA.HI.X.SX32 R215, R7, R3.reuse, 0x2, P0 ;  /* 0x0000000307d77211 */ /* 0x080fe200000f16ff */
[C---:B------:R-:W-:Y:S01]  /*a3e0*/  IMAD R7, R216.reuse, 0x2, R7 ;  /* 0x00000002d8077824 */ /* 0x040fe200078e0207 */
[----:B------:R-:W-:Y:S03]  /*a3f0*/  STL [R1+0x1d4], R200 ;  /* 0x0001d4c801007387 */ /* 0x000fe60000100800 */
[----:B------:R-:W-:Y:S01]  /*a400*/  IMAD R6, R216, 0x2, R7 ;  /* 0x00000002d8067824 */ /* 0x000fe200078e0207 */
[C---:B------:R-:W-:Y:S01]  /*a410*/  LEA R216, P0, R7.reuse, R242, 0x2 ;  /* 0x000000f207d87211 */ /* 0x040fe200078010ff */
[----:B------:R1:W-:Y:S03]  /*a420*/  STL [R1+0x1d0], R196 ;  /* 0x0001d0c401007387 */ /* 0x0003e60000100800 */
[----:B------:R-:W-:-:S02]  /*a430*/  LEA.HI.X.SX32 R217, R7, R3, 0x2, P0 ;  /* 0x0000000307d97211 */ /* 0x000fc400000f16ff */
[----:B------:R-:W-:-:S04]  /*a440*/  LEA R218, P0, R6, R242, 0x2 ;  /* 0x000000f206da7211 */ /* 0x000fc800078010ff */
[----:B------:R-:W-:Y:S02]  /*a450*/  LEA.HI.X.SX32 R219, R6, R3, 0x2, P0 ;  /* 0x0000000306db7211 */ /* 0x000fe400000f16ff */
[----:B------:R-:W-:-:S04]  /*a460*/  LEA R220, P0, R2, R242, 0x2 ;  /* 0x000000f202dc7211 */ /* 0x000fc800078010ff */
[----:B------:R-:W-:Y:S02]  /*a470*/  LEA.HI.X.SX32 R221, R2, R3, 0x2, P0 ;  /* 0x0000000302dd7211 */ /* 0x000fe400000f16ff */
[----:B------:R-:W-:-:S04]  /*a480*/  LEA R222, P0, R224, R242, 0x2 ;  /* 0x000000f2e0de7211 */ /* 0x000fc800078010ff */
[----:B------:R-:W-:Y:S02]  /*a490*/  LEA.HI.X.SX32 R223, R224, R3, 0x2, P0 ;  /* 0x00000003e0df7211 */ /* 0x000fe400000f16ff */
[----:B-1----:R-:W-:-:S04]  /*a4a0*/  LEA R224, P0, R226, R242, 0x2 ;  /* 0x000000f2e2e07211 */ /* 0x002fc800078010ff */
[----:B------:R-:W-:Y:S02]  /*a4b0*/  LEA.HI.X.SX32 R225, R226, R3, 0x2, P0 ;  /* 0x00000003e2e17211 */ /* 0x000fe400000f16ff */
[----:B--2---:R-:W-:-:S04]  /*a4c0*/  LEA R226, P0, R229, R242, 0x2 ;  /* 0x000000f2e5e27211 */ /* 0x004fc800078010ff */
[----:B------:R-:W-:Y:S02]  /*a4d0*/  LEA.HI.X.SX32 R227, R229, R3, 0x2, P0 ;  /* 0x00000003e5e37211 */ /* 0x000fe400000f16ff */
[----:B------:R-:W-:-:S04]  /*a4e0*/  LEA R228, P0, R209, R242, 0x2 ;  /* 0x000000f2d1e47211 */ /* 0x000fc800078010ff */
[----:B---3--:R-:W-:Y:S02]  /*a4f0*/  LEA.HI.X.SX32 R229, R209, R3, 0x2, P0 ;  /* 0x00000003d1e57211 */ /* 0x008fe400000f16ff */
[----:B------:R-:W-:-:S04]  /*a500*/  LEA R230, P0, R208, R242, 0x2 ;  /* 0x000000f2d0e67211 */ /* 0x000fc800078010ff */
[----:B------:R-:W-:Y:S02]  /*a510*/  LEA.HI.X.SX32 R231, R208, R3, 0x2, P0 ;  /* 0x00000003d0e77211 */ /* 0x000fe400000f16ff */
[----:B------:R-:W-:-:S04]  /*a520*/  LEA R232, P0, R205, R242, 0x2 ;  /* 0x000000f2cde87211 */ /* 0x000fc800078010ff */
[----:B------:R-:W-:Y:S02]  /*a530*/  LEA.HI.X.SX32 R233, R205, R3, 0x2, P0 ;  /* 0x00000003cde97211 */ /* 0x000fe400000f16ff */
[----:B------:R-:W-:-:S04]  /*a540*/  LEA R234, P0, R204, R242, 0x2 ;  /* 0x000000f2ccea7211 */ /* 0x000fc800078010ff */
[----:B------:R-:W-:Y:S02]  /*a550*/  LEA.HI.X.SX32 R235, R204, R3, 0x2, P0 ;  /* 0x00000003cceb7211 */ /* 0x000fe400000f16ff */
[----:B------:R-:W-:-:S04]  /*a560*/  LEA R236, P0, R201, R242, 0x2 ;  /* 0x000000f2c9ec7211 */ /* 0x000fc800078010ff */
[----:B------:R-:W-:Y:S02]  /*a570*/  LEA.HI.X.SX32 R237, R201, R3, 0x2, P0 ;  /* 0x00000003c9ed7211 */ /* 0x000fe400000f16ff */
[----:B------:R-:W-:-:S04]  /*a580*/  LEA R238, P0, R197, R242, 0x2 ;  /* 0x000000f2c5ee7211 */ /* 0x000fc800078010ff */
[-C--:B------:R-:W-:Y:S02]  /*a590*/  LEA.HI.X.SX32 R239, R197, R3.reuse, 0x2, P0 ;  /* 0x00000003c5ef7211 */ /* 0x080fe400000f16ff */
[----:B------:R-:W2:Y:S01]  /*a5a0*/  LDL.LU R197, [R1+0xc0] ;  /* 0x0000c00001c57983 */ /* 0x000ea20000300800 */
[CC--:B------:R-:W-:Y:S01]  /*a5b0*/  LEA R240, P0, R200.reuse, R242.reuse, 0x2 ;  /* 0x000000f2c8f07211 */ /* 0x0c0fe200078010ff */
[----:B------:R-:W-:Y:S01]  /*a5c0*/  USHF.L.U32 UR4, UR6, 0x15, URZ ;  /* 0x0000001506047899 */ /* 0x000fe200080006ff */
[----:B------:R-:W-:Y:S01]  /*a5d0*/  LOP3.LUT R6, R193, 0x7f, RZ, 0xc0, !PT ;  /* 0x0000007fc1067812 */ /* 0x000fe200078ec0ff */
[----:B------:R-:W3:Y:S01]  /*a5e0*/  LDL.LU R209, [R1+0xd0] ;  /* 0x0000d00001d17983 */ /* 0x000ee20000300800 */
[----:B------:R-:W-:Y:S01]  /*a5f0*/  LEA.HI.X.SX32 R241, R200, R3, 0x2, P0 ;  /* 0x00000003c8f17211 */ /* 0x000fe200000f16ff */
[----:B------:R-:W-:Y:S01]  /*a600*/  ULOP3.LUT UR4, UR4, 0x600000, URZ, 0xc0, !UPT ;  /* 0x0060000004047892 */ /* 0x000fe2000f8ec0ff */
[----:B------:R-:W-:-:S04]  /*a610*/  LEA R242, P0, R196, R242, 0x2 ;  /* 0x000000f2c4f27211 */ /* 0x000fc800078010ff */
[----:B------:R-:W-:Y:S02]  /*a620*/  LEA.HI.X.SX32 R243, R196, R3, 0x2, P0 ;  /* 0x00000003c4f37211 */ /* 0x000fe400000f16ff */
[----:B------:R-:W3:Y:S04]  /*a630*/  LDL.LU R196, [R1+0xbc] ;  /* 0x0000bc0001c47983 */ /* 0x000ee80000300800 */
[----:B------:R-:W3:Y:S01]  /*a640*/  LDL.LU R193, [R1+0xb8] ;  /* 0x0000b80001c17983 */ /* 0x000ee20000300800 */
[----:B------:R-:W-:-:S05]  /*a650*/  IMAD.U32 R3, RZ, RZ, UR26 ;  /* 0x0000001aff037e24 */ /* 0x000fca000f8e00ff */
[----:B------:R-:W-:Y:S01]  /*a660*/  IADD3 R2, PT, PT, R3, 0x100000, R0 ;  /* 0x0010000003027810 */ /* 0x000fe20007ffe000 */
[----:B------:R-:W-:Y:S01]  /*a670*/  UIADD3 UR28, UPT, UPT, UR27, UR4, URZ ;  /* 0x000000041b1c7290 */ /* 0x000fe2000fffe0ff */
[----:B------:R-:W-:-:S08]  /*a680*/  ISETP.NE.U32.AND P0, PT, R6, RZ, PT ;  /* 0x000000ff0600720c */ /* 0x000fd00003f05070 */
[----:B------:R-:W-:Y:S01]  /*a690*/  STTM.x64 tmem[UR28], RZ ;  /* 0x000000ff000079ed */ /* 0x000fe2000834001c */
[----:B------:R-:W-:Y:S01]  /*a6a0*/  STTM.x64 tmem[UR28+0x40], RZ ;  /* 0x000040ff000079ed */ /* 0x000fe2000834001c */
[----:B------:R-:W-:Y:S01]  /*a6b0*/  STTM.x64 tmem[UR28+0x80], RZ ;  /* 0x000080ff000079ed */ /* 0x000fe2000834001c */
[----:B------:R-:W-:Y:S01]  /*a6c0*/  STTM.x64 tmem[UR28+0xc0], RZ ;  /* 0x0000c0ff000079ed */ /* 0x000fe2000834001c */
[----:B------:R-:W1:Y:S02]  /*a6d0*/  FENCE.VIEW.ASYNC.T ;  /* 0x00000000000073c6 */ /* 0x000e640000000200 */
[----:B-1----:R-:W-:-:S05]  /*a6e0*/  VOTEU.ALL UP1, P0 ;  /* 0x0000000000ff7886 */ /* 0x002fca0000020000 */
[----:B------:R-:W-:-:S04]  /*a6f0*/  @!UP1 UIADD3 UR12, UPT, UPT, -UR5, 0x100000, URZ ;  /* 0x00100000050c9890 */ /* 0x000fc8000fffe1ff */
[----:B------:R-:W-:Y:S02]  /*a700*/  @!UP1 USHF.L.U32 UR13, UR12, 0xb, URZ ;  /* 0x0000000b0c0d9899 */ /* 0x000fe400080006ff */
[----:B------:R-:W-:Y:S01]  /*a710*/  @!UP1 USHF.L.U32 UR12, UR12, 0x1, URZ ;  /* 0x000000010c0c9899 */ /* 0x000fe200080006ff */
[----:B------:R-:W-:Y:S01]  /*a720*/  UMOV UR29, UR36 ;  /* 0x00000024001d7c82 */ /* 0x000fe20008000000 */
[----:B------:R-:W-:Y:S01]  /*a730*/  VOTEU.ALL UP2, P0 ;  /* 0x0000000000ff7886 */ /* 0x000fe20000040000 */
[----:B------:R-:W-:Y:S01]  /*a740*/  BAR.SYNC.DEFER_BLOCKING 0x0 ;  /* 0x0000000000007b1d */ /* 0x000fe20000010000 */
[----:B--2---:R-:W-:-:S05]  /*a750*/  ISETP.NE.U32.AND P2, PT, R197, RZ, PT ;  /* 0x000000ffc500720c */ /* 0x004fca0003f45070 */
[----:B------:R-:W1:Y:S03]  /*a760*/  FENCE.VIEW.ASYNC.S ;  /* 0x00000000000073c6 */ /* 0x000e660000000000 */
[----:B-1----:R-:W1:Y:S01]  /*a770*/  @!UP2 SYNCS.EXCH.64 URZ, [UR29], UR12 ;  /* 0x0000000c1dffa5b2 */ /* 0x002e620008000100 */
[----:B------:R-:W2:Y:S04]  /*a780*/  LDL.LU R197, [R1+0xd8] ;  /* 0x0000d80001c57983 */ /* 0x000ea80000300800 */
[----:B------:R-:W5:Y:S04]  /*a790*/  LDL.LU R204, [R1+0xd4] ;  /* 0x0000d40001cc7983 */ /* 0x000f680000300800 */
[----:B------:R-:W5:Y:S04]  /*a7a0*/  LDL.LU R205, [R1+0xcc] ;  /* 0x0000cc0001cd7983 */ /* 0x000f680000300800 */
[----:B------:R1:W-:Y:S04]  /*a7b0*/  STL [R1+0x14c], R2 ;  /* 0x00014c0201007387 */ /* 0x0003e80000100800 */
[----:B------:R-:W-:Y:S04]  /*a7c0*/  STL.64 [R1+0x6e0], R220 ;  /* 0x0006e0dc01007387 */ /* 0x000fe80000100a00 */
[----:B------:R-:W5:Y:S04]  /*a7d0*/  LDL.LU R200, [R1+0xe0] ;  /* 0x0000e00001c87983 */ /* 0x000f680000300800 */
[----:B------:R-:W5:Y:S01]  /*a7e0*/  LDL.LU R201, [R1+0xdc] ;  /* 0x0000dc0001c97983 */ /* 0x000f620000300800 */
[----:B------:R-:W-:-:S04]  /*a7f0*/  @!UP1 UIADD3 UR4, UPT, UPT, -UR5, 0x100000, URZ ;  /* 0x0010000005049890 */ /* 0x000fc8000fffe1ff */
[----:B------:R-:W-:Y:S02]  /*a800*/  @!UP1 USHF.L.U32 UR5, UR4, 0xb, URZ ;  /* 0x0000000b04059899 */ /* 0x000fe400080006ff */
[----:B------:R-:W-:Y:S01]  /*a810*/  @!UP1 USHF.L.U32 UR4, UR4, 0x1, URZ ;  /* 0x0000000104049899 */ /* 0x000fe200080006ff */
[----:B------:R-:W-:Y:S01]  /*a820*/  LOP3.LUT R245, R245, 0xfffbffff, RZ, 0xc0, !PT ;  /* 0xfffbfffff5f57812 */ /* 0x000fe200078ec0ff */
[----:B------:R-:W-:Y:S01]  /*a830*/  VOTEU.ALL UP3, P0 ;  /* 0x0000000000ff7886 */ /* 0x000fe20000060000 */
[----:B-1----:R-:W-:Y:S02]  /*a840*/  BAR.SYNC.DEFER_BLOCKING 0x0 ;  /* 0x0000000000007b1d */ /* 0x002fe40000010000 */
[----:B------:R-:W-:Y:S02]  /*a850*/  @P0 LOP3.LUT R245, R245, 0x40000, RZ, 0xfc, !PT ;  /* 0x00040000f5f50812 */ /* 0x000fe400078efcff */
[----:B---3--:R-:W-:Y:S02]  /*a860*/  ISETP.NE.U32.AND P0, PT, R209, RZ, PT ;  /* 0x000000ffd100720c */ /* 0x008fe40003f05070 */
[----:B------:R-:W-:Y:S01]  /*a870*/  LOP3.LUT R245, R245, 0xfff7ffff, RZ, 0xc0, !PT ;  /* 0xfff7fffff5f57812 */ /* 0x000fe200078ec0ff */
[----:B------:R-:W-:Y:S02]  /*a880*/  STL.64 [R1+0x6e8], R222 ;  /* 0x0006e8de01007387 */ /* 0x000fe40000100a00 */
[----:B------:R1:W4:Y:S02]  /*a890*/  @!UP3 SYNCS.EXCH.64 URZ, [UR26+0x90008], UR4 ;  /* 0x090008041affb5b2 */ /* 0x0003240008000100 */
[----:B------:R-:W-:Y:S01]  /*a8a0*/  @!PT LDS RZ, [RZ] ;  /* 0x00000000fffff984 */ /* 0x000fe20000000800 */
[----:B------:R-:W-:Y:S01]  /*a8b0*/  @!PT LDS RZ, [RZ] ;  /* 0x00000000fffff984 */ /* 0x000fe20000000800 */
[----:B------:R-:W-:Y:S01]  /*a8c0*/  @!PT LDS RZ, [RZ] ;  /* 0x00000000fffff984 */ /* 0x000fe20000000800 */
[----:B----4-:R-:W-:Y:S04]  /*a8d0*/  LDGSTS.E [R2+-0x80000], desc[UR38][R220.64], P2 ;  /* 0x80000000dc027fae */ /* 0x010fe800091a1026 */
[----:B------:R3:W-:Y:S02]  /*a8e0*/  LDGSTS.E [R2+-0x7fff8], desc[UR38][R222.64], P6 ;  /* 0x80008000de027fae */ /* 0x0007e4000b1a1026 */
[----:B------:R-:W-:-:S02]  /*a8f0*/  @P0 LOP3.LUT R245, R245, 0x80000, RZ, 0xfc, !PT ;  /* 0x00080000f5f50812 */ /* 0x000fc400078efcff */
[----:B---3--:R-:W-:-:S04]  /*a900*/  LOP3.LUT R2, R0, 0x10, RZ, 0x3c, !PT ;  /* 0x0000001000027812 */ /* 0x008fc800078e3cff */
[----:B------:R-:W-:Y:S02]  /*a910*/  IADD3 R2, PT, PT, R3, 0x100000, R2 ;  /* 0x0010000003027810 */ /* 0x000fe40007ffe002 */
[----:B------:R-:W-:-:S03]  /*a920*/  ISETP.NE.U32.AND P2, PT, R193, RZ, PT ;  /* 0x000000ffc100720c */ /* 0x000fc60003f45070 */
[----:B------:R3:W-:Y:S01]  /*a930*/  STL [R1+0x13c], R2 ;  /* 0x00013c0201007387 */ /* 0x0007e20000100800 */
[----:B------:R-:W-:-:S03]  /*a940*/  ISETP.NE.U32.AND P6, PT, R196, RZ, PT ;  /* 0x000000ffc400720c */ /* 0x000fc60003fc5070 */
[----:B------:R-:W-:Y:S04]  /*a950*/  STL.64 [R1+0x6d8], R224 ;  /* 0x0006d8e001007387 */ /* 0x000fe80000100a00 */
[----:B------:R-:W-:Y:S04]  /*a960*/  STL [R1+0x658], R245 ;  /* 0x000658f501007387 */ /* 0x000fe80000100800 */
[----:B------:R-:W4:Y:S04]  /*a970*/  LDL.LU R193, [R1+0xe8] ;  /* 0x0000e80001c17983 */ /* 0x000f280000300800 */
[----:B------:R-:W-:Y:S04]  /*a980*/  LDGSTS.E [R2+-0x80000], desc[UR38][R224.64], P3 ;  /* 0x80000000e0027fae */ /* 0x000fe800099a1026 */
[----:B------:R-:W4:Y:S04]  /*a990*/  LDL.LU R196, [R1+0xe4] ;  /* 0x0000e40001c47983 */ /* 0x000f280000300800 */
[----:B------:R3:W-:Y:S02]  /*a9a0*/  LDGSTS.E [R2+-0x7fff8], desc[UR38][R226.64], P4 ;  /* 0x80008000e2027fae */ /* 0x0007e4000a1a1026 */
[----:B---3--:R-:W-:-:S04]  /*a9b0*/  LOP3.LUT R2, R0, 0x20, RZ, 0x3c, !PT ;  /* 0x0000002000027812 */ /* 0x008fc800078e3cff */
[----:B------:R-:W-:-:S05]  /*a9c0*/  IADD3 R2, PT, PT, R3, 0x100000, R2 ;  /* 0x0010000003027810 */ /* 0x000fca0007ffe002 */
[----:B------:R3:W-:Y:S04]  /*a9d0*/  STL [R1+0x140], R2 ;  /* 0x0001400201007387 */ /* 0x0007e80000100800 */
[----:B------:R1:W-:Y:S04]  /*a9e0*/  STL.64 [R1+0x6c8], R228 ;  /* 0x0006c8e401007387 */ /* 0x0003e80000100a00 */
[----:B------:R-:W-:Y:S04]  /*a9f0*/  LDGSTS.E [R2+-0x80000], desc[UR38][R228.64], P6 ;  /* 0x80000000e4027fae */ /* 0x000fe8000b1a1026 */
[----:B------:R3:W-:Y:S02]  /*aa00*/  LDGSTS.E [R2+-0x7fff8], desc[UR38][R230.64], P2 ;  /* 0x80008000e6027fae */ /* 0x0007e400091a1026 */
[----:B---3--:R-:W-:-:S04]  /*aa10*/  LOP3.LUT R2, R0, 0x30, RZ, 0x3c, !PT ;  /* 0x0000003000027812 */ /* 0x008fc800078e3cff */
[----:B------:R-:W-:Y:S02]  /*aa20*/  IADD3 R2, PT, PT, R3, 0x100000, R2 ;  /* 0x0010000003027810 */ /* 0x000fe40007ffe002 */
[----:B--2---:R-:W-:Y:S02]  /*aa30*/  ISETP.NE.U32.AND P3, PT, R197, RZ, PT ;  /* 0x000000ffc500720c */ /* 0x004fe40003f65070 */
[----:B------:R-:W2:Y:S04]  /*aa40*/  LDL.LU R197, [R1+0xf0] ;  /* 0x0000f00001c57983 */ /* 0x000ea80000300800 */
[----:B------:R-:W3:Y:S04]  /*aa50*/  LDL.LU R245, [R1+0xec] ;  /* 0x0000ec0001f57983 */ /* 0x000ee80000300800 */
[----:B------:R-:W3:Y:S04]  /*aa60*/  LDL.LU R7, [R1+0xf8] ;  /* 0x0000f80001077983 */ /* 0x000ee80000300800 */
[----:B------:R-:W3:Y:S01]  /*aa70*/  LDL.LU R252, [R1+0xf4] ;  /* 0x0000f40001fc7983 */ /* 0x000ee20000300800 */
[----:B-----5:R-:W-:-:S03]  /*aa80*/  ISETP.NE.U32.AND P6, PT, R204, RZ, PT ;  /* 0x000000ffcc00720c */ /* 0x020fc60003fc5070 */
[----:B------:R-:W-:Y:S01]  /*aa90*/  LDGSTS.E [R2+-0x80000], desc[UR38][R232.64], P3 ;  /* 0x80000000e8027fae */ /* 0x000fe200099a1026 */
[----:B------:R-:W-:Y:S02]  /*aaa0*/  ISETP.NE.U32.AND P2, PT, R205, RZ, PT ;  /* 0x000000ffcd00720c */ /* 0x000fe40003f45070 */
[----:B------:R-:W-:Y:S01]  /*aab0*/  ISETP.NE.U32.AND P3, PT, R200, RZ, PT ;  /* 0x000000ffc800720c */ /* 0x000fe20003f65070 */
[----:B------:R5:W-:Y:S04]  /*aac0*/  STL [R1+0x144], R2 ;  /* 0x0001440201007387 */ /* 0x000be80000100800 */
[----:B------:R-:W3:Y:S04]  /*aad0*/  LDL.64 R204, [R1+0x68] ;  /* 0x0000680001cc7983 */ /* 0x000ee80000100a00 */
[----:B------:R5:W-:Y:S01]  /*aae0*/  LDGSTS.E [R2+-0x7fff8], desc[UR38][R234.64], P6 ;  /* 0x80008000ea027fae */ /* 0x000be2000b1a1026 */
[----:B------:R-:W-:-:S03]  /*aaf0*/  ISETP.NE.U32.AND P6, PT, R201, RZ, PT ;  /* 0x000000ffc900720c */ /* 0x000fc60003fc5070 */
[----:B------:R-:W3:Y:S04]  /*ab00*/  LDL.64 R200, [R1+0x78] ;  /* 0x0000780001c87983 */ /* 0x000ee80000100a00 */
[----:B------:R-:W3:Y:S04]  /*ab10*/  LDL.64 R208, [R1+0x58] ;  /* 0x0000580001d07983 */ /* 0x000ee80000100a00 */
[----:B-1----:R-:W3:Y:S04]  /*ab20*/  LDL.64 R228, [R1+0x48] ;  /* 0x0000480001e47983 */ /* 0x002ee80000100a00 */
[----:B------:R-:W3:Y:S04]  /*ab30*/  LDL.64 R224, [R1+0x38] ;  /* 0x0000380001e07983 */ /* 0x000ee80000100a00 */
[----:B------:R-:W3:Y:S04]  /*ab40*/  LDL.64 R222, [R1+0x28] ;  /* 0x0000280001de7983 */ /* 0x000ee80000100a00 */
[----:B------:R-:W3:Y:S04]  /*ab50*/  LDL.64 R220, [R1+0x18] ;  /* 0x0000180001dc7983 */ /* 0x000ee80000100a00 */
[----:B------:R-:W3:Y:S01]  /*ab60*/  LDL.64 R4, [R1+0x8] ;  /* 0x0000080001047983 */ /* 0x000ee20000100a00 */
[----:B-----5:R-:W-:-:S04]  /*ab70*/  LOP3.LUT R2, R0, 0x40, RZ, 0x3c, !PT ;  /* 0x0000004000027812 */ /* 0x020fc800078e3cff */
[----:B------:R-:W-:-:S05]  /*ab80*/  IADD3 R2, PT, PT, R3, 0x100000, R2 ;  /* 0x0010000003027810 */ /* 0x000fca0007ffe002 */
[----:B------:R-:W-:Y:S04]  /*ab90*/  LDGSTS.E [R2+-0x80000], desc[UR38][R236.64], P3 ;  /* 0x80000000ec027fae */ /* 0x000fe800099a1026 */
[----:B------:R-:W-:Y:S01]  /*aba0*/  LDGSTS.E [R2+-0x7fff8], desc[UR38][R238.64], P6 ;  /* 0x80008000ee027fae */ /* 0x000fe2000b1a1026 */
[----:B------:R-:W-:-:S04]  /*abb0*/  LOP3.LUT R244, R0, 0x50, RZ, 0x3c, !PT ;  /* 0x0000005000f47812 */ /* 0x000fc800078e3cff */
[----:B------:R-:W-:Y:S02]  /*abc0*/  IADD3 R244, PT, PT, R3, 0x100000, R244 ;  /* 0x0010000003f47810 */ /* 0x000fe40007ffe0f4 */
[----:B----4-:R-:W-:Y:S02]  /*abd0*/  ISETP.NE.U32.AND P3, PT, R193, RZ, PT ;  /* 0x000000ffc100720c */ /* 0x010fe40003f65070 */
[----:B------:R-:W-:Y:S01]  /*abe0*/  ISETP.NE.U32.AND P6, PT, R196, RZ, PT ;  /* 0x000000ffc400720c */ /* 0x000fe20003fc5070 */
[----:B------:R-:W-:Y:S10]  /*abf0*/  STL [R1+0x148], R2 ;  /* 0x0001480201007387 */ /* 0x000ff40000100800 */
[----:B------:R-:W-:Y:S04]  /*ac00*/  LDGSTS.E [R244+-0x80000], desc[UR38][R240.64], P3 ;  /* 0x80000000f0f47fae */ /* 0x000fe800099a1026 */
[----:B------:R-:W4:Y:S04]  /*ac10*/  LDL.LU R193, [R1+0x710] ;  /* 0x0007100001c17983 */ /* 0x000f280000300800 */
[----:B------:R1:W-:Y:S04]  /*ac20*/  LDGSTS.E [R244+-0x7fff8], desc[UR38][R242.64], P6 ;  /* 0x80008000f2f47fae */ /* 0x0003e8000b1a1026 */
[----:B------:R-:W5:Y:S04]  /*ac30*/  LDL.LU R196, [R1+0x70c] ;  /* 0x00070c0001c47983 */ /* 0x000f680000300800 */
[----:B------:R1:W-:Y:S02]  /*ac40*/  STL [R1+0x150], R244 ;  /* 0x000150f401007387 */ /* 0x0003e40000100800 */
[----:B-1----:R-:W-:-:S04]  /*ac50*/  LOP3.LUT R244, R0, 0x60, RZ, 0x3c, !PT ;  /* 0x0000006000f47812 */ /* 0x002fc800078e3cff */
[----:B------:R-:W-:Y:S01]  /*ac60*/  IADD3 R244, PT, PT, R3, 0x100000, R244 ;  /* 0x0010000003f47810 */ /* 0x000fe20007ffe0f4 */
[----:B------:R-:W-:Y:S01]  /*ac70*/  USHF.R.U32.HI UR4, URZ, 0x1, UR37 ;  /* 0x00000001ff047899 */ /* 0x000fe20008011625 */
[----:B--2---:R-:W-:Y:S02]  /*ac80*/  ISETP.NE.U32.AND P3, PT, R197, RZ, PT ;  /* 0x000000ffc500720c */ /* 0x004fe40003f65070 */
[----:B------:R-:W5:Y:S01]  /*ac90*/  LDL.LU R197, [R1+0x708] ;  /* 0x0007080001c57983 */ /* 0x000f620000300800 */
[----:B---3--:R-:W-:-:S10]  /*aca0*/  ISETP.NE.U32.AND P6, PT, R245, RZ, PT ;  /* 0x000000fff500720c */ /* 0x008fd40003fc5070 */
[----:B------:R-:W-:Y:S01]  /*acb0*/  LDGSTS.E [R244+-0x80000], desc[UR38][R212.64], P3 ;  /* 0x80000000d4f47fae */ /* 0x000fe200099a1026 */
[----:B------:R-:W-:-:S03]  /*acc0*/  ISETP.NE.U32.AND P3, PT, R7, RZ, PT ;  /* 0x000000ff0700720c */ /* 0x000fc60003f65070 */
[----:B------:R-:W-:Y:S01]  /*acd0*/  LDGSTS.E [R244+-0x7fff8], desc[UR38][R214.64], P6 ;  /* 0x80008000d6f47fae */ /* 0x000fe2000b1a1026 */
[----:B------:R-:W-:Y:S02]  /*ace0*/  ISETP.NE.U32.AND P6, PT, R252, RZ, PT ;  /* 0x000000fffc00720c */ /* 0x000fe40003fc5070 */
[----:B------:R-:W-:-:S04]  /*acf0*/  LOP3.LUT R7, R0, 0x70, RZ, 0x3c, !PT ;  /* 0x0000007000077812 */ /* 0x000fc800078e3cff */
[----:B------:R-:W-:Y:S01]  /*ad00*/  IADD3 R3, PT, PT, R3, 0x100000, R7 ;  /* 0x0010000003037810 */ /* 0x000fe20007ffe007 */
[----:B------:R-:W-:Y:S04]  /*ad10*/  STL [R1+0x158], R244 ;  /* 0x000158f401007387 */ /* 0x000fe80000100800 */
[----:B------:R-:W-:Y:S04]  /*ad20*/  LDGSTS.E [R3+-0x80000], desc[UR38][R216.64], P3 ;  /* 0x80000000d8037fae */ /* 0x000fe800099a1026 */
[----:B------:R1:W-:Y:S04]  /*ad30*/  STL [R1+0x154], R3 ;  /* 0x0001540301007387 */ /* 0x0003e80000100800 */
[----:B------:R1:W-:Y:S04]  /*ad40*/  LDGSTS.E [R3+-0x7fff8], desc[UR38][R218.64], P6 ;  /* 0x80008000da037fae */ /* 0x0003e8000b1a1026 */
[----:B------:R-:W0:Y:S01]  /*ad50*/  LDGDEPBAR ;  /* 0x00000000000079af */ /* 0x000e220000000000 */
[----:B-1----:R-:W-:-:S05]  /*ad60*/  IMAD.SHL.U32 R3, R6, 0x4, RZ ;  /* 0x0000000406037824 */ /* 0x002fca00078e00ff */
[----:B------:R-:W-:Y:S01]  /*ad70*/  LOP3.LUT R3, R3, UR4, RZ, 0x3c, !PT ;  /* 0x0000000403037c12 */ /* 0x000fe2000f8e3cff */
[----:B------:R-:W1:Y:S04]  /*ad80*/  LDCU UR4, c[0x0][0x3a0] ;  /* 0x00007400ff0477ac */ /* 0x000e680008000800 */
[----:B------:R-:W-:-:S05]  /*ad90*/  VIADD R7, R3, UR26 ;  /* 0x0000001a03077c36 */ /* 0x000fca0008000000 */
[----:B------:R-:W-:Y:S04]  /*ada0*/  LDGSTS.E [R7], desc[UR38][R200.64], P5 ;  /* 0x00000000c8077fae */ /* 0x000fe8000a9a1026 */
[----:B------:R-:W-:Y:S04]  /*adb0*/  LDGSTS.E [R7+0x400], desc[UR38][R204.64], P5 ;  /* 0x00400000cc077fae */ /* 0x000fe8000a9a1026 */
[----:B------:R-:W-:Y:S04]  /*adc0*/  LDGSTS.E [R7+0x800], desc[UR38][R208.64], P5 ;  /* 0x00800000d0077fae */ /* 0x000fe8000a9a1026 */
[----:B------:R-:W-:Y:S04]  /*add0*/  LDGSTS.E [R7+0xc00], desc[UR38][R228.64], P5 ;  /* 0x00c00000e4077fae */ /* 0x000fe8000a9a1026 */
[----:B------:R-:W2:Y:S04]  /*ade0*/  LDL.LU.64 R200, [R1+0x700] ;  /* 0x0007000001c87983 */ /* 0x000ea80000300a00 */
[----:B------:R-:W-:Y:S04]  /*adf0*/  LDGSTS.E [R7+0x1000], desc[UR38][R224.64], P5 ;  /* 0x01000000e0077fae */ /* 0x000fe8000a9a1026 */
[----:B------:R-:W3:Y:S04]  /*ae00*/  LDL.LU.64 R204, [R1+0x6f8] ;  /* 0x0006f80001cc7983 */ /* 0x000ee80000300a00 */
[----:B------:R-:W-:Y:S04]  /*ae10*/  LDGSTS.E [R7+0x1400], desc[UR38][R222.64], P5 ;  /* 0x01400000de077fae */ /* 0x000fe8000a9a1026 */
[----:B------:R-:W2:Y:S04]  /*ae20*/  LDL.LU.64 R208, [R1+0x6f0] ;  /* 0x0006f00001d07983 */ /* 0x000ea80000300a00 */
[----:B------:R-:W-:Y:S04]  /*ae30*/  LDGSTS.E [R7+0x1800], desc[UR38][R220.64], P5 ;  /* 0x01800000dc077fae */ /* 0x000fe8000a9a1026 */
[----:B------:R1:W-:Y:S04]  /*ae40*/  LDGSTS.E [R7+0x1c00], desc[UR38][R4.64], P5 ;  /* 0x01c0000004077fae */ /* 0x0003e8000a9a1026 */
[----:B------:R-:W2:Y:S04]  /*ae50*/  LDL.64 R224, [R1+0x88] ;  /* 0x0000880001e07983 */ /* 0x000ea80000100a00 */
[----:B------:R-:W-:Y:S04]  /*ae60*/  LDGSTS.E [R7+0x2000], desc[UR38][R250.64], P5 ;  /* 0x02000000fa077fae */ /* 0x000fe8000a9a1026 */
[----:B------:R-:W3:Y:S04]  /*ae70*/  LDL.LU R5, [R1+0xc4] ;  /* 0x0000c40001057983 */ /* 0x000ee80000300800 */
[----:B------:R-:W3:Y:S04]  /*ae80*/  LDL.64 R222, [R1+0x98] ;  /* 0x0000980001de7983 */ /* 0x000ee80000100a00 */
[----:B------:R-:W4:Y:S04]  /*ae90*/  LDL.64 R220, [R1+0xa0] ;  /* 0x0000a00001dc7983 */ /* 0x000f280000100a00 */
[----:B------:R-:W5:Y:S04]  /*aea0*/  LDL.LU R252, [R1+0xc8] ;  /* 0x0000c80001fc7983 */ /* 0x000f680000300800 */
[----:B------:R1:W-:Y:S04]  /*aeb0*/  STL.64 [R1+0x6a0], R250 ;  /* 0x0006a0fa01007387 */ /* 0x0003e80000100a00 */
[----:B------:R-:W-:Y:S04]  /*aec0*/  LDGSTS.E [R7+0x2400], desc[UR38][R246.64], P5 ;  /* 0x02400000f6077fae */ /* 0x000fe8000a9a1026 */
[----:B------:R-:W-:Y:S04]  /*aed0*/  LDGSTS.E [R7+0x2800], desc[UR38][R10.64], P5 ;  /* 0x028000000a077fae */ /* 0x000fe8000a9a1026 */
[----:B-1----:R-:W5:Y:S04]  /*aee0*/  LDL.LU.64 R250, [R1+0x30] ;  /* 0x0000300001fa7983 */ /* 0x002f680000300a00 */
        /* <DEDUP_REMOVED lines=11> */
[----:B-1----:R-:W5:Y:S04]  /*afa0*/  LDL.LU.64 R14, [R1] ;  /* 0x00000000010e7983 */ /* 0x002f680000300a00 */
        /* <DEDUP_REMOVED lines=16> */
[----:B------:R-:W-:Y:S04]  /*b0b0*/  LDGSTS.E [R7+0x6400], desc[UR38][R70.64], P5 ;  /* 0x0640000046077fae */ /* 0x000fe8000a9a1026 */
        /* <DEDUP_REMOVED lines=27> */
[----:B------:R-:W-:Y:S01]  /*b270*/  LDGSTS.E [R7+0xd400], desc[UR38][R182.64], P5 ;  /* 0x0d400000b6077fae */ /* 0x000fe2000a9a1026 */
[----:B------:R-:W-:-:S03]  /*b280*/  LOP3.LUT R4, R3, 0x40, RZ, 0x3c, !PT ;  /* 0x0000004003047812 */ /* 0x000fc600078e3cff */
[----:B------:R-:W-:Y:S04]  /*b290*/  LDGSTS.E [R7+0xd800], desc[UR38][R186.64], P5 ;  /* 0x0d800000ba077fae */ /* 0x000fe8000a9a1026 */
[----:B------:R-:W-:Y:S04]  /*b2a0*/  LDGSTS.E [R7+0xdc00], desc[UR38][R190.64], P5 ;  /* 0x0dc00000be077fae */ /* 0x000fe8000a9a1026 */
[----:B------:R-:W-:Y:S04]  /*b2b0*/  LDGSTS.E [R7+0xe000], desc[UR38][R194.64], P5 ;  /* 0x0e000000c2077fae */ /* 0x000fe8000a9a1026 */
[----:B------:R-:W-:Y:S04]  /*b2c0*/  LDGSTS.E [R7+0xe400], desc[UR38][R198.64], P5 ;  /* 0x0e400000c6077fae */ /* 0x000fe8000a9a1026 */
[----:B------:R-:W-:Y:S04]  /*b2d0*/  LDGSTS.E [R7+0xe800], desc[UR38][R202.64], P5 ;  /* 0x0e800000ca077fae */ /* 0x000fe8000a9a1026 */
[----:B------:R-:W-:Y:S04]  /*b2e0*/  LDGSTS.E [R7+0xec00], desc[UR38][R206.64], P5 ;  /* 0x0ec00000ce077fae */ /* 0x000fe8000a9a1026 */
[----:B------:R-:W-:Y:S04]  /*b2f0*/  LDGSTS.E [R7+0xf000], desc[UR38][R210.64], P5 ;  /* 0x0f000000d2077fae */ /* 0x000fe8000a9a1026 */
[----:B------:R-:W-:Y:S04]  /*b300*/  STL [R1+0x5bc], R3 ;  /* 0x0005bc0301007387 */ /* 0x000fe80000100800 */
[----:B--2---:R-:W-:Y:S04]  /*b310*/  LDGSTS.E [R7+0xf400], desc[UR38][R224.64], P5 ;  /* 0x0f400000e0077fae */ /* 0x004fe8000a9a1026 */
[----:B------:R1:W-:Y:S04]  /*b320*/  STL [R1+0x5b8], R4 ;  /* 0x0005b80401007387 */ /* 0x0003e80000100800 */
[----:B---3--:R-:W-:Y:S04]  /*b330*/  LDGSTS.E [R7+0xf800], desc[UR38][R222.64], P5 ;  /* 0x0f800000de077fae */ /* 0x008fe8000a9a1026 */
[----:B----4-:R-:W-:Y:S01]  /*b340*/  LDGSTS.E [R7+0xfc00], desc[UR38][R220.64], P5 ;  /* 0x0fc00000dc077fae */ /* 0x010fe2000a9a1026 */
[----:B------:R-:W-:Y:S01]  /*b350*/  VIADD R6, R4, UR26 ;  /* 0x0000001a04067c36 */ /* 0x000fe20008000000 */
[----:B------:R-:W-:-:S02]  /*b360*/  ISETP.NE.U32.AND P3, PT, R5, RZ, PT ;  /* 0x000000ff0500720c */ /* 0x000fc40003f65070 */
[----:B-1----:R-:W2:Y:S04]  /*b370*/  LDL.64 R4, [R1+0xa8] ;  /* 0x0000a80001047983 */ /* 0x002ea80000100a00 */
[----:B------:R-:W3:Y:S04]  /*b380*/  LDL.64 R222, [R1+0x80] ;  /* 0x0000800001de7983 */ /* 0x000ee80000100a00 */
[----:B------:R-:W4:Y:S04]  /*b390*/  LDL.64 R220, [R1+0x90] ;  /* 0x0000900001dc7983 */ /* 0x000f280000100a00 */
[----:B------:R-:W2:Y:S04]  /*b3a0*/  LDL.64 R224, [R1+0xb0] ;  /* 0x0000b00001e07983 */ /* 0x000ea80000100a00 */
[----:B------:R-:W2:Y:S01]  /*b3b0*/  LDL.LU R229, [R1+0x100] ;  /* 0x0001000001e57983 */ /* 0x000ea20000300800 */
[----:B-----5:R-:W-:-:S03]  /*b3c0*/  ISETP.NE.U32.AND P4, PT, R252, RZ, PT ;  /* 0x000000fffc00720c */ /* 0x020fc60003f85070 */
[----:B------:R-:W5:Y:S04]  /*b3d0*/  LDL.LU R245, [R1+0xfc] ;  /* 0x0000fc0001f57983 */ /* 0x000f680000300800 */
[----:B------:R-:W2:Y:S04]  /*b3e0*/  LDL.LU R228, [R1+0x104] ;  /* 0x0001040001e47983 */ /* 0x000ea80000300800 */
[----:B------:R-:W2:Y:S04]  /*b3f0*/  LDL.LU R252, [R1+0x10c] ;  /* 0x00010c0001fc7983 */ /* 0x000ea80000300800 */
[----:B------:R-:W2:Y:S04]  /*b400*/  LDL R3, [R1+0x144] ;  /* 0x0001440001037983 */ /* 0x000ea80000100800 */
        /* <DEDUP_REMOVED lines=60> */
[----:B---3--:R-:W-:Y:S04]  /*b7d0*/  LDGSTS.E [R6+0xf200], desc[UR38][R222.64], P5 ;  /* 0x0f200000de067fae */ /* 0x008fe8000a9a1026 */
[----:B----4-:R-:W-:Y:S04]  /*b7e0*/  LDGSTS.E [R6+0xf600], desc[UR38][R220.64], P5 ;  /* 0x0f600000dc067fae */ /* 0x010fe8000a9a1026 */
[----:B--2---:R1:W-:Y:S04]  /*b7f0*/  LDGSTS.E [R6+0xfa00], desc[UR38][R4.64], P5 ;  /* 0x0fa0000004067fae */ /* 0x0043e8000a9a1026 */
[----:B------:R-:W2:Y:S04]  /*b800*/  LDL.LU.64 R222, [R1+0x6e8] ;  /* 0x0006e80001de7983 */ /* 0x000ea80000300a00 */
[----:B------:R-:W3:Y:S04]  /*b810*/  LDL.LU.64 R220, [R1+0x6e0] ;  /* 0x0006e00001dc7983 */ /* 0x000ee80000300a00 */
[----:B------:R3:W-:Y:S04]  /*b820*/  LDGSTS.E [R6+0xfe00], desc[UR38][R224.64], P5 ;  /* 0x0fe00000e0067fae */ /* 0x0007e8000a9a1026 */
[----:B------:R-:W0:Y:S01]  /*b830*/  LDGDEPBAR ;  /* 0x00000000000079af */ /* 0x000e220000000000 */
[----:B------:R-:W-:Y:S01]  /*b840*/  BAR.SYNC.DEFER_BLOCKING 0x0 ;  /* 0x0000000000007b1d */ /* 0x000fe20000010000 */
[----:B------:R-:W-:Y:S01]  /*b850*/  ISETP.NE.U32.AND P0, PT, R229, RZ, PT ;  /* 0x000000ffe500720c */ /* 0x000fe20003f05070 */
[----:B------:R-:W-:-:S02]  /*b860*/  IMAD.U32 R229, RZ, RZ, UR26 ;  /* 0x0000001affe57e24 */ /* 0x000fc4000f8e00ff */
[----:B-1----:R-:W-:Y:S01]  /*b870*/  IMAD.U32 R5, RZ, RZ, UR33 ;  /* 0x00000021ff057e24 */ /* 0x002fe2000f8e00ff */
[----:B-----5:R-:W-:Y:S02]  /*b880*/  ISETP.NE.U32.AND P6, PT, R245, RZ, PT ;  /* 0x000000fff500720c */ /* 0x020fe40003fc5070 */
[----:B------:R-:W-:Y:S01]  /*b890*/  IADD3 R229, PT, PT, R229, 0x100000, R0 ;  /* 0x00100000e5e57810 */ /* 0x000fe20007ffe000 */
[C---:B---3--:R-:W-:Y:S02]  /*b8a0*/  IMAD.WIDE R224, R5.reuse, 0x4, R220 ;  /* 0x0000000405e07825 */ /* 0x048fe400078e02dc */
[----:B------:R-:W3:Y:S04]  /*b8b0*/  LDL.LU R220, [R1+0x164] ;  /* 0x0001640001dc7983 */ /* 0x000ee80000300800 */
[----:B------:R-:W4:Y:S04]  /*b8c0*/  LDL.LU R221, [R1+0x168] ;  /* 0x0001680001dd7983 */ /* 0x000f280000300800 */
[----:B------:R2:W-:Y:S04]  /*b8d0*/  STL.64 [R1+0x130], R224 ;  /* 0x000130e001007387 */ /* 0x0005e80000100a00 */
[----:B------:R-:W-:Y:S01]  /*b8e0*/  @!PT LDS RZ, [RZ] ;  /* 0x00000000fffff984 */ /* 0x000fe20000000800 */
[----:B------:R-:W-:Y:S01]  /*b8f0*/  @!PT LDS RZ, [RZ] ;  /* 0x00000000fffff984 */ /* 0x000fe20000000800 */
[----:B------:R-:W-:Y:S01]  /*b900*/  @!PT LDS RZ, [RZ] ;  /* 0x00000000fffff984 */ /* 0x000fe20000000800 */
[----:B------:R2:W-:Y:S04]  /*b910*/  LDGSTS.E [R229+-0x7e000], desc[UR38][R224.64], P0 ;  /* 0x82000000e0e57fae */ /* 0x0005e800081a1026 */
[----:B------:R-:W5:Y:S04]  /*b920*/  LDL R4, [R1+0x150] ;  /* 0x0001500001047983 */ /* 0x000f680000100800 */
[----:B------:R-:W3:Y:S01]  /*b930*/  LDL.LU R245, [R1+0x174] ;  /* 0x0001740001f57983 */ /* 0x000ee20000300800 */
[----:B--2---:R-:W-:-:S03]  /*b940*/  IMAD.WIDE R224, R5, 0x4, R222 ;  /* 0x0000000405e07825 */ /* 0x004fc600078e02de */
[----:B------:R-:W2:Y:S04]  /*b950*/  LDL.LU R222, [R1+0x108] ;  /* 0x0001080001de7983 */ /* 0x000ea80000300800 */
[----:B------:R-:W3:Y:S04]  /*b960*/  LDL R223, [R1+0x13c] ;  /* 0x00013c0001df7983 */ /* 0x000ee80000100800 */
[----:B------:R1:W-:Y:S04]  /*b970*/  STL.64 [R1+0x128], R224 ;  /* 0x000128e001007387 */ /* 0x0003e80000100a00 */
[----:B------:R1:W-:Y:S04]  /*b980*/  LDGSTS.E [R229+-0x7dff8], desc[UR38][R224.64], P6 ;  /* 0x82008000e0e57fae */ /* 0x0003e8000b1a1026 */
[----:B-1----:R-:W3:Y:S01]  /*b990*/  LDL.LU.64 R224, [R1+0x6d8] ;  /* 0x0006d80001e07983 */ /* 0x002ee20000300a00 */
[----:B------:R-:W-:-:S02]  /*b9a0*/  ISETP.NE.U32.AND P0, PT, R228, RZ, PT ;  /* 0x000000ffe400720c */ /* 0x000fc40003f05070 */
[----:B--2---:R-:W-:Y:S01]  /*b9b0*/  ISETP.NE.U32.AND P6, PT, R222, RZ, PT ;  /* 0x000000ffde00720c */ /* 0x004fe20003fc5070 */
[----:B---3--:R-:W-:Y:S02]  /*b9c0*/  IMAD.WIDE R228, R5, 0x4, R224 ;  /* 0x0000000405e47825 */ /* 0x008fe400078e02e0 */
[----:B------:R-:W2:Y:S04]  /*b9d0*/  LDL.LU R224, [R1+0x160] ;  /* 0x0001600001e07983 */ /* 0x000ea80000300800 */
[----:B------:R-:W3:Y:S04]  /*b9e0*/  LDL R225, [R1+0x140] ;  /* 0x0001400001e17983 */ /* 0x000ee80000100800 */
[----:B------:R1:W-:Y:S04]  /*b9f0*/  STL.64 [R1+0x120], R228 ;  /* 0x000120e401007387 */ /* 0x0003e80000100a00 */
[----:B------:R1:W-:Y:S01]  /*ba00*/  LDGSTS.E [R223+-0x7e000], desc[UR38][R228.64], P0 ;  /* 0x82000000e4df7fae */ /* 0x0003e200081a1026 */
[----:B------:R-:W-:-:S03]  /*ba10*/  ISETP.NE.U32.AND P0, PT, R252, RZ, PT ;  /* 0x000000fffc00720c */ /* 0x000fc60003f05070 */
[----:B------:R-:W3:Y:S01]  /*ba20*/  LDL.LU R222, [R1+0x178] ;  /* 0x0001780001de7983 */ /* 0x000ee20000300800 */
[----:B-1----:R-:W-:-:S03]  /*ba30*/  IMAD.WIDE R228, R5, 0x4, R226 ;  /* 0x0000000405e47825 */ /* 0x002fc600078e02e2 */
[----:B------:R-:W3:Y:S04]  /*ba40*/  LDL.LU R226, [R1+0x16c] ;  /* 0x00016c0001e27983 */ /* 0x000ee80000300800 */
[----:B------:R-:W3:Y:S04]  /*ba50*/  LDL.LU R227, [R1+0x170] ;  /* 0x0001700001e37983 */ /* 0x000ee80000300800 */
[----:B------:R-:W3:Y:S04]  /*ba60*/  LDL.LU R252, [R1+0x6d0] ;  /* 0x0006d00001fc7983 */ /* 0x000ee80000300800 */
[----:B------:R1:W-:Y:S04]  /*ba70*/  STL.64 [R1+0x118], R228 ;  /* 0x000118e401007387 */ /* 0x0003e80000100a00 */
[----:B------:R1:W-:Y:S04]  /*ba80*/  LDGSTS.E [R223+-0x7dff8], desc[UR38][R228.64], P6 ;  /* 0x82008000e4df7fae */ /* 0x0003e8000b1a1026 */
[----:B-1----:R-:W3:Y:S04]  /*ba90*/  LDL.LU.64 R228, [R1+0x6c8] ;  /* 0x0006c80001e47983 */ /* 0x002ee80000300a00 */
[----:B------:R-:W4:Y:S01]  /*baa0*/  LDL.LU R223, [R1+0x17c] ;  /* 0x00017c0001df7983 */ /* 0x000f220000300800 */
[----:B--2---:R-:W-:Y:S01]  /*bab0*/  ISETP.NE.U32.AND P6, PT, R224, RZ, PT ;  /* 0x000000ffe000720c */ /* 0x004fe20003fc5070 */
[----:B---3--:R-:W-:-:S05]  /*bac0*/  IMAD.WIDE R228, R5, 0x4, R228 ;  /* 0x0000000405e47825 */ /* 0x008fca00078e02e4 */
[----:B------:R1:W-:Y:S04]  /*bad0*/  STL.64 [R1+0x110], R228 ;  /* 0x000110e401007387 */ /* 0x0003e80000100a00 */
[----:B------:R1:W-:Y:S01]  /*bae0*/  LDGSTS.E [R225+-0x7e000], desc[UR38][R228.64], P0 ;  /* 0x82000000e4e17fae */ /* 0x0003e200081a1026 */
[----:B------:R-:W-:-:S03]  /*baf0*/  ISETP.NE.U32.AND P0, PT, R220, RZ, PT ;  /* 0x000000ffdc00720c */ /* 0x000fc60003f05070 */
[----:B------:R-:W2:Y:S01]  /*bb00*/  LDL.LU R220, [R1+0x180] ;  /* 0x0001800001dc7983 */ /* 0x000ea20000300800 */
[----:B-1----:R-:W-:-:S05]  /*bb10*/  IMAD.WIDE R228, R5, 0x4, R230 ;  /* 0x0000000405e47825 */ /* 0x002fca00078e02e6 */
[----:B------:R1:W-:Y:S01]  /*bb20*/  LDGSTS.E [R225+-0x7dff8], desc[UR38][R228.64], P6 ;  /* 0x82008000e4e17fae */ /* 0x0003e2000b1a1026 */
[----:B----4-:R-:W-:-:S03]  /*bb30*/  ISETP.NE.U32.AND P6, PT, R221, RZ, PT ;  /* 0x000000ffdd00720c */ /* 0x010fc60003fc5070 */
[----:B------:R-:W-:Y:S04]  /*bb40*/  STL.64 [R1+0x108], R228 ;  /* 0x000108e401007387 */ /* 0x000fe80000100a00 */
[----:B------:R-:W3:Y:S01]  /*bb50*/  LDL.LU R221, [R1+0x188] ;  /* 0x0001880001dd7983 */ /* 0x000ee20000300800 */
[----:B-1----:R-:W-:-:S05]  /*bb60*/  IMAD.WIDE R224, R5, 0x4, R232 ;  /* 0x0000000405e07825 */ /* 0x002fca00078e02e8 */
[----:B------:R1:W-:Y:S04]  /*bb70*/  STL.64 [R1+0x100], R224 ;  /* 0x000100e001007387 */ /* 0x0003e80000100a00 */
[----:B------:R1:W-:Y:S01]  /*bb80*/  LDGSTS.E [R3+-0x7e000], desc[UR38][R224.64], P0 ;  /* 0x82000000e0037fae */ /* 0x0003e200081a1026 */
[----:B------:R-:W-:Y:S01]  /*bb90*/  ISETP.NE.U32.AND P0, PT, R226, RZ, PT ;  /* 0x000000ffe200720c */ /* 0x000fe20003f05070 */
[----:B-1----:R-:W-:-:S05]  /*bba0*/  IMAD.WIDE R224, R5, 0x4, R234 ;  /* 0x0000000405e07825 */ /* 0x002fca00078e02ea */
[----:B------:R1:W-:Y:S01]  /*bbb0*/  LDGSTS.E [R3+-0x7dff8], desc[UR38][R224.64], P6 ;  /* 0x82008000e0037fae */ /* 0x0003e2000b1a1026 */
[----:B------:R-:W-:-:S03]  /*bbc0*/  ISETP.NE.U32.AND P6, PT, R227, RZ, PT ;  /* 0x000000ffe300720c */ /* 0x000fc60003fc5070 */
[----:B------:R1:W-:Y:S02]  /*bbd0*/  STL.64 [R1+0xf8], R224 ;  /* 0x0000f8e001007387 */ /* 0x0003e40000100a00 */
[----:B-1----:R-:W-:Y:S02]  /*bbe0*/  IMAD.WIDE R224, R5, 0x4, R236 ;  /* 0x0000000405e07825 */ /* 0x002fe400078e02ec */
[----:B------:R-:W4:Y:S04]  /*bbf0*/  LDL.LU R237, [R1+0x184] ;  /* 0x0001840001ed7983 */ /* 0x000f280000300800 */
[----:B------:R1:W-:Y:S04]  /*bc00*/  STL.64 [R1+0xf0], R224 ;  /* 0x0000f0e001007387 */ /* 0x0003e80000100a00 */
[----:B------:R1:W-:Y:S01]  /*bc10*/  LDGSTS.E [R2+-0x7e000], desc[UR38][R224.64], P0 ;  /* 0x82000000e0027fae */ /* 0x0003e200081a1026 */
[----:B------:R-:W-:Y:S01]  /*bc20*/  ISETP.NE.U32.AND P0, PT, R245, RZ, PT ;  /* 0x000000fff500720c */ /* 0x000fe20003f05070 */
[----:B-1----:R-:W-:-:S05]  /*bc30*/  IMAD.WIDE R224, R5, 0x4, R238 ;  /* 0x0000000405e07825 */ /* 0x002fca00078e02ee */
[----:B------:R1:W-:Y:S01]  /*bc40*/  LDGSTS.E [R2+-0x7dff8], desc[UR38][R224.64], P6 ;  /* 0x82008000e0027fae */ /* 0x0003e2000b1a1026 */
[----:B------:R-:W-:-:S03]  /*bc50*/  ISETP.NE.U32.AND P6, PT, R222, RZ, PT ;  /* 0x000000ffde00720c */ /* 0x000fc60003fc5070 */
[----:B------:R1:W-:Y:S04]  /*bc60*/  STL.64 [R1+0xe8], R224 ;  /* 0x0000e8e001007387 */ /* 0x0003e80000100a00 */
[----:B------:R-:W4:Y:S04]  /*bc70*/  LDL.LU R245, [R1+0x15c] ;  /* 0x00015c0001f57983 */ /* 0x000f280000300800 */
[----:B------:R-:W4:Y:S01]  /*bc80*/  LDL.LU.64 R234, [R1+0x78] ;  /* 0x0000780001ea7983 */ /* 0x000f220000300a00 */
[----:B-1----:R-:W-:-:S03]  /*bc90*/  IMAD.WIDE R224, R5, 0x4, R240 ;  /* 0x0000000405e07825 */ /* 0x002fc600078e02f0 */
[----:B------:R1:W-:Y:S04]  /*bca0*/  STL.64 [R1+0x668], R2 ;  /* 0x0006680201007387 */ /* 0x0003e80000100a00 */
[----:B------:R-:W4:Y:S04]  /*bcb0*/  LDL.LU.64 R232, [R1+0x68] ;  /* 0x0000680001e87983 */ /* 0x000f280000300a00 */
[----:B------:R-:W-:Y:S01]  /*bcc0*/  STL.64 [R1+0xe0], R224 ;  /* 0x0000e0e001007387 */ /* 0x000fe20000100a00 */
[----:B-1----:R-:W-:-:S03]  /*bcd0*/  IMAD.WIDE R2, R5, 0x4, R242 ;  /* 0x0000000405027825 */ /* 0x002fc600078e02f2 */
[----:B------:R-:W4:Y:S04]  /*bce0*/  LDL.LU.64 R230, [R1+0x58] ;  /* 0x0000580001e67983 */ /* 0x000f280000300a00 */
[----:B------:R-:W4:Y:S04]  /*bcf0*/  LDL.LU.64 R228, [R1+0x48] ;  /* 0x0000480001e47983 */ /* 0x000f280000300a00 */
[----:B-----5:R-:W-:Y:S04]  /*bd00*/  LDGSTS.E [R4+-0x7e000], desc[UR38][R224.64], P0 ;  /* 0x82000000e0047fae */ /* 0x020fe800081a1026 */
[----:B------:R-:W5:Y:S04]  /*bd10*/  LDL.LU.64 R226, [R1+0x38] ;  /* 0x0000380001e27983 */ /* 0x000f680000300a00 */
[----:B------:R1:W-:Y:S04]  /*bd20*/  STL.64 [R1+0xd8], R2 ;  /* 0x0000d80201007387 */ /* 0x0003e80000100a00 */
[----:B------:R1:W-:Y:S02]  /*bd30*/  LDGSTS.E [R4+-0x7dff8], desc[UR38][R2.64], P6 ;  /* 0x8200800002047fae */ /* 0x0003e4000b1a1026 */
[----:B-1----:R-:W-:-:S02]  /*bd40*/  IMAD.WIDE R2, R5, 0x4, R212 ;  /* 0x0000000405027825 */ /* 0x002fc400078e02d4 */
[----:B------:R-:W5:Y:S01]  /*bd50*/  LDL R212, [R1+0x154] ;  /* 0x0001540001d47983 */ /* 0x000f620000100800 */
[----:B------:R-:W-:-:S03]  /*bd60*/  ISETP.NE.U32.AND P0, PT, R223, RZ, PT ;  /* 0x000000ffdf00720c */ /* 0x000fc60003f05070 */
[----:B------:R1:W-:Y:S04]  /*bd70*/  STL.64 [R1+0xd0], R2 ;  /* 0x0000d00201007387 */ /* 0x0003e80000100a00 */
[----:B------:R-:W5:Y:S04]  /*bd80*/  LDL.LU.64 R224, [R1+0x28] ;  /* 0x0000280001e07983 */ /* 0x000f680000300a00 */
[----:B------:R-:W5:Y:S04]  /*bd90*/  LDL.LU.64 R222, [R1+0x18] ;  /* 0x0000180001de7983 */ /* 0x000f680000300a00 */
[----:B------:R1:W-:Y:S02]  /*bda0*/  LDGSTS.E [R244+-0x7e000], desc[UR38][R2.64], P0 ;  /* 0x8200000002f47fae */ /* 0x0003e400081a1026 */
[----:B-1----:R-:W-:-:S05]  /*bdb0*/  IMAD.WIDE R2, R5, 0x4, R214 ;  /* 0x0000000405027825 */ /* 0x002fca00078e02d6 */
[----:B------:R1:W-:Y:S01]  /*bdc0*/  STL.64 [R1+0xc8], R2 ;  /* 0x0000c80201007387 */ /* 0x0003e20000100a00 */
[----:B------:R-:W-:-:S04]  /*bdd0*/  IMAD.U32 R213, RZ, RZ, UR32 ;  /* 0x00000020ffd57e24 */ /* 0x000fc8000f8e00ff */
[----:B------:R-:W-:-:S04]  /*bde0*/  IMAD.WIDE R214, R213, 0x4, R26 ;  /* 0x00000004d5d67825 */ /* 0x000fc800078e021a */
[----:B------:R-:W-:Y:S01]  /*bdf0*/  IMAD.WIDE R240, R213, 0x4, R250 ;  /* 0x00000004d5f07825 */ /* 0x000fe200078e02fa */
[----:B--2---:R-:W-:-:S13]  /*be00*/  ISETP.NE.U32.AND P6, PT, R220, RZ, PT ;  /* 0x000000ffdc00720c */ /* 0x004fda0003fc5070 */
[----:B------:R1:W-:Y:S01]  /*be10*/  LDGSTS.E [R244+-0x7dff8], desc[UR38][R2.64], P6 ;  /* 0x8200800002f47fae */ /* 0x0003e2000b1a1026 */
[----:B---3--:R-:W-:-:S03]  /*be20*/  ISETP.NE.U32.AND P0, PT, R221, RZ, PT ;  /* 0x000000ffdd00720c */ /* 0x008fc60003f05070 */
[----:B------:R-:W2:Y:S01]  /*be30*/  LDL.LU.64 R220, [R1+0x8] ;  /* 0x0000080001dc7983 */ /* 0x000ea20000300a00 */
[----:B-1----:R-:W-:-:S03]  /*be40*/  IMAD.WIDE R2, R5, 0x4, R216 ;  /* 0x0000000405027825 */ /* 0x002fc600078e02d8 */
[----:B------:R-:W-:Y:S04]  /*be50*/  STL [R1+0x640], R244 ;  /* 0x000640f401007387 */ /* 0x000fe80000100800 */
[----:B------:R1:W-:Y:S04]  /*be60*/  STL.64 [R1+0xc0], R2 ;  /* 0x0000c00201007387 */ /* 0x0003e80000100a00 */
[----:B------:R3:W-:Y:S01]  /*be70*/  STL.64 [R1+0x670], R4 ;  /* 0x0006700401007387 */ /* 0x0007e20000100a00 */
[----:B----4-:R-:W-:Y:S01]  /*be80*/  ISETP.NE.U32.AND P6, PT, R237, RZ, PT ;  /* 0x000000ffed00720c */ /* 0x010fe20003fc5070 */
[----:B------:R-:W-:-:S04]  /*be90*/  IMAD.WIDE R236, R213, 0x4, R246 ;  /* 0x00000004d5ec7825 */ /* 0x000fc800078e02f6 */
[----:B-----5:R-:W-:Y:S01]  /*bea0*/  IMAD.WIDE R242, R213, 0x4, R226 ;  /* 0x00000004d5f27825 */ /* 0x020fe200078e02e2 */
[----:B------:R1:W-:Y:S03]  /*beb0*/  LDGSTS.E [R212+-0x7e000], desc[UR38][R2.64], P0 ;  /* 0x8200000002d47fae */ /* 0x0003e600081a1026 */
[----:B-1----:R-:W-:-:S05]  /*bec0*/  IMAD.WIDE R2, R5, 0x4, R218 ;  /* 0x0000000405027825 */ /* 0x002fca00078e02da */
[----:B------:R1:W-:Y:S04]  /*bed0*/  STL.64 [R1+0xb8], R2 ;  /* 0x0000b80201007387 */ /* 0x0003e80000100a00 */
[----:B------:R1:W-:Y:S01]  /*bee0*/  LDGSTS.E [R212+-0x7dff8], desc[UR38][R2.64], P6 ;  /* 0x8200800002d47fae */ /* 0x0003e2000b1a1026 */
[----:B---3--:R-:W-:-:S03]  /*bef0*/  IMAD.WIDE R4, R213, 0x4, R30 ;  /* 0x00000004d5047825 */ /* 0x008fc600078e021e */
[----:B------:R-:W3:Y:S01]  /*bf00*/  LDL.LU.64 R30, [R1+0x6c0] ;  /* 0x0006c000011e7983 */ /* 0x000ee20000300a00 */
[----:B-1----:R-:W-:Y:S01]  /*bf10*/  IMAD.WIDE R2, R213, 0x4, R234 ;  /* 0x00000004d5027825 */ /* 0x002fe200078e02ea */
[----:B------:R-:W-:Y:S02]  /*bf20*/  ISETP.NE.U32.AND P6, PT, R245, RZ, PT ;  /* 0x000000fff500720c */ /* 0x000fe40003fc5070 */
[----:B------:R-:W0:Y:S04]  /*bf30*/  LDGDEPBAR ;  /* 0x00000000000079af */ /* 0x000e280000000000 */
[----:B------:R1:W-:Y:S04]  /*bf40*/  STL.64 [R1+0x78], R2 ;  /* 0x0000780201007387 */ /* 0x0003e80000100a00 */
[----:B------:R4:W-:Y:S04]  /*bf50*/  STL.64 [R1+0x70], R4 ;  /* 0x0000700401007387 */ /* 0x0009e80000100a00 */
[----:B------:R-:W5:Y:S01]  /*bf60*/  LDL.LU.64 R26, [R1+0x6b8] ;  /* 0x0006b800011a7983 */ /* 0x000f620000300a00 */
[----:B-1----:R-:W-:-:S04]  /*bf70*/  IMAD.WIDE R2, R213, 0x4, R232 ;  /* 0x00000004d5027825 */ /* 0x002fc800078e02e8 */
[C---:B----4-:R-:W-:Y:S01]  /*bf80*/  IMAD.WIDE R4, R213.reuse, 0x4, R230 ;  /* 0x00000004d5047825 */ /* 0x050fe200078e02e6 */
[----:B------:R1:W-:Y:S04]  /*bf90*/  STL.64 [R1+0x68], R2 ;  /* 0x0000680201007387 */ /* 0x0003e80000100a00 */
[----:B------:R-:W-:Y:S01]  /*bfa0*/  STL.64 [R1+0x60], R214 ;  /* 0x000060d601007387 */ /* 0x000fe20000100a00 */
[----:B------:R-:W-:-:S04]  /*bfb0*/  IMAD.WIDE R244, R213, 0x4, R18 ;  /* 0x00000004d5f47825 */ /* 0x000fc800078e0212 */
[C---:B-1----:R-:W-:Y:S02]  /*bfc0*/  IMAD.WIDE R2, R213.reuse, 0x4, R22 ;  /* 0x00000004d5027825 */ /* 0x042fe400078e0216 */
[----:B------:R-:W4:Y:S04]  /*bfd0*/  LDL.LU.64 R22, [R1+0x6b0] ;  /* 0x0006b00001167983 */ /* 0x000f280000300a00 */
[----:B------:R1:W-:Y:S04]  /*bfe0*/  STL.64 [R1+0x58], R4 ;  /* 0x0000580401007387 */ /* 0x0003e80000100a00 */
[----:B------:R-:W3:Y:S04]  /*bff0*/  LDL.LU.64 R18, [R1+0x6a8] ;  /* 0x0006a80001127983 */ /* 0x000ee80000300a00 */
[----:B------:R-:W-:Y:S01]  /*c000*/  STL.64 [R1+0x678], R242 ;  /* 0x000678f201007387 */ /* 0x000fe20000100a00 */
[----:B-1----:R-:W-:-:S03]  /*c010*/  IMAD.WIDE R4, R213, 0x4, R228 ;  /* 0x00000004d5047825 */ /* 0x002fc600078e02e4 */
[----:B------:R-:W-:Y:S04]  /*c020*/  STL.64 [R1+0x50], R2 ;  /* 0x0000500201007387 */ /* 0x000fe80000100a00 */
[----:B------:R1:W-:Y:S01]  /*c030*/  STL.64 [R1+0x680], R2 ;  /* 0x0006800201007387 */ /* 0x0003e20000100a00 */
[----:B------:R-:W-:-:S03]  /*c040*/  IMAD.WIDE R232, R213, 0x4, R10 ;  /* 0x00000004d5e87825 */ /* 0x000fc600078e020a */
[----:B------:R-:W-:Y:S04]  /*c050*/  STL.64 [R1+0x48], R4 ;  /* 0x0000480401007387 */ /* 0x000fe80000100a00 */
[----:B------:R-:W5:Y:S01]  /*c060*/  LDL.LU.64 R250, [R1+0x6a0] ;  /* 0x0006a00001fa7983 */ /* 0x000f620000300a00 */
[----:B------:R-:W-:-:S03]  /*c070*/  IMAD.WIDE R228, R213, 0x4, R14 ;  /* 0x00000004d5e47825 */ /* 0x000fc600078e020e */
[----:B------:R-:W-:Y:S04]  /*c080*/  STL.64 [R1+0x40], R244 ;  /* 0x000040f401007387 */ /* 0x000fe80000100a00 */
[----:B------:R-:W5:Y:S04]  /*c090*/  LDL.LU.64 R246, [R1+0x698] ;  /* 0x0006980001f67983 */ /* 0x000f680000300a00 */
[----:B------:R-:W5:Y:S04]  /*c0a0*/  LDL.LU.64 R10, [R1+0x690] ;  /* 0x00069000010a7983 */ /* 0x000f680000300a00 */
[----:B------:R-:W5:Y:S01]  /*c0b0*/  LDL.LU.64 R14, [R1+0x688] ;  /* 0x00068800010e7983 */ /* 0x000f620000300a00 */
[----:B------:R-:W-:-:S03]  /*c0c0*/  IMAD.WIDE R238, R213, 0x4, R224 ;  /* 0x00000004d5ee7825 */ /* 0x000fc600078e02e0 */
[----:B-1----:R-:W5:Y:S01]  /*c0d0*/  LDL.64 R2, [R1+0x78] ;  /* 0x0000780001027983 */ /* 0x002f620000100a00 */
[----:B------:R-:W-:-:S03]  /*c0e0*/  IMAD.WIDE R226, R213, 0x4, R8 ;  /* 0x00000004d5e27825 */ /* 0x000fc600078e0208 */
[----:B------:R-:W5:Y:S01]  /*c0f0*/  LDL.64 R242, [R1+0x68] ;  /* 0x0000680001f27983 */ /* 0x000f620000100a00 */
[----:B------:R-:W-:-:S03]  /*c100*/  IMAD.WIDE R234, R213, 0x4, R222 ;  /* 0x00000004d5ea7825 */ /* 0x000fc600078e02de */
[----:B------:R-:W5:Y:S01]  /*c110*/  LDL.LU.64 R8, [R1+0x80] ;  /* 0x0000800001087983 */ /* 0x000f620000300a00 */
[----:B------:R-:W-:-:S04]  /*c120*/  IMAD.WIDE R222, R213, 0x4, R12 ;  /* 0x00000004d5de7825 */ /* 0x000fc800078e020c */
[----:B------:R-:W-:-:S04]  /*c130*/  IMAD.WIDE R218, R213, 0x4, R16 ;  /* 0x00000004d5da7825 */ /* 0x000fc800078e0210 */
[----:B------:R-:W-:-:S04]  /*c140*/  IMAD.WIDE R214, R213, 0x4, R20 ;  /* 0x00000004d5d67825 */ /* 0x000fc800078e0214 */
[----:B--2---:R-:W-:-:S04]  /*c150*/  IMAD.WIDE R230, R213, 0x4, R220 ;  /* 0x00000004d5e67825 */ /* 0x004fc800078e02dc */
[----:B----4-:R-:W-:-:S04]  /*c160*/  IMAD.WIDE R16, R213, 0x4, R22 ;  /* 0x00000004d5107825 */ /* 0x010fc800078e0216 */
[----:B---3--:R-:W-:-:S04]  /*c170*/  IMAD.WIDE R216, R213, 0x4, R18 ;  /* 0x00000004d5d87825 */ /* 0x008fc800078e0212 */
[C---:B-----5:R-:W-:Y:S02]  /*c180*/  IMAD.WIDE R224, R213.reuse, 0x4, R10 ;  /* 0x00000004d5e07825 */ /* 0x060fe400078e020a */
[----:B------:R-:W2:Y:S02]  /*c190*/  LDL.LU.64 R10, [R1+0x88] ;  /* 0x00008800010a7983 */ /* 0x000ea40000300a00 */
[C---:B------:R-:W-:Y:S02]  /*c1a0*/  IMAD.WIDE R220, R213.reuse, 0x4, R14 ;  /* 0x00000004d5dc7825 */ /* 0x040fe400078e020e */
[----:B------:R-:W3:Y:S04]  /*c1b0*/  LDL.LU.64 R12, [R1+0x90] ;  /* 0x00009000010c7983 */ /* 0x000ee80000300a00 */
[----:B------:R-:W4:Y:S04]  /*c1c0*/  LDL.LU.64 R14, [R1+0x98] ;  /* 0x00009800010e7983 */ /* 0x000f280000300a00 */
[----:B------:R-:W5:Y:S04]  /*c1d0*/  LDL.LU.64 R18, [R1+0xa8] ;  /* 0x0000a80001127983 */ /* 0x000f680000300a00 */
[----:B------:R-:W2:Y:S04]  /*c1e0*/  LDL.LU.64 R20, [R1+0xa0] ;  /* 0x0000a00001147983 */ /* 0x000ea80000300a00 */
[----:B------:R-:W2:Y:S01]  /*c1f0*/  LDL.LU.64 R22, [R1+0xb0] ;  /* 0x0000b00001167983 */ /* 0x000ea20000300a00 */
[----:B------:R-:W-:-:S03]  /*c200*/  IMAD.WIDE R250, R213, 0x4, R250 ;  /* 0x00000004d5fa7825 */ /* 0x000fc600078e02fa */
[----:B------:R1:W-:Y:S01]  /*c210*/  STL.64 [R1+0x630], R212 ;  /* 0x000630d401007387 */ /* 0x0003e20000100a00 */
[----:B------:R-:W-:-:S03]  /*c220*/  IMAD.WIDE R248, R213, 0x4, R248 ;  /* 0x00000004d5f87825 */ /* 0x000fc600078e02f8 */
[----:B------:R-:W-:Y:S01]  /*c230*/  LDGSTS.E [R7+0x10000], desc[UR38][R2.64], P1 ;  /* 0x1000000002077fae */ /* 0x000fe200089a1026 */
[----:B------:R-:W-:-:S03]  /*c240*/  IMAD.WIDE R246, R213, 0x4, R246 ;  /* 0x00000004d5f67825 */ /* 0x000fc600078e02f6 */
[----:B------:R-:W-:Y:S01]  /*c250*/  LDGSTS.E [R7+0x10400], desc[UR38][R242.64], P1 ;  /* 0x10400000f2077fae */ /* 0x000fe200089a1026 */
[----:B------:R-:W-:-:S04]  /*c260*/  IMAD.WIDE R24, R213, 0x4, R24 ;  /* 0x00000004d5187825 */ /* 0x000fc800078e0218 */
        /* <DEDUP_REMOVED lines=94> */
[----:B--2---:R-:W-:-:S04]  /*c850*/  IMAD.WIDE R10, R213, 0x4, R10 ;  /* 0x00000004d50a7825 */ /* 0x004fc800078e020a */
[----:B---3--:R-:W-:-:S04]  /*c860*/  IMAD.WIDE R12, R213, 0x4, R12 ;  /* 0x00000004d50c7825 */ /* 0x008fc800078e020c */
[----:B----4-:R-:W-:-:S04]  /*c870*/  IMAD.WIDE R14, R213, 0x4, R14 ;  /* 0x00000004d50e7825 */ /* 0x010fc800078e020e */
[----:B-----5:R-:W-:-:S04]  /*c880*/  IMAD.WIDE R18, R213, 0x4, R18 ;  /* 0x00000004d5127825 */ /* 0x020fc800078e0212 */
[----:B------:R-:W-:-:S04]  /*c890*/  IMAD.WIDE R20, R213, 0x4, R20 ;  /* 0x00000004d5147825 */ /* 0x000fc800078e0214 */
[----:B------:R-:W-:Y:S02]  /*c8a0*/  IMAD.WIDE R22, R213, 0x4, R22 ;  /* 0x00000004d5167825 */ /* 0x000fe400078e0216 */
[----:B-1----:R-:W2:Y:S04]  /*c8b0*/  LDL.64 R212, [R1+0x58] ;  /* 0x0000580001d47983 */ /* 0x002ea80000100a00 */
[----:B------:R-:W3:Y:S04]  /*c8c0*/  LDL.LU.64 R2, [R1+0x680] ;  /* 0x0006800001027983 */ /* 0x000ee80000300a00 */
[----:B------:R-:W4:Y:S04]  /*c8d0*/  LDL.LU.64 R242, [R1+0x678] ;  /* 0x0006780001f27983 */ /* 0x000f280000300a00 */
[----:B--2---:R-:W-:Y:S04]  /*c8e0*/  LDGSTS.E [R7+0x10800], desc[UR38][R212.64], P1 ;  /* 0x10800000d4077fae */ /* 0x004fe800089a1026 */
[----:B------:R-:W-:Y:S04]  /*c8f0*/  LDGSTS.E [R7+0x10c00], desc[UR38][R4.64], P1 ;  /* 0x10c0000004077fae */ /* 0x000fe800089a1026 */
[----:B----4-:R-:W-:Y:S04]  /*c900*/  LDGSTS.E [R7+0x11000], desc[UR38][R242.64], P1 ;  /* 0x11000000f2077fae */ /* 0x010fe800089a1026 */
[----:B------:R-:W-:Y:S04]  /*c910*/  LDGSTS.E [R7+0x11400], desc[UR38][R238.64], P1 ;  /* 0x11400000ee077fae */ /* 0x000fe800089a1026 */
[----:B------:R-:W2:Y:S04]  /*c920*/  LDL.LU.64 R4, [R1+0x670] ;  /* 0x0006700001047983 */ /* 0x000ea80000300a00 */
[----:B------:R-:W-:Y:S04]  /*c930*/  STL.64 [R1+0x5f8], R242 ;  /* 0x0005f8f201007387 */ /* 0x000fe80000100a00 */
[----:B------:R1:W-:Y:S04]  /*c940*/  STL.64 [R1+0x600], R238 ;  /* 0x000600ee01007387 */ /* 0x0003e80000100a00 */
[----:B------:R-:W-:Y:S04]  /*c950*/  LDGSTS.E [R7+0x11800], desc[UR38][R234.64], P1 ;  /* 0x11800000ea077fae */ /* 0x000fe800089a1026 */
[----:B------:R-:W-:Y:S04]  /*c960*/  LDGSTS.E [R7+0x11c00], desc[UR38][R230.64], P1 ;  /* 0x11c00000e6077fae */ /* 0x000fe800089a1026 */
[----:B-1----:R-:W4:Y:S04]  /*c970*/  LDL.LU.64 R238, [R1+0x60] ;  /* 0x0000600001ee7983 */ /* 0x002f280000300a00 */
[----:B------:R-:W-:Y:S04]  /*c980*/  STL.64 [R1+0x608], R234 ;  /* 0x000608ea01007387 */ /* 0x000fe80000100a00 */
[----:B------:R1:W-:Y:S04]  /*c990*/  STL.64 [R1+0x610], R230 ;  /* 0x000610e601007387 */ /* 0x0003e80000100a00 */
[----:B------:R-:W-:Y:S04]  /*c9a0*/  LDGSTS.E [R7+0x12000], desc[UR38][R250.64], P1 ;  /* 0x12000000fa077fae */ /* 0x000fe800089a1026 */
[----:B------:R2:W-:Y:S04]  /*c9b0*/  LDGSTS.E [R7+0x12400], desc[UR38][R246.64], P1 ;  /* 0x12400000f6077fae */ /* 0x0005e800089a1026 */
[----:B-1----:R-:W5:Y:S04]  /*c9c0*/  LDL.LU.64 R230, [R1+0x70] ;  /* 0x0000700001e67983 */ /* 0x002f680000300a00 */
[----:B------:R-:W-:Y:S04]  /*c9d0*/  LDGSTS.E [R7+0x12800], desc[UR38][R224.64], P1 ;  /* 0x12800000e0077fae */ /* 0x000fe800089a1026 */
[----:B------:R-:W-:Y:S04]  /*c9e0*/  LDGSTS.E [R7+0x12c00], desc[UR38][R220.64], P1 ;  /* 0x12c00000dc077fae */ /* 0x000fe800089a1026 */
[----:B------:R-:W-:Y:S04]  /*c9f0*/  LDGSTS.E [R7+0x13000], desc[UR38][R216.64], P1 ;  /* 0x13000000d8077fae */ /* 0x000fe800089a1026 */
[----:B------:R-:W-:Y:S04]  /*ca00*/  LDGSTS.E [R7+0x13400], desc[UR38][R16.64], P1 ;  /* 0x1340000010077fae */ /* 0x000fe800089a1026 */
[----:B------:R1:W-:Y:S04]  /*ca10*/  LDGSTS.E [R7+0x13800], desc[UR38][R26.64], P1 ;  /* 0x138000001a077fae */ /* 0x0003e800089a1026 */
        /* <DEDUP_REMOVED lines=45> */
[----:B------:R-:W-:Y:S04]  /*ccf0*/  STL.64 [R1+0x618], R250 ;  /* 0x000618fa01007387 */ /* 0x000fe80000100a00 */
        /* <DEDUP_REMOVED lines=8> */
[----:B------:R-:W-:Y:S04]  /*cd80*/  STL.64 [R1+0x650], R16 ;  /* 0x0006501001007387 */ /* 0x000fe80000100a00 */
[----:B------:R1:W-:Y:S04]  /*cd90*/  STL.64 [R1+0x660], R26 ;  /* 0x0006601a01007387 */ /* 0x0003e80000100a00 */
[----:B-----5:R-:W-:Y:S04]  /*cda0*/  LDGSTS.E [R6+0x10200], desc[UR38][R230.64], P1 ;  /* 0x10200000e6067fae */ /* 0x020fe800089a1026 */
[----:B----4-:R-:W-:Y:S04]  /*cdb0*/  LDGSTS.E [R6+0x10600], desc[UR38][R238.64], P1 ;  /* 0x10600000ee067fae */ /* 0x010fe800089a1026 */
[----:B---3--:R-:W-:Y:S04]  /*cdc0*/  LDGSTS.E [R6+0x10a00], desc[UR38][R2.64], P1 ;  /* 0x10a0000002067fae */ /* 0x008fe800089a1026 */
[----:B------:R-:W-:Y:S04]  /*cdd0*/  LDGSTS.E [R6+0x10e00], desc[UR38][R244.64], P1 ;  /* 0x10e00000f4067fae */ /* 0x000fe800089a1026 */
[----:B------:R-:W-:Y:S04]  /*cde0*/  LDGSTS.E [R6+0x11200], desc[UR38][R240.64], P1 ;  /* 0x11200000f0067fae */ /* 0x000fe800089a1026 */
[----:B------:R-:W3:Y:S04]  /*cdf0*/  LDL.LU.64 R2, [R1+0x668] ;  /* 0x0006680001027983 */ /* 0x000ee80000300a00 */
[----:B------:R-:W2:Y:S04]  /*ce00*/  LDL.LU.64 R212, [R1+0x130] ;  /* 0x0001300001d47983 */ /* 0x000ea80000300a00 */
[----:B------:R-:W4:Y:S04]  /*ce10*/  LDL.LU R244, [R1+0x19c] ;  /* 0x00019c0001f47983 */ /* 0x000f280000300800 */
        /* <DEDUP_REMOVED lines=35> */
[----:B------:R-:W5:Y:S04]  /*d050*/  LDL.LU R234, [R1+0x18c] ;  /* 0x00018c0001ea7983 */ /* 0x000f680000300800 */
[----:B------:R-:W-:Y:S04]  /*d060*/  LDGSTS.E [R6+0x1a200], desc[UR38][R132.64], P1 ;  /* 0x1a20000084067fae */ /* 0x000fe800089a1026 */
[----:B-1----:R-:W3:Y:S04]  /*d070*/  LDL.LU.64 R26, [R1+0x128] ;  /* 0x00012800011a7983 */ /* 0x002ee80000300a00 */
[----:B------:R-:W-:Y:S04]  /*d080*/  LDGSTS.E [R6+0x1a600], desc[UR38][R136.64], P1 ;  /* 0x1a60000088067fae */ /* 0x000fe800089a1026 */
[----:B------:R-:W3:Y:S04]  /*d090*/  LDL.LU R235, [R1+0x198] ;  /* 0x0001980001eb7983 */ /* 0x000ee80000300800 */
[----:B------:R-:W-:Y:S04]  /*d0a0*/  LDGSTS.E [R6+0x1aa00], desc[UR38][R140.64], P1 ;  /* 0x1aa000008c067fae */ /* 0x000fe800089a1026 */
[----:B------:R-:W3:Y:S04]  /*d0b0*/  LDL.LU.64 R250, [R1+0x120] ;  /* 0x0001200001fa7983 */ /* 0x000ee80000300a00 */
[----:B------:R-:W-:Y:S04]  /*d0c0*/  LDGSTS.E [R6+0x1ae00], desc[UR38][R144.64], P1 ;  /* 0x1ae0000090067fae */ /* 0x000fe800089a1026 */
[----:B------:R-:W3:Y:S04]  /*d0d0*/  LDL.LU.64 R242, [R1+0x118] ;  /* 0x0001180001f27983 */ /* 0x000ee80000300a00 */
[----:B------:R-:W-:Y:S04]  /*d0e0*/  LDGSTS.E [R6+0x1b200], desc[UR38][R148.64], P1 ;  /* 0x1b20000094067fae */ /* 0x000fe800089a1026 */
[----:B------:R-:W3:Y:S04]  /*d0f0*/  LDL.LU R16, [R1+0x1a4] ;  /* 0x0001a40001107983 */ /* 0x000ee80000300800 */
[----:B------:R-:W-:Y:S01]  /*d100*/  LDGSTS.E [R6+0x1b600], desc[UR38][R152.64], P1 ;  /* 0x1b60000098067fae */ /* 0x000fe200089a1026 */
[----:B------:R-:W-:-:S03]  /*d110*/  ISETP.NE.U32.AND P5, PT, R252, RZ, PT ;  /* 0x000000fffc00720c */ /* 0x000fc60003fa5070 */
[----:B------:R-:W3:Y:S04]  /*d120*/  LDL R17, [R1+0x13c] ;  /* 0x00013c0001117983 */ /* 0x000ee80000100800 */
[----:B------:R-:W-:Y:S01]  /*d130*/  LDGSTS.E [R6+0x1ba00], desc[UR38][R156.64], P1 ;  /* 0x1ba000009c067fae */ /* 0x000fe200089a1026 */
[----:B------:R-:W-:-:S03]  /*d140*/  IMAD.U32 R252, RZ, RZ, UR26 ;  /* 0x0000001afffc7e24 */ /* 0x000fc6000f8e00ff */
[----:B------:R-:W3:Y:S04]  /*d150*/  LDL.LU.64 R216, [R1+0x110] ;  /* 0x0001100001d87983 */ /* 0x000ee80000300a00 */
[----:B------:R-:W-:Y:S04]  /*d160*/  LDGSTS.E [R6+0x1be00], desc[UR38][R160.64], P1 ;  /* 0x1be00000a0067fae */ /* 0x000fe800089a1026 */
[----:B------:R-:W3:Y:S04]  /*d170*/  LDL.LU R245, [R1+0x1a8] ;  /* 0x0001a80001f57983 */ /* 0x000ee80000300800 */
[----:B------:R-:W-:Y:S04]  /*d180*/  LDGSTS.E [R6+0x1c200], desc[UR38][R164.64], P1 ;  /* 0x1c200000a4067fae */ /* 0x000fe800089a1026 */
[----:B------:R-:W3:Y:S04]  /*d190*/  LDL R224, [R1+0x140] ;  /* 0x0001400001e07983 */ /* 0x000ee80000100800 */
[----:B------:R-:W-:Y:S04]  /*d1a0*/  LDGSTS.E [R6+0x1c600], desc[UR38][R168.64], P1 ;  /* 0x1c600000a8067fae */ /* 0x000fe800089a1026 */
[----:B------:R-:W-:Y:S04]  /*d1b0*/  LDGSTS.E [R6+0x1ca00], desc[UR38][R172.64], P1 ;  /* 0x1ca00000ac067fae */ /* 0x000fe800089a1026 */
[----:B------:R-:W3:Y:S04]  /*d1c0*/  LDL.LU.64 R220, [R1+0x108] ;  /* 0x0001080001dc7983 */ /* 0x000ee80000300a00 */
[----:B------:R-:W-:Y:S01]  /*d1d0*/  LDGSTS.E [R6+0x1ce00], desc[UR38][R176.64], P1 ;  /* 0x1ce00000b0067fae */ /* 0x000fe200089a1026 */
[----:B------:R-:W-:-:S03]  /*d1e0*/  IADD3 R252, PT, PT, R252, 0x100000, R0 ;  /* 0x00100000fcfc7810 */ /* 0x000fc60007ffe000 */
        /* <DEDUP_REMOVED lines=12> */
[----:B------:R-:W0:Y:S01]  /*d2b0*/  LDGDEPBAR ;  /* 0x00000000000079af */ /* 0x000e220000000000 */
[----:B--2---:R-:W-:Y:S01]  /*d2c0*/  IMAD.WIDE R246, R5, 0x4, R212 ;  /* 0x0000000405f67825 */ /* 0x004fe200078e02d4 */
[----:B------:R-:W-:Y:S01]  /*d2d0*/  BAR.SYNC.DEFER_BLOCKING 0x0 ;  /* 0x0000000000007b1d */ /* 0x000fe20000010000 */
[----:B----4-:R-:W-:-:S05]  /*d2e0*/  ISETP.NE.U32.AND P0, PT, R244, RZ, PT ;  /* 0x000000fff400720c */ /* 0x010fca0003f05070 */
[----:B------:R-:W2:Y:S04]  /*d2f0*/  LDL.LU R244, [R1+0x1ac] ;  /* 0x0001ac0001f47983 */ /* 0x000ea80000300800 */
[----:B------:R-:W-:Y:S04]  /*d300*/  STL.64 [R1+0x80], R246 ;  /* 0x000080f601007387 */ /* 0x000fe80000100a00 */
[----:B------:R-:W4:Y:S04]  /*d310*/  LDL.LU.64 R212, [R1+0x100] ;  /* 0x0001000001d47983 */ /* 0x000f280000300a00 */
[----:B------:R-:W2:Y:S04]  /*d320*/  LDL.LU R225, [R1+0x1b0] ;  /* 0x0001b00001e17983 */ /* 0x000ea80000300800 */
[----:B------:R1:W-:Y:S04]  /*d330*/  STL [R1+0x588], R0 ;  /* 0x0005880001007387 */ /* 0x0003e80000100800 */
[----:B------:R-:W-:Y:S01]  /*d340*/  @!PT LDS RZ, [RZ] ;  /* 0x00000000fffff984 */ /* 0x000fe20000000800 */
[----:B------:R-:W-:Y:S01]  /*d350*/  @!PT LDS RZ, [RZ] ;  /* 0x00000000fffff984 */ /* 0x000fe20000000800 */
[----:B------:R-:W-:Y:S01]  /*d360*/  @!PT LDS RZ, [RZ] ;  /* 0x00000000fffff984 */ /* 0x000fe20000000800 */
[----:B------:R-:W-:Y:S04]  /*d370*/  LDGSTS.E [R252+-0x7c000], desc[UR38][R246.64], P0 ;  /* 0x84000000f6fc7fae */ /* 0x000fe800081a1026 */
[----:B-1----:R-:W2:Y:S04]  /*d380*/  LDL.LU R0, [R1+0x1a0] ;  /* 0x0001a00001007983 */ /* 0x002ea80000300800 */
[----:B------:R-:W4:Y:S01]  /*d390*/  LDL.LU.64 R246, [R1+0xf8] ;  /* 0x0000f80001f67983 */ /* 0x000f220000300a00 */
[----:B-----5:R-:W-:-:S03]  /*d3a0*/  ISETP.NE.U32.AND P1, PT, R234, RZ, PT ;  /* 0x000000ffea00720c */ /* 0x020fc60003f25070 */
[----:B------:R-:W5:Y:S01]  /*d3b0*/  LDL.LU R234, [R1+0x1b4] ;  /* 0x0001b40001ea7983 */ /* 0x000f620000300800 */
[----:B---3--:R-:W-:Y:S01]  /*d3c0*/  IMAD.WIDE R26, R5, 0x4, R26 ;  /* 0x00000004051a7825 */ /* 0x008fe200078e021a */
[----:B------:R-:W-:-:S04]  /*d3d0*/  ISETP.NE.U32.AND P0, PT, R235, RZ, PT ;  /* 0x000000ffeb00720c */ /* 0x000fc80003f05070 */
[----:B------:R1:W-:Y:S04]  /*d3e0*/  STL.64 [R1+0x128], R26 ;  /* 0x0001281a01007387 */ /* 0x0003e80000100a00 */
[----:B------:R1:W-:Y:S02]  /*d3f0*/  LDGSTS.E [R252+-0x7bff8], desc[UR38][R26.64], P1 ;  /* 0x840080001afc7fae */ /* 0x0003e400089a1026 */
[C---:B-1----:R-:W-:Y:S02]  /*d400*/  IMAD.WIDE R26, R5.reuse, 0x4, R250 ;  /* 0x00000004051a7825 */ /* 0x042fe400078e02fa */
[----:B------:R-:W3:Y:S04]  /*d410*/  LDL.LU.64 R250, [R1+0xf0] ;  /* 0x0000f00001fa7983 */ /* 0x000ee80000300a00 */
[----:B------:R-:W3:Y:S04]  /*d420*/  LDL.LU R235, [R1+0x1bc] ;  /* 0x0001bc0001eb7983 */ /* 0x000ee80000300800 */
[----:B------:R1:W-:Y:S04]  /*d430*/  STL.64 [R1+0x120], R26 ;  /* 0x0001201a01007387 */ /* 0x0003e80000100a00 */
[----:B------:R1:W-:Y:S01]  /*d440*/  LDGSTS.E [R17+-0x7c000], desc[UR38][R26.64], P0 ;  /* 0x840000001a117fae */ /* 0x0003e200081a1026 */
[----:B------:R-:W-:Y:S01]  /*d450*/  ISETP.NE.U32.AND P0, PT, R16, RZ, PT ;  /* 0x000000ff1000720c */ /* 0x000fe20003f05070 */
[----:B-1----:R-:W-:-:S02]  /*d460*/  IMAD.WIDE R26, R5, 0x4, R242 ;  /* 0x00000004051a7825 */ /* 0x002fc400078e02f2 */
[----:B------:R-:W3:Y:S04]  /*d470*/  LDL.LU.64 R242, [R1+0xe8] ;  /* 0x0000e80001f27983 */ /* 0x000ee80000300a00 */
[----:B------:R1:W-:Y:S01]  /*d480*/  STL.64 [R1+0x118], R26 ;  /* 0x0001181a01007387 */ /* 0x0003e20000100a00 */
[----:B--2---:R-:W-:-:S13]  /*d490*/  ISETP.NE.U32.AND P1, PT, R0, RZ, PT ;  /* 0x000000ff0000720c */ /* 0x004fda0003f25070 */
[----:B------:R1:W-:Y:S01]  /*d4a0*/  LDGSTS.E [R17+-0x7bff8], desc[UR38][R26.64], P1 ;  /* 0x840080001a117fae */ /* 0x0003e200089a1026 */
[----:B------:R-:W-:-:S03]  /*d4b0*/  ISETP.NE.U32.AND P1, PT, R245, RZ, PT ;  /* 0x000000fff500720c */ /* 0x000fc60003f25070 */
[----:B------:R-:W2:Y:S01]  /*d4c0*/  LDL.LU R245, [R1+0x1b8] ;  /* 0x0001b80001f57983 */ /* 0x000ea20000300800 */
[----:B-1----:R-:W-:-:S03]  /*d4d0*/  IMAD.WIDE R26, R5, 0x4, R216 ;  /* 0x00000004051a7825 */ /* 0x002fc600078e02d8 */
[----:B------:R-:W2:Y:S04]  /*d4e0*/  LDL.LU.64 R16, [R1+0xe0] ;  /* 0x0000e00001107983 */ /* 0x000ea80000300a00 */
[----:B------:R1:W-:Y:S01]  /*d4f0*/  LDGSTS.E [R224+-0x7c000], desc[UR38][R26.64], P0 ;  /* 0x840000001ae07fae */ /* 0x0003e200081a1026 */
[----:B------:R-:W-:-:S03]  /*d500*/  ISETP.NE.U32.AND P0, PT, R244, RZ, PT ;  /* 0x000000fff400720c */ /* 0x000fc60003f05070 */
[----:B------:R1:W-:Y:S04]  /*d510*/  STL.64 [R1+0x110], R26 ;  /* 0x0001101a01007387 */ /* 0x0003e80000100a00 */
[----:B------:R-:W2:Y:S04]  /*d520*/  LDL.LU.64 R216, [R1+0xd8] ;  /* 0x0000d80001d87983 */ /* 0x000ea80000300a00 */
[----:B------:R-:W2:Y:S01]  /*d530*/  LDL.LU R244, [R1+0x1c4] ;  /* 0x0001c40001f47983 */ /* 0x000ea20000300800 */
[----:B-1----:R-:W-:-:S05]  /*d540*/  IMAD.WIDE R26, R5, 0x4, R220 ;  /* 0x00000004051a7825 */ /* 0x002fca00078e02dc */
[----:B------:R4:W-:Y:S04]  /*d550*/  STL.64 [R1+0x108], R26 ;  /* 0x0001081a01007387 */ /* 0x0009e80000100a00 */
[----:B------:R4:W-:Y:S01]  /*d560*/  LDGSTS.E [R224+-0x7bff8], desc[UR38][R26.64], P1 ;  /* 0x840080001ae07fae */ /* 0x0009e200089a1026 */
[----:B------:R-:W-:-:S03]  /*d570*/  ISETP.NE.U32.AND P1, PT, R225, RZ, PT ;  /* 0x000000ffe100720c */ /* 0x000fc60003f25070 */
[----:B------:R-:W2:Y:S01]  /*d580*/  LDL.LU.64 R220, [R1+0xd0] ;  /* 0x0000d00001dc7983 */ /* 0x000ea20000300a00 */
[----:B----4-:R-:W-:-:S03]  /*d590*/  IMAD.WIDE R26, R5, 0x4, R212 ;  /* 0x00000004051a7825 */ /* 0x010fc600078e02d4 */
[----:B------:R-:W4:Y:S04]  /*d5a0*/  LDL.LU.64 R212, [R1+0xc8] ;  /* 0x0000c80001d47983 */ /* 0x000f280000300a00 */
[----:B------:R-:W4:Y:S04]  /*d5b0*/  LDL.LU R0, [R1+0x1c8] ;  /* 0x0001c80001007983 */ /* 0x000f280000300800 */
[----:B------:R1:W-:Y:S04]  /*d5c0*/  STL.64 [R1+0x100], R26 ;  /* 0x0001001a01007387 */ /* 0x0003e80000100a00 */
[----:B------:R1:W-:Y:S04]  /*d5d0*/  LDGSTS.E [R3+-0x7c000], desc[UR38][R26.64], P0 ;  /* 0x840000001a037fae */ /* 0x0003e800081a1026 */
[----:B------:R-:W4:Y:S01]  /*d5e0*/  LDL.LU.64 R224, [R1+0xc0] ;  /* 0x0000c00001e07983 */ /* 0x000f220000300a00 */
[----:B-1----:R-:W-:-:S05]  /*d5f0*/  IMAD.WIDE R26, R5, 0x4, R246 ;  /* 0x00000004051a7825 */ /* 0x002fca00078e02f6 */
[----:B------:R-:W-:Y:S04]  /*d600*/  STL.64 [R1+0xf8], R26 ;  /* 0x0000f81a01007387 */ /* 0x000fe80000100a00 */
[----:B------:R-:W4:Y:S04]  /*d610*/  LDL.LU.64 R246, [R1+0xb8] ;  /* 0x0000b80001f67983 */ /* 0x000f280000300a00 */
[----:B------:R3:W-:Y:S04]  /*d620*/  LDGSTS.E [R3+-0x7bff8], desc[UR38][R26.64], P1 ;  /* 0x840080001a037fae */ /* 0x0007e800089a1026 */
[----:B------:R1:W-:Y:S04]  /*d630*/  STL [R1+0x5c0], R3 ;  /* 0x0005c00301007387 */ /* 0x0003e80000100800 */
[----:B-1----:R-:W4:Y:S01]  /*d640*/  LDL.LU R3, [R1+0x1c0] ;  /* 0x0001c00001037983 */ /* 0x002f220000300800 */
[----:B-----5:R-:W-:Y:S01]  /*d650*/  ISETP.NE.U32.AND P0, PT, R234, RZ, PT ;  /* 0x000000ffea00720c */ /* 0x020fe20003f05070 */
[----:B---3--:R-:W-:-:S02]  /*d660*/  IMAD.WIDE R26, R5, 0x4, R250 ;  /* 0x00000004051a7825 */ /* 0x008fc400078e02fa */
[----:B------:R-:W3:Y:S01]  /*d670*/  LDL.LU.64 R250, [R1+0x78] ;  /* 0x0000780001fa7983 */ /* 0x000ee20000300a00 */
[----:B------:R-:W-:-:S03]  /*d680*/  ISETP.NE.U32.AND P1, PT, R235, RZ, PT ;  /* 0x000000ffeb00720c */ /* 0x000fc60003f25070 */
[----:B------:R1:W-:Y:S06]  /*d690*/  STL.64 [R1+0xf0], R26 ;  /* 0x0000f01a01007387 */ /* 0x0003ec0000100a00 */
[----:B------:R1:W-:Y:S04]  /*d6a0*/  LDGSTS.E [R2+-0x7c000], desc[UR38][R26.64], P0 ;  /* 0x840000001a027fae */ /* 0x0003e800081a1026 */
[----:B------:R-:W5:Y:S01]  /*d6b0*/  LDL.LU.64 R234, [R1+0x68] ;  /* 0x0000680001ea7983 */ /* 0x000f620000300a00 */
[----:B-1----:R-:W-:-:S03]  /*d6c0*/  IMAD.WIDE R26, R5, 0x4, R242 ;  /* 0x00000004051a7825 */ /* 0x002fc600078e02f2 */
[----:B------:R-:W3:Y:S04]  /*d6d0*/  LDL.LU.64 R242, [R1+0x58] ;  /* 0x0000580001f27983 */ /* 0x000ee80000300a00 */
[----:B------:R1:W-:Y:S04]  /*d6e0*/  STL.64 [R1+0xe8], R26 ;  /* 0x0000e81a01007387 */ /* 0x0003e80000100a00 */
[----:B------:R-:W-:Y:S04]  /*d6f0*/  LDGSTS.E [R2+-0x7bff8], desc[UR38][R26.64], P1 ;  /* 0x840080001a027fae */ /* 0x000fe800089a1026 */
[----:B-1----:R-:W3:Y:S04]  /*d700*/  LDL.LU.64 R26, [R1+0x660] ;  /* 0x00066000011a7983 */ /* 0x002ee80000300a00 */
[----:B------:R1:W-:Y:S01]  /*d710*/  STL [R1+0x5d8], R2 ;  /* 0x0005d80201007387 */ /* 0x0003e20000100800 */
[----:B--2---:R-:W-:Y:S01]  /*d720*/  ISETP.NE.U32.AND P1, PT, R245, RZ, PT ;  /* 0x000000fff500720c */ /* 0x004fe20003f25070 */
[----:B------:R-:W-:-:S04]  /*d730*/  IMAD.WIDE R16, R5, 0x4, R16 ;  /* 0x0000000405107825 */ /* 0x000fc800078e0210 */
[----:B------:R-:W-:Y:S01]  /*d740*/  IMAD.WIDE R216, R5, 0x4, R216 ;  /* 0x0000000405d87825 */ /* 0x000fe200078e02d8 */
[----:B----4-:R-:W-:Y:S02]  /*d750*/  ISETP.NE.U32.AND P0, PT, R3, RZ, PT ;  /* 0x000000ff0300720c */ /* 0x010fe40003f05070 */
[----:B-1----:R-:W2:Y:S04]  /*d760*/  LDL.LU.64 R2, [R1+0x40] ;  /* 0x0000400001027983 */ /* 0x002ea80000300a00 */
[----:B------:R-:W4:Y:S04]  /*d770*/  LDL.LU R245, [R1+0x658] ;  /* 0x0006580001f57983 */ /* 0x000f280000300800 */
[----:B------:R1:W-:Y:S04]  /*d780*/  STL.64 [R1+0xb0], R16 ;  /* 0x0000b01001007387 */ /* 0x0003e80000100a00 */
[----:B------:R-:W-:Y:S04]  /*d790*/  LDGSTS.E [R4+-0x7c000], desc[UR38][R16.64], P0 ;  /* 0x8400000010047fae */ /* 0x000fe800081a1026 */
[----:B------:R-:W-:Y:S01]  /*d7a0*/  LDGSTS.E [R4+-0x7bff8], desc[UR38][R216.64], P1 ;  /* 0x84008000d8047fae */ /* 0x000fe200089a1026 */
[----:B------:R-:W-:-:S03]  /*d7b0*/  ISETP.NE.U32.AND P1, PT, R244, RZ, PT ;  /* 0x000000fff400720c */ /* 0x000fc60003f25070 */
[----:B-1----:R-:W2:Y:S04]  /*d7c0*/  LDL.LU.64 R16, [R1+0x650] ;  /* 0x0006500001107983 */ /* 0x002ea80000300a00 */
[----:B------:R1:W-:Y:S04]  /*d7d0*/  STL.64 [R1+0xa8], R216 ;  /* 0x0000a8d801007387 */ /* 0x0003e80000100a00 */
[----:B-1----:R-:W2:Y:S04]  /*d7e0*/  LDL.LU.64 R216, [R1+0x648] ;  /* 0x0006480001d87983 */ /* 0x002ea80000300a00 */
[----:B------:R-:W2:Y:S01]  /*d7f0*/  LDL.LU R244, [R1+0x640] ;  /* 0x0006400001f47983 */ /* 0x000ea20000300800 */
[----:B------:R-:W-:-:S04]  /*d800*/  IMAD.WIDE R220, R5, 0x4, R220 ;  /* 0x0000000405dc7825 */ /* 0x000fc800078e02dc */
[----:B------:R-:W-:Y:S01]  /*d810*/  IMAD.WIDE R212, R5, 0x4, R212 ;  /* 0x0000000405d47825 */ /* 0x000fe200078e02d4 */
[----:B------:R1:W-:Y:S01]  /*d820*/  STL.64 [R1+0xa0], R220 ;  /* 0x0000a0dc01007387 */ /* 0x0003e20000100a00 */
[----:B----4-:R-:W-:-:S13]  /*d830*/  LOP3.LUT P0, RZ, R245, 0x80000, RZ, 0xc0, !PT ;  /* 0x00080000f5ff7812 */ /* 0x010fda000780c0ff */
[----:B--2---:R-:W-:Y:S04]  /*d840*/  LDGSTS.E [R244+-0x7c000], desc[UR38][R220.64], P0 ;  /* 0x84000000dcf47fae */ /* 0x004fe800081a1026 */
[----:B------:R2:W-:Y:S04]  /*d850*/  LDGSTS.E [R244+-0x7bff8], desc[UR38][R212.64], P1 ;  /* 0x84008000d4f47fae */ /* 0x0005e800089a1026 */
[----:B-1----:R-:W4:Y:S04]  /*d860*/  LDL.LU.64 R220, [R1+0x638] ;  /* 0x0006380001dc7983 */ /* 0x002f280000300a00 */
[----:B------:R1:W-:Y:S04]  /*d870*/  STL.64 [R1+0x98], R212 ;  /* 0x000098d401007387 */ /* 0x0003e80000100a00 */
[----:B-1----:R-:W2:Y:S01]  /*d880*/  LDL.LU.64 R212, [R1+0x630] ;  /* 0x0006300001d47983 */ /* 0x002ea20000300a00 */
[----:B------:R-:W-:Y:S01]  /*d890*/  ISETP.NE.U32.AND P1, PT, R0, RZ, PT ;  /* 0x000000ff0000720c */ /* 0x000fe20003f25070 */
[----:B------:R-:W-:Y:S01]  /*d8a0*/  IMAD.WIDE R224, R5, 0x4, R224 ;  /* 0x0000000405e07825 */ /* 0x000fe200078e02e0 */
[----:B------:R-:W-:-:S03]  /*d8b0*/  LOP3.LUT P0, RZ, R245, 0x40000, RZ, 0xc0, !PT ;  /* 0x00040000f5ff7812 */ /* 0x000fc6000780c0ff */
[----:B------:R-:W-:Y:S01]  /*d8c0*/  IMAD.WIDE R246, R5, 0x4, R246 ;  /* 0x0000000405f67825 */ /* 0x000fe200078e02f6 */
[----:B------:R1:W-:Y:S04]  /*d8d0*/  STL.64 [R1+0x90], R224 ;  /* 0x000090e001007387 */ /* 0x0003e80000100a00 */
[----:B--2---:R4:W-:Y:S01]  /*d8e0*/  LDGSTS.E [R212+-0x7c000], desc[UR38][R224.64], P2 ;  /* 0x84000000e0d47fae */ /* 0x0049e200091a1026 */
[----:B------:R-:W-:Y:S01]  /*d8f0*/  LOP3.LUT P2, RZ, R245, 0x20000, RZ, 0xc0, !PT ;  /* 0x00020000f5ff7812 */ /* 0x000fe2000784c0ff */
[C---:B---3--:R-:W-:Y:S02]  /*d900*/  IMAD.WIDE R250, R213.reuse, 0x4, R250 ;  /* 0x00000004d5fa7825 */ /* 0x048fe400078e02fa */
[----:B------:R2:W-:Y:S02]  /*d910*/  LDGSTS.E [R212+-0x7bff8], desc[UR38][R246.64], P1 ;  /* 0x84008000f6d47fae */ /* 0x0005e400089a1026 */
[----:B------:R-:W-:-:S02]  /*d920*/  IMAD.WIDE R230, R213, 0x4, R230 ;  /* 0x00000004d5e67825 */ /* 0x000fc400078e02e6 */
[----:B------:R-:W0:Y:S04]  /*d930*/  LDGDEPBAR ;  /* 0x00000000000079af */ /* 0x000e280000000000 */
[----:B-1----:R-:W3:Y:S04]  /*d940*/  LDL.LU.64 R224, [R1+0x628] ;  /* 0x0006280001e07983 */ /* 0x002ee80000300a00 */
[----:B------:R1:W-:Y:S01]  /*d950*/  STL [R1+0x5e8], R244 ;  /* 0x0005e8f401007387 */ /* 0x0003e20000100800 */
[----:B-----5:R-:W-:-:S03]  /*d960*/  IMAD.WIDE R234, R213, 0x4, R234 ;  /* 0x00000004d5ea7825 */ /* 0x020fc600078e02ea */
[----:B-1----:R-:W5:Y:S04]  /*d970*/  LDL.LU.64 R244, [R1+0x48] ;  /* 0x0000480001f47983 */ /* 0x002f680000300a00 */
[----:B------:R1:W-:Y:S01]  /*d980*/  STL.64 [R1+0x5e0], R4 ;  /* 0x0005e00401007387 */ /* 0x0003e20000100a00 */
[----:B------:R-:W-:-:S04]  /*d990*/  IMAD.WIDE R238, R213, 0x4, R238 ;  /* 0x00000004d5ee7825 */ /* 0x000fc800078e02ee */
[C---:B------:R-:W-:Y:S01]  /*d9a0*/  IMAD.WIDE R242, R213.reuse, 0x4, R242 ;  /* 0x00000004d5f27825 */ /* 0x040fe200078e02f2 */
[----:B-1----:R-:W2:Y:S04]  /*d9b0*/  LDL.LU.64 R4, [R1+0x50] ;  /* 0x0000500001047983 */ /* 0x002ea80000300a00 */
[----:B------:R1:W-:Y:S04]  /*d9c0*/  STL.64 [R1+0x88], R246 ;  /* 0x000088f601007387 */ /* 0x0003e80000100a00 */
[----:B-1----:R-:W3:Y:S04]  /*d9d0*/  LDL.LU.64 R246, [R1+0x620] ;  /* 0x0006200001f67983 */ /* 0x002ee80000300a00 */
        /* <DEDUP_REMOVED lines=9> */
[----:B-1----:R-:W3:Y:S01]  /*da70*/  LDL.LU.64 R242, [R1+0x5f8] ;  /* 0x0005f80001f27983 */ /* 0x002ee20000300a00 */
[----:B-----5:R-:W-:-:S04]  /*da80*/  IMAD.WIDE R244, R213, 0x4, R244 ;  /* 0x00000004d5f47825 */ /* 0x020fc800078e02f4 */
[----:B--2---:R-:W-:-:S05]  /*da90*/  IMAD.WIDE R4, R213, 0x4, R4 ;  /* 0x00000004d5047825 */ /* 0x004fca00078e0204 */
[----:B------:R-:W-:Y:S04]  /*daa0*/  STL.64 [R1+0x20], R4 ;  /* 0x0000200401007387 */ /* 0x000fe80000100a00 */
[----:B------:R3:W-:Y:S02]  /*dab0*/  STL.64 [R1+0x18], R244 ;  /* 0x000018f401007387 */ /* 0x0007e40000100a00 */
[----:B---3--:R-:W-:-:S04]  /*dac0*/  IMAD.WIDE R244, R213, 0x4, R242 ;  /* 0x00000004d5f47825 */ /* 0x008fc800078e02f2 */
[----:B------:R-:W-:-:S05]  /*dad0*/  IMAD.WIDE R242, R213, 0x4, R238 ;  /* 0x00000004d5f27825 */ /* 0x000fca00078e02ee */
[----:B------:R1:W-:Y:S04]  /*dae0*/  STL.64 [R1+0x5f0], R242 ;  /* 0x0005f0f201007387 */ /* 0x0003e80000100a00 */
[----:B-1----:R-:W2:Y:S01]  /*daf0*/  LDL.64 R242, [R1+0x78] ;  /* 0x0000780001f27983 */ /* 0x002ea20000100a00 */
[----:B------:R-:W-:-:S04]  /*db00*/  IMAD.WIDE R4, R213, 0x4, R2 ;  /* 0x00000004d5047825 */ /* 0x000fc800078e0202 */
[----:B------:R-:W-:-:S04]  /*db10*/  IMAD.WIDE R2, R213, 0x4, R240 ;  /* 0x00000004d5027825 */ /* 0x000fc800078e02f0 */
[----:B------:R-:W-:-:S04]  /*db20*/  IMAD.WIDE R240, R213, 0x4, R236 ;  /* 0x00000004d5f07825 */ /* 0x000fc800078e02ec */
[----:B------:R-:W-:-:S04]  /*db30*/  IMAD.WIDE R238, R213, 0x4, R234 ;  /* 0x00000004d5ee7825 */ /* 0x000fc800078e02ea */
[C---:B------:R-:W-:Y:S01]  /*db40*/  IMAD.WIDE R236, R213.reuse, 0x4, R232 ;  /* 0x00000004d5ec7825 */ /* 0x040fe200078e02e8 */
[----:B------:R-:W-:Y:S03]  /*db50*/  STL.64 [R1+0x10], R4 ;  /* 0x0000100401007387 */ /* 0x000fe60000100a00 */
[----:B------:R-:W-:-:S04]  /*db60*/  IMAD.WIDE R234, R213, 0x4, R230 ;  /* 0x00000004d5ea7825 */ /* 0x000fc800078e02e6 */
[C---:B------:R-:W-:Y:S01]  /*db70*/  IMAD.WIDE R232, R213.reuse, 0x4, R228 ;  /* 0x00000004d5e87825 */ /* 0x040fe200078e02e4 */
[----:B------:R-:W-:Y:S03]  /*db80*/  STL.64 [R1+0x8], R244 ;  /* 0x000008f401007387 */ /* 0x000fe60000100a00 */
[----:B------:R-:W-:-:S04]  /*db90*/  IMAD.WIDE R230, R213, 0x4, R226 ;  /* 0x00000004d5e67825 */ /* 0x000fc800078e02e2 */
[C---:B------:R-:W-:Y:S01]  /*dba0*/  IMAD.WIDE R228, R213.reuse, 0x4, R224 ;  /* 0x00000004d5e47825 */ /* 0x040fe200078e02e0 */
[----:B------:R-:W-:Y:S03]  /*dbb0*/  STL.64 [R1], R2 ;  /* 0x0000000201007387 */ /* 0x000fe60000100a00 */
[----:B------:R-:W-:-:S04]  /*dbc0*/  IMAD.WIDE R226, R213, 0x4, R222 ;  /* 0x00000004d5e27825 */ /* 0x000fc800078e02de */
[----:B----4-:R-:W-:-:S04]  /*dbd0*/  IMAD.WIDE R224, R213, 0x4, R220 ;  /* 0x00000004d5e07825 */ /* 0x010fc800078e02dc */
[----:B------:R-:W-:-:S04]  /*dbe0*/  IMAD.WIDE R222, R213, 0x4, R218 ;  /* 0x00000004d5de7825 */ /* 0x000fc800078e02da */
[----:B------:R-:W-:-:S04]  /*dbf0*/  IMAD.WIDE R220, R213, 0x4, R216 ;  /* 0x00000004d5dc7825 */ /* 0x000fc800078e02d8 */
[----:B------:R-:W-:-:S04]  /*dc00*/  IMAD.WIDE R218, R213, 0x4, R214 ;  /* 0x00000004d5da7825 */ /* 0x000fc800078e02d6 */
[----:B------:R-:W-:-:S04]  /*dc10*/  IMAD.WIDE R216, R213, 0x4, R16 ;  /* 0x00000004d5d87825 */ /* 0x000fc800078e0210 */
[C---:B------:R-:W-:Y:S02]  /*dc20*/  IMAD.WIDE R214, R213.reuse, 0x4, R24 ;  /* 0x00000004d5d67825 */ /* 0x040fe400078e0218 */
[----:B------:R-:W3:Y:S02]  /*dc30*/  LDL.64 R24, [R1+0x18] ;  /* 0x0000180001187983 */ /* 0x000ee40000100a00 */
[C---:B------:R-:W-:Y:S02]  /*dc40*/  IMAD.WIDE R16, R213.reuse, 0x4, R14 ;  /* 0x00000004d5107825 */ /* 0x040fe400078e020e */
[----:B------:R-:W4:Y:S02]  /*dc50*/  LDL.64 R14, [R1+0x28] ;  /* 0x00002800010e7983 */ /* 0x000f240000100a00 */
[C---:B------:R-:W-:Y:S02]  /*dc60*/  IMAD.WIDE R250, R213.reuse, 0x4, R250 ;  /* 0x00000004d5fa7825 */ /* 0x040fe400078e02fa */
[----:B------:R1:W-:Y:S02]  /*dc70*/  STL [R1+0x58c], R213 ;  /* 0x00058cd501007387 */ /* 0x0003e40000100800 */
        /* <DEDUP_REMOVED lines=56> */
[C---:B------:R-:W-:Y:S01]  /*e000*/  IMAD.WIDE R134, R213.reuse, 0x4, R134 ;  /* 0x00000004d5867825 */ /* 0x040fe200078e0286 */
[----:B--2---:R-:W-:Y:S03]  /*e010*/  LDGSTS.E [R7+0x20000], desc[UR38][R242.64], P2 ;  /* 0x20000000f2077fae */ /* 0x004fe600091a1026 */
        /* <DEDUP_REMOVED lines=43> */
[----:B------:R-:W-:Y:S02]  /*e2d0*/  IMAD.WIDE R22, R213, 0x4, R22 ;  /* 0x00000004d5167825 */ /* 0x000fe400078e0216 */
[----:B-1----:R-:W2:Y:S04]  /*e2e0*/  LDL.64 R212, [R1+0x38] ;  /* 0x0000380001d47983 */ /* 0x002ea80000100a00 */
[----:B------:R-:W5:Y:S04]  /*e2f0*/  LDL.LU.64 R242, [R1+0x5f0] ;  /* 0x0005f00001f27983 */ /* 0x000f680000300a00 */
[----:B--2---:R-:W-:Y:S04]  /*e300*/  LDGSTS.E [R7+0x20400], desc[UR38][R212.64], P2 ;  /* 0x20400000d4077fae */ /* 0x004fe800091a1026 */
[----:B----4-:R-:W-:Y:S04]  /*e310*/  LDGSTS.E [R7+0x20800], desc[UR38][R14.64], P2 ;  /* 0x208000000e077fae */ /* 0x010fe800091a1026 */
[----:B---3--:R-:W-:Y:S04]  /*e320*/  LDGSTS.E [R7+0x20c00], desc[UR38][R24.64], P2 ;  /* 0x20c0000018077fae */ /* 0x008fe800091a1026 */
[----:B------:R-:W-:Y:S04]  /*e330*/  LDGSTS.E [R7+0x21000], desc[UR38][R244.64], P2 ;  /* 0x21000000f4077fae */ /* 0x000fe800091a1026 */
[----:B-----5:R-:W-:Y:S04]  /*e340*/  LDGSTS.E [R7+0x21400], desc[UR38][R242.64], P2 ;  /* 0x21400000f2077fae */ /* 0x020fe800091a1026 */
[----:B------:R-:W-:Y:S04]  /*e350*/  LDGSTS.E [R7+0x21800], desc[UR38][R238.64], P2 ;  /* 0x21800000ee077fae */ /* 0x000fe800091a1026 */
[----:B------:R-:W2:Y:S04]  /*e360*/  LDL.LU R244, [R1+0x5e8] ;  /* 0x0005e80001f47983 */ /* 0x000ea80000300800 */
[----:B------:R-:W3:Y:S04]  /*e370*/  LDL.64 R24, [R1+0x20] ;  /* 0x0000200001187983 */ /* 0x000ee80000100a00 */
        /* <DEDUP_REMOVED lines=59> */
[----:B------:R1:W-:Y:S04]  /*e730*/  STL.64 [R1+0x580], R246 ;  /* 0x000580f601007387 */ /* 0x0003e80000100a00 */
[----:B------:R-:W-:Y:S04]  /*e740*/  LDGSTS.E [R7+0x2f000], desc[UR38][R210.64], P2 ;  /* 0x2f000000d2077fae */ /* 0x000fe800091a1026 */
[----:B------:R-:W-:Y:S04]  /*e750*/  STL.64 [R1+0x590], R228 ;  /* 0x000590e401007387 */ /* 0x000fe80000100a00 */
[----:B------:R-:W-:Y:S04]  /*e760*/  LDGSTS.E [R7+0x2f400], desc[UR38][R10.64], P2 ;  /* 0x2f4000000a077fae */ /* 0x000fe800091a1026 */
[----:B------:R-:W-:Y:S04]  /*e770*/  STL [R1+0x598], R225 ;  /* 0x000598e101007387 */ /* 0x000fe80000100800 */
[----:B------:R-:W-:Y:S04]  /*e780*/  LDGSTS.E [R7+0x2f800], desc[UR38][R16.64], P2 ;  /* 0x2f80000010077fae */ /* 0x000fe800091a1026 */
[----:B------:R-:W-:Y:S04]  /*e790*/  STL [R1+0x5ac], R224 ;  /* 0x0005ace001007387 */ /* 0x000fe80000100800 */
[----:B------:R-:W-:Y:S04]  /*e7a0*/  LDGSTS.E [R7+0x2fc00], desc[UR38][R20.64], P2 ;  /* 0x2fc0000014077fae */ /* 0x000fe800091a1026 */
[----:B------:R-:W-:Y:S04]  /*e7b0*/  STL.64 [R1+0x5a0], R220 ;  /* 0x0005a0dc01007387 */ /* 0x000fe80000100a00 */
[----:B------:R-:W-:Y:S04]  /*e7c0*/  STL.64 [R1+0x5b0], R216 ;  /* 0x0005b0d801007387 */ /* 0x000fe80000100a00 */
[----:B------:R-:W-:Y:S04]  /*e7d0*/  STL.64 [R1+0x5c8], R26 ;  /* 0x0005c81a01007387 */ /* 0x000fe80000100a00 */
[----:B------:R1:W-:Y:S04]  /*e7e0*/  STL.64 [R1+0x5d0], R30 ;  /* 0x0005d01e01007387 */ /* 0x0003e80000100a00 */
[----:B-----5:R-:W-:Y:S04]  /*e7f0*/  LDGSTS.E [R6+0x20200], desc[UR38][R250.64], P2 ;  /* 0x20200000fa067fae */ /* 0x020fe800091a1026 */
[----:B----4-:R-:W-:Y:S04]  /*e800*/  LDGSTS.E [R6+0x20600], desc[UR38][R238.64], P2 ;  /* 0x20600000ee067fae */ /* 0x010fe800091a1026 */
[----:B---3--:R3:W-:Y:S04]  /*e810*/  LDGSTS.E [R6+0x20a00], desc[UR38][R24.64], P2 ;  /* 0x20a0000018067fae */ /* 0x0087e800091a1026 */
[----:B------:R-:W-:Y:S04]  /*e820*/  LDGSTS.E [R6+0x20e00], desc[UR38][R4.64], P2 ;  /* 0x20e0000004067fae */ /* 0x000fe800091a1026 */
[----:B------:R-:W-:Y:S04]  /*e830*/  LDGSTS.E [R6+0x21200], desc[UR38][R2.64], P2 ;  /* 0x2120000002067fae */ /* 0x000fe800091a1026 */
[----:B------:R-:W-:Y:S04]  /*e840*/  LDGSTS.E [R6+0x21600], desc[UR38][R240.64], P2 ;  /* 0x21600000f0067fae */ /* 0x000fe800091a1026 */
[----:B------:R-:W3:Y:S04]  /*e850*/  LDL.LU.64 R4, [R1+0x5e0] ;  /* 0x0005e00001047983 */ /* 0x000ee80000300a00 */
[----:B------:R-:W3:Y:S04]  /*e860*/  LDL.LU.64 R24, [R1+0x80] ;  /* 0x0000800001187983 */ /* 0x000ee80000300a00 */
        /* <DEDUP_REMOVED lines=22> */
[----:B------:R-:W-:Y:S04]  /*e9d0*/  LDGSTS.E [R6+0x26a00], desc[UR38][R76.64], P2 ;  /* 0x26a000004c067fae */ /* 0x000fe800091a1026 */
[----:B------:R-:W-:Y:S04]  /*e9e0*/  LDGSTS.E [R6+0x26e00], desc[UR38][R80.64], P2 ;  /* 0x26e0000050067fae */ /* 0x000fe800091a1026 */
[----:B------:R-:W-:Y:S04]  /*e9f0*/  LDGSTS.E [R6+0x27200], desc[UR38][R84.64], P2 ;  /* 0x2720000054067fae */ /* 0x000fe800091a1026 */
[----:B------:R-:W-:Y:S04]  /*ea00*/  LDGSTS.E [R6+0x27600], desc[UR38][R88.64], P2 ;  /* 0x2760000058067fae */ /* 0x000fe800091a1026 */
[----:B------:R-:W-:Y:S04]  /*ea10*/  LDGSTS.E [R6+0x27a00], desc[UR38][R92.64], P2 ;  /* 0x27a000005c067fae */ /* 0x000fe800091a1026 */
[----:B------:R-:W2:Y:S04]  /*ea20*/  LDL.LU.64 R14, [R1+0x128] ;  /* 0x00012800010e7983 */ /* 0x000ea80000300a00 */
[----:B------:R-:W-:Y:S04]  /*ea30*/  LDGSTS.E [R6+0x27e00], desc[UR38][R96.64], P2 ;  /* 0x27e0000060067fae */ /* 0x000fe800091a1026 */
[----:B------:R-:W2:Y:S04]  /*ea40*/  LDL.LU R245, [R1+0x1fc] ;  /* 0x0001fc0001f57983 */ /* 0x000ea80000300800 */
[----:B------:R-:W-:Y:S04]  /*ea50*/  LDGSTS.E [R6+0x28200], desc[UR38][R100.64], P2 ;  /* 0x2820000064067fae */ /* 0x000fe800091a1026 */
[----:B------:R-:W-:Y:S04]  /*ea60*/  LDGSTS.E [R6+0x28600], desc[UR38][R104.64], P2 ;  /* 0x2860000068067fae */ /* 0x000fe800091a1026 */
[----:B------:R-:W-:Y:S04]  /*ea70*/  LDGSTS.E [R6+0x28a00], desc[UR38][R108.64], P2 ;  /* 0x28a000006c067fae */ /* 0x000fe800091a1026 */
[----:B------:R-:W-:Y:S04]  /*ea80*/  LDGSTS.E [R6+0x28e00], desc[UR38][R112.64], P2 ;  /* 0x28e0000070067fae */ /* 0x000fe800091a1026 */
[----:B------:R-:W-:Y:S04]  /*ea90*/  LDGSTS.E [R6+0x29200], desc[UR38][R116.64], P2 ;  /* 0x2920000074067fae */ /* 0x000fe800091a1026 */
[----:B------:R-:W-:Y:S04]  /*eaa0*/  LDGSTS.E [R6+0x29600], desc[UR38][R120.64], P2 ;  /* 0x2960000078067fae */ /* 0x000fe800091a1026 */
[----:B-1----:R-:W2:Y:S04]  /*eab0*/  LDL.LU.64 R246, [R1+0x120] ;  /* 0x0001200001f67983 */ /* 0x002ea80000300a00 */
[----:B------:R-:W-:Y:S04]  /*eac0*/  LDGSTS.E [R6+0x29a00], desc[UR38][R124.64], P2 ;  /* 0x29a000007c067fae */ /* 0x000fe800091a1026 */
[----:B------:R-:W2:Y:S04]  /*ead0*/  LDL.LU R0, [R1+0x204] ;  /* 0x0002040001007983 */ /* 0x000ea80000300800 */
        /* <DEDUP_REMOVED lines=8> */
[----:B------:R-:W2:Y:S04]  /*eb60*/  LDL R242, [R1+0x13c] ;  /* 0x00013c0001f27983 */ /* 0x000ea80000100800 */
[----:B------:R-:W-:Y:S04]  /*eb70*/  LDGSTS.E [R6+0x2b600], desc[UR38][R152.64], P2 ;  /* 0x2b60000098067fae */ /* 0x000fe800091a1026 */
[----:B------:R-:W-:Y:S04]  /*eb80*/  LDGSTS.E [R6+0x2ba00], desc[UR38][R156.64], P2 ;  /* 0x2ba000009c067fae */ /* 0x000fe800091a1026 */
[----:B------:R-:W-:Y:S04]  /*eb90*/  LDGSTS.E [R6+0x2be00], desc[UR38][R160.64], P2 ;  /* 0x2be00000a0067fae */ /* 0x000fe800091a1026 */
[----:B------:R-:W-:Y:S04]  /*eba0*/  LDGSTS.E [R6+0x2c200], desc[UR38][R164.64], P2 ;  /* 0x2c200000a4067fae */ /* 0x000fe800091a1026 */
[----:B------:R-:W-:Y:S04]  /*ebb0*/  LDGSTS.E [R6+0x2c600], desc[UR38][R168.64], P2 ;  /* 0x2c600000a8067fae */ /* 0x000fe800091a1026 */
[----:B------:R-:W-:Y:S04]  /*ebc0*/  LDGSTS.E [R6+0x2ca00], desc[UR38][R172.64], P2 ;  /* 0x2ca00000ac067fae */ /* 0x000fe800091a1026 */
[----:B------:R-:W2:Y:S04]  /*ebd0*/  LDL R3, [R1+0x140] ;  /* 0x0001400001037983 */ /* 0x000ea80000100800 */
        /* <DEDUP_REMOVED lines=14> */
[----:B------:R-:W-:Y:S04]  /*ecc0*/  LDGSTS.E [R6+0x2fa00], desc[UR38][R18.64], P2 ;  /* 0x2fa0000012067fae */ /* 0x000fe800091a1026 */
[----:B------:R-:W-:Y:S04]  /*ecd0*/  LDGSTS.E [R6+0x2fe00], desc[UR38][R22.64], P2 ;  /* 0x2fe0000016067fae */ /* 0x000fe800091a1026 */
[----:B------:R-:W0:Y:S01]  /*ece0*/  LDGDEPBAR ;  /* 0x00000000000079af */ /* 0x000e220000000000 */
[----:B----4-:R-:W-:-:S03]  /*ecf0*/  ISETP.NE.U32.AND P2, PT, R243, RZ, PT ;  /* 0x000000fff300720c */ /* 0x010fc60003f45070 */
[----:B------:R-:W4:Y:S01]  /*ed00*/  LDL.LU R243, [R1+0x210] ;  /* 0x0002100001f37983 */ /* 0x000f220000300800 */
[----:B---3--:R-:W-:Y:S01]  /*ed10*/  IMAD.WIDE R24, R5, 0x4, R24 ;  /* 0x0000000405187825 */ /* 0x008fe200078e0218 */
[----:B------:R-:W-:Y:S06]  /*ed20*/  BAR.SYNC.DEFER_BLOCKING 0x0 ;  /* 0x0000000000007b1d */ /* 0x000fec0000010000 */
[----:B------:R-:W3:Y:S04]  /*ed30*/  LDL.LU R216, [R1+0x218] ;  /* 0x0002180001d87983 */ /* 0x000ee80000300800 */
[----:B------:R-:W3:Y:S04]  /*ed40*/  LDL.LU R217, [R1+0x21c] ;  /* 0x00021c0001d97983 */ /* 0x000ee80000300800 */
[----:B------:R-:W-:Y:S01]  /*ed50*/  @!PT LDS RZ, [RZ] ;  /* 0x00000000fffff984 */ /* 0x000fe20000000800 */
[----:B------:R-:W-:Y:S01]  /*ed60*/  @!PT LDS RZ, [RZ] ;  /* 0x00000000fffff984 */ /* 0x000fe20000000800 */
[----:B------:R-:W-:Y:S01]  /*ed70*/  @!PT LDS RZ, [RZ] ;  /* 0x00000000fffff984 */ /* 0x000fe20000000800 */
[----:B------:R-:W-:Y:S04]  /*ed80*/  LDGSTS.E [R252+-0x7a000], desc[UR38][R24.64], P2 ;  /* 0x8600000018fc7fae */ /* 0x000fe800091a1026 */
[----:B------:R1:W-:Y:S04]  /*ed90*/  STL.64 [R1+0x530], R24 ;  /* 0x0005301801007387 */ /* 0x0003e80000100a00 */
[----:B-1----:R-:W3:Y:S01]  /*eda0*/  LDL.LU.64 R24, [R1+0xf8] ;  /* 0x0000f80001187983 */ /* 0x002ee20000300a00 */
[----:B-----5:R-:W-:-:S03]  /*edb0*/  ISETP.NE.U32.AND P1, PT, R213, RZ, PT ;  /* 0x000000ffd500720c */ /* 0x020fc60003f25070 */
[----:B------:R-:W5:Y:S04]  /*edc0*/  LDL.LU R213, [R1+0x214] ;  /* 0x0002140001d57983 */ /* 0x000f680000300800 */
[----:B------:R-:W5:Y:S04]  /*edd0*/  LDL.LU.64 R220, [R1+0xf0] ;  /* 0x0000f00001dc7983 */ /* 0x000f680000300a00 */
[----:B------:R-:W5:Y:S01]  /*ede0*/  LDL.LU.64 R228, [R1+0xe8] ;  /* 0x0000e80001e47983 */ /* 0x000f620000300a00 */
[----:B--2---:R-:W-:-:S05]  /*edf0*/  IMAD.WIDE R14, R5, 0x4, R14 ;  /* 0x00000004050e7825 */ /* 0x004fca00078e020e */
[----:B------:R-:W-:Y:S01]  /*ee00*/  LDGSTS.E [R252+-0x79ff8], desc[UR38][R14.64], P1 ;  /* 0x860080000efc7fae */ /* 0x000fe200089a1026 */
[----:B------:R-:W-:-:S03]  /*ee10*/  ISETP.NE.U32.AND P2, PT, R245, RZ, PT ;  /* 0x000000fff500720c */ /* 0x000fc60003f45070 */
[----:B------:R1:W-:Y:S04]  /*ee20*/  STL.64 [R1+0x538], R14 ;  /* 0x0005380e01007387 */ /* 0x0003e80000100a00 */
[----:B-1----:R-:W2:Y:S04]  /*ee30*/  LDL.LU.64 R14, [R1+0x100] ;  /* 0x00010000010e7983 */ /* 0x002ea80000300a00 */
[----:B------:R-:W5:Y:S01]  /*ee40*/  LDL.LU R245, [R1+0x220] ;  /* 0x0002200001f57983 */ /* 0x000f620000300800 */
[----:B------:R-:W-:Y:S01]  /*ee50*/  IMAD.WIDE R224, R5, 0x4, R246 ;  /* 0x0000000405e07825 */ /* 0x000fe200078e02f6 */
[----:B------:R-:W-:-:S04]  /*ee60*/  ISETP.NE.U32.AND P1, PT, R0, RZ, PT ;  /* 0x000000ff0000720c */ /* 0x000fc80003f25070 */
[----:B------:R1:W-:Y:S01]  /*ee70*/  STL.64 [R1+0x120], R224 ;  /* 0x000120e001007387 */ /* 0x0003e20000100a00 */
[----:B------:R-:W-:-:S03]  /*ee80*/  IMAD.WIDE R30, R5, 0x4, R30 ;  /* 0x00000004051e7825 */ /* 0x000fc600078e021e */
[----:B------:R-:W-:Y:S01]  /*ee90*/  LDGSTS.E [R242+-0x7a000], desc[UR38][R224.64], P2 ;  /* 0x86000000e0f27fae */ /* 0x000fe200091a1026 */
[----:B------:R-:W-:-:S04]  /*eea0*/  ISETP.NE.U32.AND P2, PT, R2, RZ, PT ;  /* 0x000000ff0200720c */ /* 0x000fc80003f45070 */
[----:B------:R-:W-:Y:S04]  /*eeb0*/  LDGSTS.E [R242+-0x79ff8], desc[UR38][R30.64], P1 ;  /* 0x860080001ef27fae */ /* 0x000fe800089a1026 */
[----:B-1----:R-:W5:Y:S04]  /*eec0*/  LDL.LU.64 R224, [R1+0xb0] ;  /* 0x0000b00001e07983 */ /* 0x002f680000300a00 */
[----:B------:R-:W5:Y:S04]  /*eed0*/  LDL.LU R0, [R1+0x224] ;  /* 0x0002240001007983 */ /* 0x000f680000300800 */
[----:B------:R-:W5:Y:S04]  /*eee0*/  LDL.LU.64 R246, [R1+0xa8] ;  /* 0x0000a80001f67983 */ /* 0x000f680000300a00 */
[----:B------:R-:W5:Y:S04]  /*eef0*/  LDL.LU R2, [R1+0x5d8] ;  /* 0x0005d80001027983 */ /* 0x000f680000300800 */
[----:B------:R1:W-:Y:S01]  /*ef00*/  STL.64 [R1+0x118], R30 ;  /* 0x0001181e01007387 */ /* 0x0003e20000100a00 */
[----:B------:R-:W-:-:S03]  /*ef10*/  IMAD.WIDE R26, R5, 0x4, R26 ;  /* 0x00000004051a7825 */ /* 0x000fc600078e021a */
[----:B-1----:R-:W5:Y:S01]  /*ef20*/  LDL.LU.64 R30, [R1+0x5d0] ;  /* 0x0005d000011e7983 */ /* 0x002f620000300a00 */
[----:B------:R-:W-:-:S03]  /*ef30*/  ISETP.NE.U32.AND P1, PT, R212, RZ, PT ;  /* 0x000000ffd400720c */ /* 0x000fc60003f25070 */
[----:B------:R1:W-:Y:S04]  /*ef40*/  STL.64 [R1+0x110], R26 ;  /* 0x0001101a01007387 */ /* 0x0003e80000100a00 */
[----:B------:R1:W-:Y:S04]  /*ef50*/  LDGSTS.E [R3+-0x7a000], desc[UR38][R26.64], P2 ;  /* 0x860000001a037fae */ /* 0x0003e800091a1026 */
[----:B------:R-:W5:Y:S01]  /*ef60*/  LDL.LU R212, [R1+0x1cc] ;  /* 0x0001cc0001d47983 */ /* 0x000f620000300800 */
[----:B-1----:R-:W-:-:S03]  /*ef70*/  IMAD.WIDE R26, R5, 0x4, R234 ;  /* 0x00000004051a7825 */ /* 0x002fc600078e02ea */
[----:B------:R-:W5:Y:S04]  /*ef80*/  LDL.LU.64 R234, [R1+0xa0] ;  /* 0x0000a00001ea7983 */ /* 0x000f680000300a00 */
[----:B------:R1:W-:Y:S04]  /*ef90*/  STL.64 [R1+0x108], R26 ;  /* 0x0001081a01007387 */ /* 0x0003e80000100a00 */
[----:B------:R-:W-:Y:S01]  /*efa0*/  LDGSTS.E [R3+-0x79ff8], desc[UR38][R26.64], P1 ;  /* 0x860080001a037fae */ /* 0x000fe200089a1026 */
[----:B----4-:R-:W-:-:S03]  /*efb0*/  ISETP.NE.U32.AND P2, PT, R243, RZ, PT ;  /* 0x000000fff300720c */ /* 0x010fc60003f45070 */
[----:B------:R-:W4:Y:S04]  /*efc0*/  LDL.LU.64 R242, [R1+0x98] ;  /* 0x0000980001f27983 */ /* 0x000f280000300a00 */
[----:B-1----:R-:W4:Y:S04]  /*efd0*/  LDL.LU.64 R26, [R1+0x5c8] ;  /* 0x0005c800011a7983 */ /* 0x002f280000300a00 */
[----:B------:R-:W4:Y:S01]  /*efe0*/  LDL.LU R3, [R1+0x5c0] ;  /* 0x0005c00001037983 */ /* 0x000f220000300800 */
[----:B---3--:R-:W-:Y:S01]  /*eff0*/  ISETP.NE.U32.AND P1, PT, R216, RZ, PT ;  /* 0x000000ffd800720c */ /* 0x008fe20003f25070 */
[----:B--2---:R-:W-:-:S05]  /*f000*/  IMAD.WIDE R14, R5, 0x4, R14 ;  /* 0x00000004050e7825 */ /* 0x004fca00078e020e */
[----:B------:R1:W-:Y:S04]  /*f010*/  STL.64 [R1+0x100], R14 ;  /* 0x0001000e01007387 */ /* 0x0003e80000100a00 */
[----:B----4-:R1:W-:Y:S02]  /*f020*/  LDGSTS.E [R3+-0x7a000], desc[UR38][R14.64], P2 ;  /* 0x860000000e037fae */ /* 0x0103e400091a1026 */
[----:B-1----:R-:W-:-:S05]  /*f030*/  IMAD.WIDE R14, R5, 0x4, R24 ;  /* 0x00000004050e7825 */ /* 0x002fca00078e0218 */
[----:B------:R1:W-:Y:S04]  /*f040*/  STL.64 [R1+0xf8], R14 ;  /* 0x0000f80e01007387 */ /* 0x0003e80000100a00 */
[----:B------:R1:W-:Y:S04]  /*f050*/  LDGSTS.E [R3+-0x79ff8], desc[UR38][R14.64], P1 ;  /* 0x860080000e037fae */ /* 0x0003e800089a1026 */
[----:B------:R-:W2:Y:S01]  /*f060*/  LDL.LU R3, [R1+0x5bc] ;  /* 0x0005bc0001037983 */ /* 0x000ea20000300800 */
[----:B------:R-:W-:Y:S02]  /*f070*/  ISETP.NE.U32.AND P2, PT, R217, RZ, PT ;  /* 0x000000ffd900720c */ /* 0x000fe40003f45070 */
[----:B-----5:R-:W-:Y:S01]  /*f080*/  ISETP.NE.U32.AND P1, PT, R213, RZ, PT ;  /* 0x000000ffd500720c */ /* 0x020fe20003f25070 */
[----:B-1----:R-:W-:-:S05]  /*f090*/  IMAD.WIDE R14, R5, 0x4, R220 ;  /* 0x00000004050e7825 */ /* 0x002fca00078e02dc */
[----:B------:R1:W-:Y:S05]  /*f0a0*/  STL.64 [R1+0xe0], R14 ;  /* 0x0000e00e01007387 */ /* 0x0003ea0000100a00 */
[----:B------:R1:W-:Y:S02]  /*f0b0*/  LDGSTS.E [R2+-0x7a000], desc[UR38][R14.64], P2 ;  /* 0x860000000e027fae */ /* 0x0003e400091a1026 */
[----:B-1----:R-:W-:-:S05]  /*f0c0*/  IMAD.WIDE R14, R5, 0x4, R228 ;  /* 0x00000004050e7825 */ /* 0x002fca00078e02e4 */
[----:B------:R1:W-:Y:S02]  /*f0d0*/  LDGSTS.E [R2+-0x79ff8], desc[UR38][R14.64], P1 ;  /* 0x860080000e027fae */ /* 0x0003e400089a1026 */
[----:B-1----:R-:W1:Y:S01]  /*f0e0*/  S2R R2, SR_TID.X ;  /* 0x0000000000027919 */ /* 0x002e620000002100 */
[----:B------:R-:W-:Y:S02]  /*f0f0*/  ISETP.NE.U32.AND P1, PT, R245, RZ, PT ;  /* 0x000000fff500720c */ /* 0x000fe40003f25070 */
[----:B------:R-:W-:Y:S01]  /*f100*/  ISETP.NE.U32.AND P2, PT, R0, RZ, PT ;  /* 0x000000ff0000720c */ /* 0x000fe20003f45070 */
[C---:B------:R-:W-:Y:S01]  /*f110*/  IMAD.WIDE R24, R5.reuse, 0x4, R224 ;  /* 0x0000000405187825 */ /* 0x040fe200078e02e0 */
[----:B------:R3:W-:Y:S01]  /*f120*/  STL.64 [R1+0xd8], R14 ;  /* 0x0000d80e01007387 */ /* 0x0007e20000100a00 */
[----:B------:R-:W-:Y:S01]  /*f130*/  UIADD3 UR4, UPT, UPT, UR4, -0x80, URZ ;  /* 0xffffff8004047890 */ /* 0x000fe2000fffe0ff */
[----:B------:R-:W4:Y:S02]  /*f140*/  LDC R0, c[0x0][0x3a0] ;  /* 0x0000e800ff007b82 */ /* 0x000f240000000800 */
[----:B------:R-:W5:Y:S01]  /*f150*/  LDL.LU.64 R220, [R1+0x90] ;  /* 0x0000900001dc7983 */ /* 0x000f620000300a00 */
[----:B------:R-:W-:-:S03]  /*f160*/  IMAD.WIDE R216, R5, 0x4, R234 ;  /* 0x0000000405d87825 */ /* 0x000fc600078e02ea */
[----:B------:R-:W5:Y:S01]  /*f170*/  LDL.LU.64 R228, [R1+0x88] ;  /* 0x0000880001e47983 */ /* 0x000f620000300a00 */
[----:B---3--:R-:W-:-:S03]  /*f180*/  IMAD.WIDE R14, R5, 0x4, R246 ;  /* 0x00000004050e7825 */ /* 0x008fc600078e02f6 */
[----:B------:R-:W-:Y:S04]  /*f190*/  STL.64 [R1+0xd0], R24 ;  /* 0x0000d01801007387 */ /* 0x000fe80000100a00 */
[----:B------:R-:W3:Y:S01]  /*f1a0*/  LDL R213, [R1+0x154] ;  /* 0x0001540001d57983 */ /* 0x000ee20000100800 */
[----:B-1----:R-:W-:-:S03]  /*f1b0*/  SHF.R.U32.HI R2, RZ, 0x6, R2 ;  /* 0x00000006ff027819 */ /* 0x002fc60000011602 */
[----:B------:R-:W-:Y:S01]  /*f1c0*/  LDGSTS.E [R4+-0x7a000], desc[UR38][R24.64], P1 ;  /* 0x8600000018047fae */ /* 0x000fe200089a1026 */
[----:B------:R-:W-:-:S03]  /*f1d0*/  SGXT.U32 R2, R2, 0x1 ;  /* 0x000000010202781a */ /* 0x000fc60000000000 */
[----:B------:R-:W-:Y:S01]  /*f1e0*/  STL.64 [R1+0xc8], R14 ;  /* 0x0000c80e01007387 */ /* 0x000fe20000100a00 */
[----:B------:R-:W-:-:S03]  /*f1f0*/  IMAD.WIDE R224, R5, 0x4, R242 ;  /* 0x0000000405e07825 */ /* 0x000fc600078e02f2 */
[----:B------:R-:W-:Y:S01]  /*f200*/  LDGSTS.E [R4+-0x79ff8], desc[UR38][R14.64], P2 ;  /* 0x860080000e047fae */ /* 0x000fe200091a1026 */
[----:B------:R-:W-:-:S03]  /*f210*/  ISETP.GE.AND P1, PT, R2, UR4, PT ;  /* 0x0000000402007c0c */ /* 0x000fc6000bf26270 */
[----:B------:R-:W-:Y:S04]  /*f220*/  LDGSTS.E [R244+-0x7a000], desc[UR38][R216.64], P3 ;  /* 0x86000000d8f47fae */ /* 0x000fe800099a1026 */
[----:B------:R1:W-:Y:S04]  /*f230*/  LDGSTS.E [R244+-0x79ff8], desc[UR38][R224.64], P4 ;  /* 0x86008000e0f47fae */ /* 0x0003e8000a1a1026 */
[----:B--2---:R2:W-:Y:S04]  /*f240*/  STL.64 [R1+0x540], R2 ;  /* 0x0005400201007387 */ /* 0x0045e80000100a00 */
[----:B------:R-:W3:Y:S04]  /*f250*/  LDL.LU R4, [R1+0x5b8] ;  /* 0x0005b80001047983 */ /* 0x000ee80000300800 */
[----:B------:R-:W3:Y:S04]  /*f260*/  LDL.LU.64 R246, [R1+0x78] ;  /* 0x0000780001f67983 */ /* 0x000ee80000300a00 */
[----:B------:R-:W3:Y:S04]  /*f270*/  LDL.LU.64 R234, [R1+0x38] ;  /* 0x0000380001ea7983 */ /* 0x000ee80000300a00 */
[----:B------:R1:W-:Y:S04]  /*f280*/  STL.64 [R1+0xc0], R216 ;  /* 0x0000c0d801007387 */ /* 0x0003e80000100a00 */
[----:B------:R-:W3:Y:S04]  /*f290*/  LDL.LU.64 R242, [R1+0x28] ;  /* 0x0000280001f27983 */ /* 0x000ee80000300a00 */
[----:B--2---:R-:W2:Y:S04]  /*f2a0*/  LDL.LU.64 R2, [R1+0x10] ;  /* 0x0000100001027983 */ /* 0x004ea80000300a00 */
[----:B------:R1:W-:Y:S04]  /*f2b0*/  STL.64 [R1+0xb8], R224 ;  /* 0x0000b8e001007387 */ /* 0x0003e80000100a00 */
[----:B------:R-:W2:Y:S04]  /*f2c0*/  LDL.LU.64 R14, [R1+0x8] ;  /* 0x00000800010e7983 */ /* 0x000ea80000300a00 */
[----:B------:R-:W2:Y:S04]  /*f2d0*/  LDL.LU.64 R24, [R1] ;  /* 0x0000000001187983 */ /* 0x000ea80000300a00 */
[----:B-1----:R-:W2:Y:S04]  /*f2e0*/  LDL.LU.64 R216, [R1+0x5b0] ;  /* 0x0005b00001d87983 */ /* 0x002ea80000300a00 */
[----:B------:R-:W2:Y:S04]  /*f2f0*/  LDL.LU R224, [R1+0x5ac] ;  /* 0x0005ac0001e07983 */ /* 0x000ea80000300800 */
[----:B------:R-:W2:Y:S01]  /*f300*/  LDL.LU R244, [R1+0x5a8] ;  /* 0x0005a80001f47983 */ /* 0x000ea20000300800 */
[----:B----4-:R-:W-:Y:S01]  /*f310*/  VIADD R0, R0, 0x1f ;  /* 0x0000001f00007836 */ /* 0x010fe20000000000 */
[----:B------:R-:W-:-:S02]  /*f320*/  ISETP.NE.U32.AND P2, PT, R212, RZ, PT ;  /* 0x000000ffd400720c */ /* 0x000fc40003f45070 */
[----:B------:R-:W-:Y:S02]  /*f330*/  SEL R212, RZ, 0x4, P1 ;  /* 0x00000004ffd47807 */ /* 0x000fe40000800000 */
[----:B------:R-:W-:Y:S02]  /*f340*/  ISETP.GT.AND P1, PT, R0, 0x9f, PT ;  /* 0x0000009f0000780c */ /* 0x000fe40003f24270 */
[----:B------:R-:W1:Y:S02]  /*f350*/  S2R R0, SR_TID.X ;  /* 0x0000000000007919 */ /* 0x000e640000002100 */
[----:B------:R-:W-:-:S04]  /*f360*/  SEL R212, R212, RZ, P1 ;  /* 0x000000ffd4d47207 */ /* 0x000fc80000800000 */
[----:B------:R-:W-:Y:S02]  /*f370*/  ISETP.NE.U32.AND P4, PT, R212, RZ, PT ;  /* 0x000000ffd400720c */ /* 0x000fe40003f85070 */
[--C-:B-1----:R-:W-:Y:S02]  /*f380*/  SHF.R.U32.HI R245, RZ, 0x6, R0.reuse ;  /* 0x00000006fff57819 */ /* 0x102fe40000011600 */
[----:B------:R-:W-:Y:S02]  /*f390*/  SHF.R.U32.HI R0, RZ, 0x6, R0 ;  /* 0x00000006ff007819 */ /* 0x000fe40000011600 */
[----:B------:R-:W-:Y:S02]  /*f3a0*/  SGXT.U32 R245, R245, 0x1 ;  /* 0x00000001f5f5781a */ /* 0x000fe40000000000 */
[----:B------:R-:W-:Y:S02]  /*f3b0*/  SGXT.U32 R0, R0, 0x1 ;  /* 0x000000010000781a */ /* 0x000fe40000000000 */
[----:B------:R-:W-:-:S02]  /*f3c0*/  LOP3.LUT R245, R245, 0x2, RZ, 0xfc, !PT ;  /* 0x00000002f5f57812 */ /* 0x000fc400078efcff */
[----:B------:R-:W-:Y:S02]  /*f3d0*/  LOP3.LUT R0, R0, 0x4, RZ, 0xfc, !PT ;  /* 0x0000000400007812 */ /* 0x000fe400078efcff */
[----:B------:R-:W-:-:S04]  /*f3e0*/  ISETP.GE.AND P3, PT, R245, UR4, PT ;  /* 0x00000004f5007c0c */ /* 0x000fc8000bf66270 */
[----:B------:R-:W-:Y:S02]  /*f3f0*/  SEL R212, RZ, 0x4, P3 ;  /* 0x00000004ffd47807 */ /* 0x000fe40001800000 */
[----:B------:R-:W-:Y:S02]  /*f400*/  ISETP.GE.AND P3, PT, R0, UR4, PT ;  /* 0x0000000400007c0c */ /* 0x000fe4000bf66270 */
[----:B------:R-:W1:Y:S01]  /*f410*/  S2R R0, SR_TID.X ;  /* 0x0000000000007919 */ /* 0x000e620000002100 */
[C---:B-----5:R-:W-:Y:S01]  /*f420*/  IMAD.WIDE R220, R5.reuse, 0x4, R220 ;  /* 0x0000000405dc7825 */ /* 0x060fe200078e02dc */
[----:B------:R-:W-:Y:S02]  /*f430*/  SEL R212, R212, RZ, P1 ;  /* 0x000000ffd4d47207 */ /* 0x000fe40000800000 */
[----:B------:R-:W-:Y:S01]  /*f440*/  SEL R245, RZ, 0x4, P3 ;  /* 0x00000004fff57807 */ /* 0x000fe20001800000 */
[----:B------:R-:W-:Y:S01]  /*f450*/  IMAD.WIDE R228, R5, 0x4, R228 ;  /* 0x0000000405e47825 */ /* 0x000fe200078e02e4 */
[----:B------:R-:W-:Y:S01]  /*f460*/  ISETP.NE.U32.AND P3, PT, R212, RZ, PT ;  /* 0x000000ffd400720c */ /* 0x000fe20003f65070 */
[----:B---3--:R3:W-:Y:S01]  /*f470*/  LDGSTS.E [R213+-0x7a000], desc[UR38][R220.64], P6 ;  /* 0x86000000dcd57fae */ /* 0x0087e2000b1a1026 */
[----:B------:R-:W-:-:S03]  /*f480*/  SEL R212, R245, RZ, P1 ;  /* 0x000000fff5d47207 */ /* 0x000fc60000800000 */
[----:B------:R4:W-:Y:S01]  /*f490*/  LDGSTS.E [R213+-0x79ff8], desc[UR38][R228.64], P2 ;  /* 0x86008000e4d57fae */ /* 0x0009e200091a1026 */
[----:B-1----:R-:W-:-:S03]  /*f4a0*/  SHF.R.U32.HI R225, RZ, 0x6, R0 ;  /* 0x00000006ffe17819 */ /* 0x002fc60000011600 */
[----:B------:R-:W0:Y:S01]  /*f4b0*/  LDGDEPBAR ;  /* 0x00000000000079af */ /* 0x000e220000000000 */
[----:B------:R-:W-:-:S04]  /*f4c0*/  SGXT.U32 R225, R225, 0x1 ;  /* 0x00000001e1e1781a */ /* 0x000fc80000000000 */
[----:B------:R-:W-:-:S04]  /*f4d0*/  LOP3.LUT R225, R225, 0x6, RZ, 0xfc, !PT ;  /* 0x00000006e1e17812 */ /* 0x000fc800078efcff */
[----:B------:R-:W-:Y:S01]  /*f4e0*/  ISETP.GE.AND P6, PT, R225, UR4, PT ;  /* 0x00000004e1007c0c */ /* 0x000fe2000bfc6270 */
[----:B------:R1:W-:Y:S04]  /*f4f0*/  STL.64 [R1+0x548], R4 ;  /* 0x0005480401007387 */ /* 0x0003e80000100a00 */
[----:B-1----:R-:W5:Y:S04]  /*f500*/  LDL.LU.64 R4, [R1+0x18] ;  /* 0x0000180001047983 */ /* 0x002f680000300a00 */
[----:B------:R-:W-:Y:S04]  /*f510*/  STL.64 [R1+0xb0], R220 ;  /* 0x0000b0dc01007387 */ /* 0x000fe80000100a00 */
[----:B------:R-:W-:Y:S04]  /*f520*/  STL.64 [R1+0xa8], R228 ;  /* 0x0000a8e401007387 */ /* 0x000fe80000100a00 */
[----:B--2---:R1:W-:Y:S04]  /*f530*/  STL [R1+0x550], R244 ;  /* 0x000550f401007387 */ /* 0x0043e80000100800 */
[----:B-1----:R-:W2:Y:S04]  /*f540*/  LDL.LU.64 R244, [R1+0x20] ;  /* 0x0000200001f47983 */ /* 0x002ea80000300a00 */
[----:B------:R-:W2:Y:S04]  /*f550*/  LDL.LU.64 R220, [R1+0x5a0] ;  /* 0x0005a00001dc7983 */ /* 0x000ea80000300a00 */
[----:B------:R-:W2:Y:S04]  /*f560*/  LDL.LU R225, [R1+0x598] ;  /* 0x0005980001e17983 */ /* 0x000ea80000300800 */
[----:B------:R-:W2:Y:S04]  /*f570*/  LDL.LU.64 R228, [R1+0x590] ;  /* 0x0005900001e47983 */ /* 0x000ea80000300a00 */
[----:B------:R-:W2:Y:S01]  /*f580*/  LDL.LU R213, [R1+0x58c] ;  /* 0x00058c0001d57983 */ /* 0x000ea20000300800 */
[----:B------:R-:W-:-:S04]  /*f590*/  SHF.R.U32.HI R0, RZ, 0x6, R0 ;  /* 0x00000006ff007819 */ /* 0x000fc80000011600 */
[----:B------:R-:W-:-:S04]  /*f5a0*/  SGXT.U32 R0, R0, 0x1 ;  /* 0x000000010000781a */ /* 0x000fc80000000000 */
[----:B------:R-:W-:Y:S02]  /*f5b0*/  LOP3.LUT R0, R0, 0x8, RZ, 0xfc, !PT ;  /* 0x0000000800007812 */ /* 0x000fe400078efcff */
[----:B------:R-:W-:Y:S02]  /*f5c0*/  ISETP.NE.U32.AND P2, PT, R212, RZ, PT ;  /* 0x000000ffd400720c */ /* 0x000fe40003f45070 */
[----:B------:R-:W-:Y:S02]  /*f5d0*/  SEL R212, RZ, 0x4, P6 ;  /* 0x00000004ffd47807 */ /* 0x000fe40003000000 */
[----:B------:R-:W-:Y:S02]  /*f5e0*/  ISETP.GE.AND P6, PT, R0, UR4, PT ;  /* 0x0000000400007c0c */ /* 0x000fe4000bfc6270 */
[----:B------:R-:W3:Y:S01]  /*f5f0*/  LDL.LU R0, [R1+0x588] ;  /* 0x0005880001007983 */ /* 0x000ee20000300800 */
[----:B--2---:R-:W-:-:S04]  /*f600*/  IMAD.WIDE R246, R213, 0x4, R246 ;  /* 0x00000004d5f67825 */ /* 0x004fc800078e02f6 */
[C---:B------:R-:W-:Y:S01]  /*f610*/  IMAD.WIDE R250, R213.reuse, 0x4, R250 ;  /* 0x00000004d5fa7825 */ /* 0x040fe200078e02fa */
[----:B------:R1:W-:Y:S03]  /*f620*/  STL.64 [R1+0xa0], R246 ;  /* 0x0000a0f601007387 */ /* 0x0003e60000100a00 */
[----:B------:R-:W-:-:S04]  /*f630*/  IMAD.WIDE R234, R213, 0x4, R234 ;  /* 0x00000004d5ea7825 */ /* 0x000fc800078e02ea */
[C---:B------:R-:W-:Y:S01]  /*f640*/  IMAD.WIDE R238, R213.reuse, 0x4, R238 ;  /* 0x00000004d5ee7825 */ /* 0x040fe200078e02ee */
[----:B-1----:R-:W2:Y:S03]  /*f650*/  LDL.LU.64 R246, [R1+0x580] ;  /* 0x0005800001f67983 */ /* 0x002ea60000300a00 */
[C---:B------:R-:W-:Y:S01]  /*f660*/  IMAD.WIDE R242, R213.reuse, 0x4, R242 ;  /* 0x00000004d5f27825 */ /* 0x040fe200078e02f2 */
[----:B------:R1:W-:Y:S04]  /*f670*/  STL.64 [R1+0x98], R250 ;  /* 0x000098fa01007387 */ /* 0x0003e80000100a00 */
[----:B-1----:R-:W2:Y:S04]  /*f680*/  LDL.LU.64 R250, [R1+0x578] ;  /* 0x0005780001fa7983 */ /* 0x002ea80000300a00 */
[----:B------:R1:W-:Y:S04]  /*f690*/  STL.64 [R1+0x90], R234 ;  /* 0x000090ea01007387 */ /* 0x0003e80000100a00 */
[----:B-1----:R-:W3:Y:S04]  /*f6a0*/  LDL.LU.64 R234, [R1+0x570] ;  /* 0x0005700001ea7983 */ /* 0x002ee80000300a00 */
[----:B------:R1:W-:Y:S04]  /*f6b0*/  STL.64 [R1+0x88], R238 ;  /* 0x000088ee01007387 */ /* 0x0003e80000100a00 */
[----:B-1----:R-:W3:Y:S04]  /*f6c0*/  LDL.LU.64 R238, [R1+0x568] ;  /* 0x0005680001ee7983 */ /* 0x002ee80000300a00 */
[----:B------:R1:W-:Y:S04]  /*f6d0*/  STL.64 [R1+0x80], R242 ;  /* 0x000080f201007387 */ /* 0x0003e80000100a00 */
[----:B-1----:R-:W4:Y:S01]  /*f6e0*/  LDL.LU.64 R242, [R1+0x560] ;  /* 0x0005600001f27983 */ /* 0x002f220000300a00 */
[----:B------:R-:W-:-:S04]  /*f6f0*/  IMAD.WIDE R244, R213, 0x4, R244 ;  /* 0x00000004d5f47825 */ /* 0x000fc800078e02f4 */
[C---:B-----5:R-:W-:Y:S01]  /*f700*/  IMAD.WIDE R4, R213.reuse, 0x4, R4 ;  /* 0x00000004d5047825 */ /* 0x060fe200078e0204 */
[----:B------:R-:W-:Y:S03]  /*f710*/  STL.64 [R1+0x78], R244 ;  /* 0x000078f401007387 */ /* 0x000fe60000100a00 */
[C---:B------:R-:W-:Y:S01]  /*f720*/  IMAD.WIDE R2, R213.reuse, 0x4, R2 ;  /* 0x00000004d5027825 */ /* 0x040fe200078e0202 */
[----:B------:R1:W-:Y:S03]  /*f730*/  STL.64 [R1+0x70], R4 ;  /* 0x0000700401007387 */ /* 0x0003e60000100a00 */
[C---:B------:R-:W-:Y:S01]  /*f740*/  IMAD.WIDE R14, R213.reuse, 0x4, R14 ;  /* 0x00000004d50e7825 */ /* 0x040fe200078e020e */
[----:B------:R-:W-:Y:S04]  /*f750*/  STL.64 [R1+0x68], R2 ;  /* 0x0000680201007387 */ /* 0x000fe80000100a00 */
[----:B------:R-:W-:Y:S01]  /*f760*/  STL.64 [R1+0x60], R14 ;  /* 0x0000600e01007387 */ /* 0x000fe20000100a00 */
[----:B-1----:R-:W-:-:S04]  /*f770*/  IMAD.WIDE R4, R213, 0x4, R24 ;  /* 0x00000004d5047825 */ /* 0x002fc800078e0218 */
[C---:B------:R-:W-:Y:S01]  /*f780*/  IMAD.WIDE R244, R213.reuse, 0x4, R240 ;  /* 0x00000004d5f47825 */ /* 0x040fe200078e02f0 */
[----:B------:R1:W-:Y:S03]  /*f790*/  STL.64 [R1+0x58], R4 ;  /* 0x0000580401007387 */ /* 0x0003e60000100a00 */
[----:B-1----:R-:W-:-:S04]  /*f7a0*/  IMAD.WIDE R4, R213, 0x4, R236 ;  /* 0x00000004d5047825 */ /* 0x002fc800078e02ec */
[----:B------:R-:W-:-:S04]  /*f7b0*/  IMAD.WIDE R240, R213, 0x4, R218 ;  /* 0x00000004d5f07825 */ /* 0x000fc800078e02da */
[----:B------:R-:W-:-:S04]  /*f7c0*/  IMAD.WIDE R218, R213, 0x4, R42 ;  /* 0x00000004d5da7825 */ /* 0x000fc800078e022a */
[----:B--2---:R-:W-:-:S04]  /*f7d0*/  IMAD.WIDE R24, R213, 0x4, R250 ;  /* 0x00000004d5187825 */ /* 0x004fc800078e02fa */
[----:B------:R-:W-:-:S04]  /*f7e0*/  IMAD.WIDE R250, R213, 0x4, R226 ;  /* 0x00000004d5fa7825 */ /* 0x000fc800078e02e2 */
[----:B------:R-:W-:-:S04]  /*f7f0*/  IMAD.WIDE R226, R213, 0x4, R34 ;  /* 0x00000004d5e27825 */ /* 0x000fc800078e0222 */
[----:B---3--:R-:W-:-:S04]  /*f800*/  IMAD.WIDE R14, R213, 0x4, R238 ;  /* 0x00000004d50e7825 */ /* 0x008fc800078e02ee */
[----:B----4-:R-:W-:-:S05]  /*f810*/  IMAD.WIDE R2, R213, 0x4, R242 ;  /* 0x00000004d5027825 */ /* 0x010fca00078e02f2 */
[----:B------:R1:W-:Y:S04]  /*f820*/  STL.64 [R1+0x50], R2 ;  /* 0x0000500201007387 */ /* 0x0003e80000100a00 */
[----:B------:R2:W-:Y:S04]  /*f830*/  STL.64 [R1+0x40], R14 ;  /* 0x0000400e01007387 */ /* 0x0005e80000100a00 */
[----:B------:R-:W-:Y:S01]  /*f840*/  STL.64 [R1+0x48], R244 ;  /* 0x000048f401007387 */ /* 0x000fe20000100a00 */
[----:B-1----:R-:W-:-:S03]  /*f850*/  IMAD.WIDE R2, R213, 0x4, R234 ;  /* 0x00000004d5027825 */ /* 0x002fc600078e02ea */
[----:B------:R1:W-:Y:S04]  /*f860*/  STL.64 [R1+0x558], R244 ;  /* 0x000558f401007387 */ /* 0x0003e80000100a00 */
[----:B------:R3:W-:Y:S01]  /*f870*/  STL.64 [R1+0x30], R2 ;  /* 0x0000300201007387 */ /* 0x0007e20000100a00 */
[----:B--2---:R-:W-:-:S03]  /*f880*/  IMAD.WIDE R14, R213, 0x4, R248 ;  /* 0x00000004d50e7825 */ /* 0x004fc600078e02f8 */
[----:B------:R-:W-:Y:S04]  /*f890*/  STL.64 [R1+0x38], R4 ;  /* 0x0000380401007387 */ /* 0x000fe80000100a00 */
[----:B------:R2:W-:Y:S01]  /*f8a0*/  STL.64 [R1+0x20], R24 ;  /* 0x0000201801007387 */ /* 0x0005e20000100a00 */
[----:B-1----:R-:W-:-:S04]  /*f8b0*/  IMAD.WIDE R244, R213, 0x4, R228 ;  /* 0x00000004d5f47825 */ /* 0x002fc800078e02e4 */
[----:B---3--:R-:W-:-:S04]  /*f8c0*/  IMAD.WIDE R2, R213, 0x4, R232 ;  /* 0x00000004d5027825 */ /* 0x008fc800078e02e8 */
[C---:B------:R-:W-:Y:S01]  /*f8d0*/  IMAD.WIDE R232, R213.reuse, 0x4, R246 ;  /* 0x00000004d5e87825 */ /* 0x040fe200078e02f6 */
[----:B------:R-:W-:Y:S03]  /*f8e0*/  STL.64 [R1+0x28], R2 ;  /* 0x0000280201007387 */ /* 0x000fe60000100a00 */
[C---:B--2---:R-:W-:Y:S01]  /*f8f0*/  IMAD.WIDE R24, R213.reuse, 0x4, R230 ;  /* 0x00000004d5187825 */ /* 0x044fe200078e02e6 */
[----:B------:R1:W-:Y:S03]  /*f900*/  STL.64 [R1+0x10], R232 ;  /* 0x000010e801007387 */ /* 0x0003e60000100a00 */
[C---:B------:R-:W-:Y:S01]  /*f910*/  IMAD.WIDE R238, R213.reuse, 0x4, R216 ;  /* 0x00000004d5ee7825 */ /* 0x040fe200078e02d8 */
[----:B------:R-:W-:Y:S03]  /*f920*/  STL.64 [R1+0x18], R14 ;  /* 0x0000180e01007387 */ /* 0x000fe60000100a00 */
[C---:B------:R-:W-:Y:S01]  /*f930*/  IMAD.WIDE R216, R213.reuse, 0x4, R44 ;  /* 0x00000004d5d87825 */ /* 0x040fe200078e022c */
[----:B------:R2:W-:Y:S03]  /*f940*/  STL.64 [R1], R244 ;  /* 0x000000f401007387 */ /* 0x0005e60000100a00 */
[C---:B------:R-:W-:Y:S01]  /*f950*/  IMAD.WIDE R242, R213.reuse, 0x4, R220 ;  /* 0x00000004d5f27825 */ /* 0x040fe200078e02dc */
[----:B------:R3:W-:Y:S03]  /*f960*/  STL.64 [R1+0x8], R24 ;  /* 0x0000081801007387 */ /* 0x0007e60000100a00 */
[C---:B------:R-:W-:Y:S01]  /*f970*/  IMAD.WIDE R246, R213.reuse, 0x4, R222 ;  /* 0x00000004d5f67825 */ /* 0x040fe200078e02de */
[----:B------:R-:W4:Y:S03]  /*f980*/  LDL.64 R44, [R1+0xa0] ;  /* 0x0000a000012c7983 */ /* 0x000f260000100a00 */
[C---:B------:R-:W-:Y:S01]  /*f990*/  IMAD.WIDE R220, R213.reuse, 0x4, R40 ;  /* 0x00000004d5dc7825 */ /* 0x040fe200078e0228 */
[----:B------:R-:W5:Y:S03]  /*f9a0*/  LDL.64 R42, [R1+0x90] ;  /* 0x00009000012a7983 */ /* 0x000f660000100a00 */
[C---:B------:R-:W-:Y:S01]  /*f9b0*/  IMAD.WIDE R248, R213.reuse, 0x4, R224 ;  /* 0x00000004d5f87825 */ /* 0x040fe200078e02e0 */
[----:B------:R-:W2:Y:S03]  /*f9c0*/  LDL.64 R40, [R1+0x80] ;  /* 0x0000800001287983 */ /* 0x000ea60000100a00 */
[C---:B------:R-:W-:Y:S01]  /*f9d0*/  IMAD.WIDE R222, R213.reuse, 0x4, R38 ;  /* 0x00000004d5de7825 */ /* 0x040fe200078e0226 */
[----:B------:R-:W3:Y:S03]  /*f9e0*/  LDL.64 R34, [R1+0x50] ;  /* 0x0000500001227983 */ /* 0x000ee60000100a00 */
[C---:B------:R-:W-:Y:S01]  /*f9f0*/  IMAD.WIDE R224, R213.reuse, 0x4, R36 ;  /* 0x00000004d5e07825 */ /* 0x040fe200078e0224 */
[----:B------:R-:W3:Y:S03]  /*fa00*/  LDL.64 R38, [R1+0x70] ;  /* 0x0000700001267983 */ /* 0x000ee60000100a00 */
[C---:B------:R-:W-:Y:S01]  /*fa10*/  IMAD.WIDE R228, R213.reuse, 0x4, R32 ;  /* 0x00000004d5e47825 */ /* 0x040fe200078e0220 */
[----:B------:R-:W3:Y:S03]  /*fa20*/  LDL.64 R36, [R1+0x60] ;  /* 0x0000600001247983 */ /* 0x000ee60000100a00 */
[C---:B------:R-:W-:Y:S01]  /*fa30*/  IMAD.WIDE R230, R213.reuse, 0x4, R30 ;  /* 0x00000004d5e67825 */ /* 0x040fe200078e021e */
[----:B------:R-:W3:Y:S03]  /*fa40*/  LDL.64 R32, [R1+0x40] ;  /* 0x0000400001207983 */ /* 0x000ee60000100a00 */
[C---:B-1----:R-:W-:Y:S01]  /*fa50*/  IMAD.WIDE R232, R213.reuse, 0x4, R28 ;  /* 0x00000004d5e87825 */ /* 0x042fe200078e021c */
[----:B------:R-:W3:Y:S03]  /*fa60*/  LDL.64 R30, [R1+0x30] ;  /* 0x00003000011e7983 */ /* 0x000ee60000100a00 */
[C---:B------:R-:W-:Y:S01]  /*fa70*/  IMAD.WIDE R234, R213.reuse, 0x4, R26 ;  /* 0x00000004d5ea7825 */ /* 0x040fe200078e021a */
[----:B------:R-:W3:Y:S04]  /*fa80*/  LDL.64 R28, [R1+0x20] ;  /* 0x00002000011c7983 */ /* 0x000ee80000100a00 */
[----:B------:R-:W3:Y:S01]  /*fa90*/  LDL.64 R26, [R1+0x10] ;  /* 0x00001000011a7983 */ /* 0x000ee20000100a00 */
[----:B------:R-:W-:-:S03]  /*faa0*/  IMAD.WIDE R236, R213, 0x4, R214 ;  /* 0x00000004d5ec7825 */ /* 0x000fc600078e02d6 */
[----:B----4-:R-:W-:Y:S04]  /*fab0*/  LDGSTS.E [R7+0x30000], desc[UR38][R44.64], P5 ;  /* 0x300000002c077fae */ /* 0x010fe8000a9a1026 */
[----:B-----5:R-:W-:Y:S04]  /*fac0*/  LDGSTS.E [R7+0x30400], desc[UR38][R42.64], P5 ;  /* 0x304000002a077fae */ /* 0x020fe8000a9a1026 */
[----:B--2---:R-:W-:Y:S04]  /*fad0*/  LDGSTS.E [R7+0x30800], desc[UR38][R40.64], P5 ;  /* 0x3080000028077fae */ /* 0x004fe8000a9a1026 */
[----:B---3--:R-:W-:Y:S04]  /*fae0*/  LDGSTS.E [R7+0x30c00], desc[UR38][R38.64], P5 ;  /* 0x30c0000026077fae */ /* 0x008fe8000a9a1026 */
[----:B------:R-:W-:Y:S04]  /*faf0*/  LDGSTS.E [R7+0x31000], desc[UR38][R36.64], P5 ;  /* 0x3100000024077fae */ /* 0x000fe8000a9a1026 */
[----:B------:R-:W-:Y:S04]  /*fb00*/  LDGSTS.E [R7+0x31400], desc[UR38][R34.64], P5 ;  /* 0x3140000022077fae */ /* 0x000fe8000a9a1026 */
[----:B------:R-:W-:Y:S04]  /*fb10*/  LDGSTS.E [R7+0x31800], desc[UR38][R32.64], P5 ;  /* 0x3180000020077fae */ /* 0x000fe8000a9a1026 */
[----:B------:R-:W-:Y:S04]  /*fb20*/  LDGSTS.E [R7+0x31c00], desc[UR38][R30.64], P5 ;  /* 0x31c000001e077fae */ /* 0x000fe8000a9a1026 */
[----:B------:R-:W-:Y:S04]  /*fb30*/  LDGSTS.E [R7+0x32000], desc[UR38][R28.64], P5 ;  /* 0x320000001c077fae */ /* 0x000fe8000a9a1026 */
[----:B------:R-:W-:Y:S04]  /*fb40*/  LDGSTS.E [R7+0x32400], desc[UR38][R26.64], P5 ;  /* 0x324000001a077fae */ /* 0x000fe8000a9a1026 */
[----:B------:R-:W-:Y:S01]  /*fb50*/  LDGSTS.E [R7+0x32800], desc[UR38][R244.64], P5 ;  /* 0x32800000f4077fae */ /* 0x000fe2000a9a1026 */
[----:B------:R-:W-:-:S03]  /*fb60*/  IMAD.WIDE R214, R213, 0x4, R46 ;  /* 0x00000004d5d67825 */ /* 0x000fc600078e022e */
[----:B------:R-:W-:Y:S01]  /*fb70*/  LDGSTS.E [R7+0x32c00], desc[UR38][R248.64], P5 ;  /* 0x32c00000f8077fae */ /* 0x000fe2000a9a1026 */
[----:B------:R-:W-:-:S03]  /*fb80*/  IMAD.WIDE R50, R213, 0x4, R50 ;  /* 0x00000004d5327825 */ /* 0x000fc600078e0232 */
[----:B------:R-:W-:Y:S04]  /*fb90*/  LDGSTS.E [R7+0x33000], desc[UR38][R242.64], P5 ;  /* 0x33000000f2077fae */ /* 0x000fe8000a9a1026 */
[----:B------:R-:W2:Y:S04]  /*fba0*/  LDL.LU.64 R244, [R1+0x558] ;  /* 0x0005580001f47983 */ /* 0x000ea80000300a00 */
[----:B------:R-:W3:Y:S04]  /*fbb0*/  LDL.64 R34, [R1+0x98] ;  /* 0x0000980001227983 */ /* 0x000ee80000100a00 */
[----:B------:R-:W4:Y:S04]  /*fbc0*/  LDL.64 R32, [R1+0x88] ;  /* 0x0000880001207983 */ /* 0x000f280000100a00 */
[----:B------:R-:W5:Y:S04]  /*fbd0*/  LDL.64 R30, [R1+0x78] ;  /* 0x00007800011e7983 */ /* 0x000f680000100a00 */
[----:B------:R-:W2:Y:S04]  /*fbe0*/  LDL.64 R28, [R1+0x68] ;  /* 0x00006800011c7983 */ /* 0x000ea80000100a00 */
[----:B------:R-:W2:Y:S01]  /*fbf0*/  LDL.64 R26, [R1+0x58] ;  /* 0x00005800011a7983 */ /* 0x000ea20000100a00 */
[----:B------:R-:W-:-:S03]  /*fc00*/  IMAD.WIDE R54, R213, 0x4, R54 ;  /* 0x00000004d5367825 */ /* 0x000fc600078e0236 */
[----:B------:R-:W-:Y:S01]  /*fc10*/  LDGSTS.E [R7+0x33400], desc[UR38][R238.64], P5 ;  /* 0x33400000ee077fae */ /* 0x000fe2000a9a1026 */
        /* <DEDUP_REMOVED lines=93> */
[----:B---3--:R-:W-:Y:S04]  /*101f0*/  LDGSTS.E [R6+0x30200], desc[UR38][R34.64], P5 ;  /* 0x3020000022067fae */ /* 0x008fe8000a9a1026 */
[----:B----4-:R-:W-:Y:S04]  /*10200*/  LDGSTS.E [R6+0x30600], desc[UR38][R32.64], P5 ;  /* 0x3060000020067fae */ /* 0x010fe8000a9a1026 */
[----:B-----5:R-:W-:Y:S04]  /*10210*/  LDGSTS.E [R6+0x30a00], desc[UR38][R30.64], P5 ;  /* 0x30a000001e067fae */ /* 0x020fe8000a9a1026 */
[----:B--2---:R-:W-:Y:S04]  /*10220*/  LDGSTS.E [R6+0x30e00], desc[UR38][R28.64], P5 ;  /* 0x30e000001c067fae */ /* 0x004fe8000a9a1026 */
[----:B------:R-:W-:Y:S04]  /*10230*/  LDGSTS.E [R6+0x31200], desc[UR38][R26.64], P5 ;  /* 0x312000001a067fae */ /* 0x000fe8000a9a1026 */
[----:B------:R-:W-:Y:S04]  /*10240*/  LDGSTS.E [R6+0x31600], desc[UR38][R244.64], P5 ;  /* 0x31600000f4067fae */ /* 0x000fe8000a9a1026 */
[----:B------:R-:W-:Y:S04]  /*10250*/  LDGSTS.E [R6+0x31a00], desc[UR38][R4.64], P5 ;  /* 0x31a0000004067fae */ /* 0x000fe8000a9a1026 */
[----:B------:R-:W-:Y:S04]  /*10260*/  LDGSTS.E [R6+0x31e00], desc[UR38][R2.64], P5 ;  /* 0x31e0000002067fae */ /* 0x000fe8000a9a1026 */
[----:B------:R-:W2:Y:S04]  /*10270*/  LDL.LU R244, [R1+0x550] ;  /* 0x0005500001f47983 */ /* 0x000ea80000300800 */
[----:B------:R-:W3:Y:S04]  /*10280*/  LDL.LU.64 R4, [R1+0x548] ;  /* 0x0005480001047983 */ /* 0x000ee80000300a00 */
[----:B------:R-:W4:Y:S04]  /*10290*/  LDL.LU.64 R2, [R1+0x540] ;  /* 0x0005400001027983 */ /* 0x000f280000300a00 */
[----:B------:R-:W-:Y:S04]  /*102a0*/  LDGSTS.E [R6+0x32200], desc[UR38][R14.64], P5 ;  /* 0x322000000e067fae */ /* 0x000fe8000a9a1026 */
[----:B------:R3:W-:Y:S04]  /*102b0*/  LDGSTS.E [R6+0x32600], desc[UR38][R24.64], P5 ;  /* 0x3260000018067fae */ /* 0x0007e8000a9a1026 */
[----:B------:R-:W-:Y:S04]  /*102c0*/  LDGSTS.E [R6+0x32a00], desc[UR38][R250.64], P5 ;  /* 0x32a00000fa067fae */ /* 0x000fe8000a9a1026 */
[----:B------:R-:W5:Y:S04]  /*102d0*/  LDL.LU.64 R14, [R1+0x538] ;  /* 0x00053800010e7983 */ /* 0x000f680000300a00 */
[----:B------:R-:W3:Y:S04]  /*102e0*/  LDL.LU.64 R24, [R1+0x530] ;  /* 0x0005300001187983 */ /* 0x000ee80000300a00 */
[----:B------:R-:W2:Y:S04]  /*102f0*/  LDL.LU.64 R28, [R1+0x120] ;  /* 0x00012000011c7983 */ /* 0x000ea80000300a00 */
[----:B------:R-:W2:Y:S04]  /*10300*/  LDL R37, [R1+0x13c] ;  /* 0x00013c0001257983 */ /* 0x000ea80000100800 */
[----:B------:R-:W4:Y:S04]  /*10310*/  LDL.LU.64 R34, [R1+0x118] ;  /* 0x0001180001227983 */ /* 0x000f280000300a00 */
[----:B------:R-:W5:Y:S04]  /*10320*/  LDL.LU.64 R32, [R1+0x110] ;  /* 0x0001100001207983 */ /* 0x000f680000300a00 */
[----:B-1----:R-:W5:Y:S01]  /*10330*/  LDL R248, [R1+0x140] ;  /* 0x0001400001f87983 */ /* 0x002f620000100800 */
        /* <DEDUP_REMOVED lines=99> */
[C---:B---3--:R-:W-:Y:S01]  /*10970*/  IMAD.WIDE R24, R5.reuse, 0x4, R24 ;  /* 0x0000000405187825 */ /* 0x048fe200078e0218 */
[----:B------:R-:W-:Y:S06]  /*10980*/  BAR.SYNC.DEFER_BLOCKING 0x0 ;  /* 0x0000000000007b1d */ /* 0x000fec0000010000 */
[----:B------:R-:W-:Y:S04]  /*10990*/  STL.64 [R1+0x490], R24 ;  /* 0x0004901801007387 */ /* 0x000fe80000100a00 */
[----:B------:R-:W3:Y:S01]  /*109a0*/  LDL.LU.64 R30, [R1+0x108] ;  /* 0x00010800011e7983 */ /* 0x000ee20000300a00 */
[----:B--2---:R-:W-:-:S03]  /*109b0*/  IMAD.WIDE R44, R5, 0x4, R28 ;  /* 0x00000004052c7825 */ /* 0x004fc600078e021c */
[----:B------:R-:W2:Y:S01]  /*109c0*/  LDL.LU.64 R28, [R1+0x100] ;  /* 0x00010000011c7983 */ /* 0x000ea20000300a00 */
[----:B----4-:R-:W-:Y:S01]  /*109d0*/  LOP3.LUT R245, R2, 0xa, RZ, 0xfc, !PT ;  /* 0x0000000a02f57812 */ /* 0x010fe200078efcff */
[----:B-----5:R-:W-:Y:S01]  /*109e0*/  IMAD.WIDE R46, R5, 0x4, R14 ;  /* 0x00000004052e7825 */ /* 0x020fe200078e020e */
[----:B------:R-:W-:Y:S02]  /*109f0*/  SEL R26, RZ, 0x4, P6 ;  /* 0x00000004ff1a7807 */ /* 0x000fe40003000000 */
[----:B------:R-:W-:Y:S02]  /*10a00*/  SEL R212, R212, RZ, P1 ;  /* 0x000000ffd4d47207 */ /* 0x000fe40000800000 */
[----:B------:R-:W-:Y:S01]  /*10a10*/  ISETP.GE.AND P6, PT, R245, UR4, PT ;  /* 0x00000004f5007c0c */ /* 0x000fe2000bfc6270 */
[----:B------:R-:W-:Y:S01]  /*10a20*/  @!PT LDS RZ, [RZ] ;  /* 0x00000000fffff984 */ /* 0x000fe20000000800 */
[----:B------:R-:W-:Y:S01]  /*10a30*/  @!PT LDS RZ, [RZ] ;  /* 0x00000000fffff984 */ /* 0x000fe20000000800 */
[----:B------:R-:W-:Y:S01]  /*10a40*/  @!PT LDS RZ, [RZ] ;  /* 0x00000000fffff984 */ /* 0x000fe20000000800 */
[----:B------:R-:W-:Y:S01]  /*10a50*/  LDGSTS.E [R252+-0x78000], desc[UR38][R24.64], P4 ;  /* 0x8800000018fc7fae */ /* 0x000fe2000a1a1026 */
[----:B------:R-:W-:Y:S02]  /*10a60*/  SEL R26, R26, RZ, P1 ;  /* 0x000000ff1a1a7207 */ /* 0x000fe40000800000 */
[----:B------:R-:W-:Y:S01]  /*10a70*/  LOP3.LUT R245, R2, 0xc, RZ, 0xfc, !PT ;  /* 0x0000000c02f57812 */ /* 0x000fe200078efcff */
[----:B------:R-:W-:Y:S01]  /*10a80*/  STL.64 [R1+0x498], R46 ;  /* 0x0004982e01007387 */ /* 0x000fe20000100a00 */
[----:B------:R-:W-:Y:S01]  /*10a90*/  ISETP.NE.U32.AND P5, PT, R212, RZ, PT ;  /* 0x000000ffd400720c */ /* 0x000fe20003fa5070 */
[C---:B------:R-:W-:Y:S01]  /*10aa0*/  IMAD.WIDE R42, R5.reuse, 0x4, R34 ;  /* 0x00000004052a7825 */ /* 0x040fe200078e0222 */
[----:B------:R-:W-:Y:S01]  /*10ab0*/  ISETP.NE.U32.AND P4, PT, R26, RZ, PT ;  /* 0x000000ff1a00720c */ /* 0x000fe20003f85070 */
[----:B------:R-:W4:Y:S01]  /*10ac0*/  LDL R212, [R1+0x144] ;  /* 0x0001440001d47983 */ /* 0x000f220000100800 */
[----:B------:R-:W-:Y:S01]  /*10ad0*/  SEL R26, RZ, 0x4, P6 ;  /* 0x00000004ff1a7807 */ /* 0x000fe20003000000 */
[----:B------:R-:W-:-:S02]  /*10ae0*/  IMAD.WIDE R40, R5, 0x4, R32 ;  /* 0x0000000405287825 */ /* 0x000fc400078e0220 */
[----:B------:R1:W-:Y:S01]  /*10af0*/  STL.64 [R1+0x4a0], R44 ;  /* 0x0004a02c01007387 */ /* 0x0003e20000100a00 */
[----:B------:R-:W-:-:S03]  /*10b00*/  ISETP.GE.AND P6, PT, R245, UR4, PT ;  /* 0x00000004f5007c0c */ /* 0x000fc6000bfc6270 */
[----:B------:R-:W5:Y:S04]  /*10b10*/  LDL.LU.64 R34, [R1+0xf8] ;  /* 0x0000f80001227983 */ /* 0x000f680000300a00 */
[----:B------:R-:W4:Y:S04]  /*10b20*/  LDL.LU.64 R32, [R1+0xe0] ;  /* 0x0000e00001207983 */ /* 0x000f280000300a00 */
[----:B------:R-:W4:Y:S04]  /*10b30*/  LDL R245, [R1+0x150] ;  /* 0x0001500001f57983 */ /* 0x000f280000100800 */
[----:B------:R-:W-:Y:S04]  /*10b40*/  STL.64 [R1+0x4a8], R42 ;  /* 0x0004a82a01007387 */ /* 0x000fe80000100a00 */
[----:B------:R-:W4:Y:S04]  /*10b50*/  LDL R249, [R1+0x148] ;  /* 0x0001480001f97983 */ /* 0x000f280000100800 */
[----:B------:R-:W-:Y:S04]  /*10b60*/  STL.64 [R1+0x4b0], R40 ;  /* 0x0004b02801007387 */ /* 0x000fe80000100a00 */
[----:B------:R-:W-:Y:S04]  /*10b70*/  LDGSTS.E [R252+-0x77ff8], desc[UR38][R46.64], P3 ;  /* 0x880080002efc7fae */ /* 0x000fe800099a1026 */
[----:B------:R-:W-:Y:S04]  /*10b80*/  LDGSTS.E [R37+-0x78000], desc[UR38][R44.64], P2 ;  /* 0x880000002c257fae */ /* 0x000fe800091a1026 */
[----:B------:R2:W-:Y:S01]  /*10b90*/  LDGSTS.E [R37+-0x77ff8], desc[UR38][R42.64], P5 ;  /* 0x880080002a257fae */ /* 0x0005e2000a9a1026 */
[----:B---3--:R-:W-:Y:S01]  /*10ba0*/  IMAD.WIDE R38, R5, 0x4, R30 ;  /* 0x0000000405267825 */ /* 0x008fe200078e021e */
[----:B------:R-:W-:-:S02]  /*10bb0*/  SEL R27, RZ, 0x4, P6 ;  /* 0x00000004ff1b7807 */ /* 0x000fc40003000000 */
[----:B------:R-:W3:Y:S01]  /*10bc0*/  LDL.LU.64 R30, [R1+0xd8] ;  /* 0x0000d800011e7983 */ /* 0x000ee20000300a00 */
[----:B--2---:R-:W-:-:S03]  /*10bd0*/  IMAD.WIDE R36, R5, 0x4, R28 ;  /* 0x0000000405247825 */ /* 0x004fc600078e021c */
[----:B------:R-:W2:Y:S01]  /*10be0*/  LDL.LU.64 R28, [R1+0xd0] ;  /* 0x0000d000011c7983 */ /* 0x000ea20000300a00 */
[----:B------:R-:W-:Y:S02]  /*10bf0*/  LOP3.LUT R252, R2, 0xe, RZ, 0xfc, !PT ;  /* 0x0000000e02fc7812 */ /* 0x000fe400078efcff */
[----:B------:R-:W-:Y:S01]  /*10c00*/  SEL R14, R27, RZ, P1 ;  /* 0x000000ff1b0e7207 */ /* 0x000fe20000800000 */
[----:B------:R-:W-:Y:S01]  /*10c10*/  LDGSTS.E [R248+-0x78000], desc[UR38][R40.64], P4 ;  /* 0x8800000028f87fae */ /* 0x000fe2000a1a1026 */
[----:B------:R-:W-:Y:S02]  /*10c20*/  ISETP.GE.AND P3, PT, R252, UR4, PT ;  /* 0x00000004fc007c0c */ /* 0x000fe4000bf66270 */
[----:B------:R-:W-:Y:S02]  /*10c30*/  LOP3.LUT R252, R2, 0x10, RZ, 0xfc, !PT ;  /* 0x0000001002fc7812 */ /* 0x000fe400078efcff */
[----:B------:R-:W-:Y:S02]  /*10c40*/  ISETP.NE.U32.AND P2, PT, R14, RZ, PT ;  /* 0x000000ff0e00720c */ /* 0x000fe40003f45070 */
[----:B------:R-:W-:-:S02]  /*10c50*/  SEL R14, RZ, 0x4, P3 ;  /* 0x00000004ff0e7807 */ /* 0x000fc40001800000 */
[----:B------:R-:W-:Y:S02]  /*10c60*/  ISETP.GE.AND P3, PT, R252, UR4, PT ;  /* 0x00000004fc007c0c */ /* 0x000fe4000bf66270 */
[----:B------:R-:W-:Y:S02]  /*10c70*/  SEL R14, R14, RZ, P1 ;  /* 0x000000ff0e0e7207 */ /* 0x000fe40000800000 */
[----:B------:R-:W-:Y:S02]  /*10c80*/  SEL R15, RZ, 0x4, P3 ;  /* 0x00000004ff0f7807 */ /* 0x000fe40001800000 */
[----:B------:R-:W-:Y:S02]  /*10c90*/  LOP3.LUT R252, R2, 0x12, RZ, 0xfc, !PT ;  /* 0x0000001202fc7812 */ /* 0x000fe400078efcff */
[----:B------:R-:W-:Y:S02]  /*10ca0*/  ISETP.NE.U32.AND P3, PT, R14, RZ, PT ;  /* 0x000000ff0e00720c */ /* 0x000fe40003f65070 */
[----:B------:R-:W-:-:S02]  /*10cb0*/  SEL R14, R15, RZ, P1 ;  /* 0x000000ff0f0e7207 */ /* 0x000fc40000800000 */
[----:B------:R-:W-:Y:S02]  /*10cc0*/  ISETP.GE.AND P5, PT, R252, UR4, PT ;  /* 0x00000004fc007c0c */ /* 0x000fe4000bfa6270 */
[----:B------:R-:W-:Y:S02]  /*10cd0*/  LOP3.LUT R252, R2, 0x14, RZ, 0xfc, !PT ;  /* 0x0000001402fc7812 */ /* 0x000fe400078efcff */
[----:B------:R-:W-:Y:S02]  /*10ce0*/  ISETP.NE.U32.AND P4, PT, R14, RZ, PT ;  /* 0x000000ff0e00720c */ /* 0x000fe40003f85070 */
[----:B------:R-:W-:Y:S02]  /*10cf0*/  SEL R26, R26, RZ, P1 ;  /* 0x000000ff1a1a7207 */ /* 0x000fe40000800000 */
[----:B------:R-:W-:Y:S01]  /*10d00*/  SEL R14, RZ, 0x4, P5 ;  /* 0x00000004ff0e7807 */ /* 0x000fe20002800000 */
[----:B------:R-:W-:Y:S01]  /*10d10*/  STL.64 [R1+0x4b8], R38 ;  /* 0x0004b82601007387 */ /* 0x000fe20000100a00 */
[----:B------:R-:W-:-:S02]  /*10d20*/  ISETP.GE.AND P5, PT, R252, UR4, PT ;  /* 0x00000004fc007c0c */ /* 0x000fc4000bfa6270 */
[----:B------:R-:W-:Y:S01]  /*10d30*/  ISETP.NE.U32.AND P6, PT, R26, RZ, PT ;  /* 0x000000ff1a00720c */ /* 0x000fe20003fc5070 */
[----:B------:R-:W-:Y:S01]  /*10d40*/  STL.64 [R1+0x4c0], R36 ;  /* 0x0004c02401007387 */ /* 0x000fe20000100a00 */
[----:B------:R-:W-:-:S03]  /*10d50*/  SEL R14, R14, RZ, P1 ;  /* 0x000000ff0e0e7207 */ /* 0x000fc60000800000 */
[----:B-1----:R-:W2:Y:S01]  /*10d60*/  LDL.LU.64 R44, [R1+0xc8] ;  /* 0x0000c800012c7983 */ /* 0x002ea20000300a00 */
[----:B------:R-:W-:Y:S02]  /*10d70*/  SEL R15, RZ, 0x4, P5 ;  /* 0x00000004ff0f7807 */ /* 0x000fe40002800000 */
[----:B------:R-:W-:Y:S01]  /*10d80*/  ISETP.NE.U32.AND P5, PT, R14, RZ, PT ;  /* 0x000000ff0e00720c */ /* 0x000fe20003fa5070 */
[----:B-----5:R-:W-:-:S04]  /*10d90*/  IMAD.WIDE R34, R5, 0x4, R34 ;  /* 0x0000000405227825 */ /* 0x020fc800078e0222 */
[----:B----4-:R-:W-:Y:S01]  /*10da0*/  IMAD.WIDE R32, R5, 0x4, R32 ;  /* 0x0000000405207825 */ /* 0x010fe200078e0220 */
[----:B------:R-:W-:Y:S04]  /*10db0*/  LDGSTS.E [R248+-0x77ff8], desc[UR38][R38.64], P6 ;  /* 0x8800800026f87fae */ /* 0x000fe8000b1a1026 */
[----:B------:R-:W-:Y:S01]  /*10dc0*/  LDGSTS.E [R212+-0x78000], desc[UR38][R36.64], P2 ;  /* 0x8800000024d47fae */ /* 0x000fe200091a1026 */
[----:B------:R-:W-:-:S03]  /*10dd0*/  LOP3.LUT R252, R2, 0x16, RZ, 0xfc, !PT ;  /* 0x0000001602fc7812 */ /* 0x000fc600078efcff */
[----:B------:R1:W-:Y:S04]  /*10de0*/  LDGSTS.E [R212+-0x77ff8], desc[UR38][R34.64], P3 ;  /* 0x8800800022d47fae */ /* 0x0003e800099a1026 */
[----:B------:R-:W-:Y:S01]  /*10df0*/  LDGSTS.E [R249+-0x78000], desc[UR38][R32.64], P4 ;  /* 0x8800000020f97fae */ /* 0x000fe2000a1a1026 */
[----:B------:R-:W-:Y:S02]  /*10e00*/  SEL R14, R15, RZ, P1 ;  /* 0x000000ff0f0e7207 */ /* 0x000fe40000800000 */
[----:B------:R-:W-:Y:S02]  /*10e10*/  ISETP.GE.AND P6, PT, R252, UR4, PT ;  /* 0x00000004fc007c0c */ /* 0x000fe4000bfc6270 */
[----:B------:R-:W-:Y:S02]  /*10e20*/  LOP3.LUT R252, R2, 0x18, RZ, 0xfc, !PT ;  /* 0x0000001802fc7812 */ /* 0x000fe400078efcff */
[----:B------:R-:W-:Y:S01]  /*10e30*/  ISETP.NE.U32.AND P2, PT, R14, RZ, PT ;  /* 0x000000ff0e00720c */ /* 0x000fe20003f45070 */
[----:B------:R-:W-:Y:S01]  /*10e40*/  STL.64 [R1+0x4c8], R34 ;  /* 0x0004c82201007387 */ /* 0x000fe20000100a00 */
[----:B------:R-:W-:Y:S01]  /*10e50*/  SEL R14, RZ, 0x4, P6 ;  /* 0x00000004ff0e7807 */ /* 0x000fe20003000000 */
[----:B-1----:R-:W1:Y:S01]  /*10e60*/  LDC R212, c[0x0][0x3a0] ;  /* 0x0000e800ffd47b82 */ /* 0x002e620000000800 */
[----:B------:R-:W-:-:S02]  /*10e70*/  ISETP.GE.AND P6, PT, R252, UR4, PT ;  /* 0x00000004fc007c0c */ /* 0x000fc4000bfc6270 */
[----:B------:R-:W-:Y:S02]  /*10e80*/  SEL R14, R14, RZ, P1 ;  /* 0x000000ff0e0e7207 */ /* 0x000fe40000800000 */
[----:B------:R-:W-:Y:S02]  /*10e90*/  SEL R15, RZ, 0x4, P6 ;  /* 0x00000004ff0f7807 */ /* 0x000fe40003000000 */
[----:B------:R-:W-:Y:S02]  /*10ea0*/  LOP3.LUT R248, R2, 0x1a, RZ, 0xfc, !PT ;  /* 0x0000001a02f87812 */ /* 0x000fe400078efcff */
[----:B------:R-:W-:Y:S02]  /*10eb0*/  ISETP.NE.U32.AND P6, PT, R14, RZ, PT ;  /* 0x000000ff0e00720c */ /* 0x000fe40003fc5070 */
[----:B------:R-:W-:Y:S02]  /*10ec0*/  SEL R14, R15, RZ, P1 ;  /* 0x000000ff0f0e7207 */ /* 0x000fe40000800000 */
[----:B------:R-:W-:-:S02]  /*10ed0*/  ISETP.GE.AND P3, PT, R248, UR4, PT ;  /* 0x00000004f8007c0c */ /* 0x000fc4000bf66270 */
[----:B------:R-:W-:Y:S02]  /*10ee0*/  LOP3.LUT R248, R2, 0x1c, RZ, 0xfc, !PT ;  /* 0x0000001c02f87812 */ /* 0x000fe400078efcff */
[----:B------:R-:W-:Y:S01]  /*10ef0*/  ISETP.NE.U32.AND P4, PT, R14, RZ, PT ;  /* 0x000000ff0e00720c */ /* 0x000fe20003f85070 */
[----:B------:R-:W-:Y:S01]  /*10f00*/  STL.64 [R1+0x4d0], R32 ;  /* 0x0004d02001007387 */ /* 0x000fe20000100a00 */
[----:B------:R-:W-:Y:S02]  /*10f10*/  SEL R14, RZ, 0x4, P3 ;  /* 0x00000004ff0e7807 */ /* 0x000fe40001800000 */
[----:B------:R-:W-:Y:S01]  /*10f20*/  ISETP.GE.AND P3, PT, R248, UR4, PT ;  /* 0x00000004f8007c0c */ /* 0x000fe2000bf66270 */
[----:B------:R-:W4:Y:S01]  /*10f30*/  LDL.LU.64 R46, [R1+0xc0] ;  /* 0x0000c000012e7983 */ /* 0x000f220000300a00 */
[----:B------:R-:W-:-:S03]  /*10f40*/  SEL R14, R14, RZ, P1 ;  /* 0x000000ff0e0e7207 */ /* 0x000fc60000800000 */
[----:B------:R-:W5:Y:S01]  /*10f50*/  LDL.LU.64 R26, [R1+0xb8] ;  /* 0x0000b800011a7983 */ /* 0x000f620000300a00 */
[----:B------:R-:W-:Y:S02]  /*10f60*/  SEL R15, RZ, 0x4, P3 ;  /* 0x00000004ff0f7807 */ /* 0x000fe40001800000 */
[----:B------:R-:W-:Y:S01]  /*10f70*/  LOP3.LUT R248, R2, 0x1e, RZ, 0xfc, !PT ;  /* 0x0000001e02f87812 */ /* 0x000fe200078efcff */
[----:B------:R-:W5:Y:S01]  /*10f80*/  LDL R25, [R1+0x158] ;  /* 0x0001580001197983 */ /* 0x000f620000100800 */
[----:B------:R-:W-:Y:S02]  /*10f90*/  ISETP.NE.U32.AND P3, PT, R14, RZ, PT ;  /* 0x000000ff0e00720c */ /* 0x000fe40003f65070 */
[----:B------:R-:W-:Y:S01]  /*10fa0*/  SEL R14, R15, RZ, P1 ;  /* 0x000000ff0f0e7207 */ /* 0x000fe20000800000 */
[----:B---3--:R-:W-:-:S05]  /*10fb0*/  IMAD.WIDE R30, R5, 0x4, R30 ;  /* 0x00000004051e7825 */ /* 0x008fca00078e021e */
[----:B------:R3:W-:Y:S02]  /*10fc0*/  LDGSTS.E [R249+-0x77ff8], desc[UR38][R30.64], P5 ;  /* 0x880080001ef97fae */ /* 0x0007e4000a9a1026 */
[----:B---3--:R-:W3:Y:S01]  /*10fd0*/  S2R R249, SR_TID.X ;  /* 0x0000000000f97919 */ /* 0x008ee20000002100 */
[----:B--2---:R-:W-:Y:S01]  /*10fe0*/  IMAD.WIDE R28, R5, 0x4, R28 ;  /* 0x00000004051c7825 */ /* 0x004fe200078e021c */
[----:B------:R-:W-:Y:S01]  /*10ff0*/  ISETP.GE.AND P5, PT, R248, UR4, PT ;  /* 0x00000004f8007c0c */ /* 0x000fe2000bfa6270 */
[----:B------:R-:W-:Y:S04]  /*11000*/  STL.64 [R1+0x4d8], R30 ;  /* 0x0004d81e01007387 */ /* 0x000fe80000100a00 */
[----:B------:R2:W-:Y:S01]  /*11010*/  LDGSTS.E [R245+-0x78000], desc[UR38][R28.64], P2 ;  /* 0x880000001cf57fae */ /* 0x0005e200091a1026 */
[----:B------:R-:W-:-:S02]  /*11020*/  ISETP.NE.U32.AND P2, PT, R14, RZ, PT ;  /* 0x000000ff0e00720c */ /* 0x000fc40003f45070 */
[----:B------:R-:W-:Y:S01]  /*11030*/  SEL R14, RZ, 0x4, P5 ;  /* 0x00000004ff0e7807 */ /* 0x000fe20002800000 */
[----:B------:R2:W-:Y:S01]  /*11040*/  STL.64 [R1+0x4e0], R28 ;  /* 0x0004e01c01007387 */ /* 0x0005e20000100a00 */
[----:B---3--:R-:W-:-:S04]  /*11050*/  LOP3.LUT R249, R249, 0x1f, RZ, 0xc0, !PT ;  /* 0x0000001ff9f97812 */ /* 0x008fc800078ec0ff */
[----:B------:R-:W-:Y:S01]  /*11060*/  ISETP.GE.AND P5, PT, R249, UR4, PT ;  /* 0x00000004f9007c0c */ /* 0x000fe2000bfa6270 */
[----:B------:R-:W3:Y:S01]  /*11070*/  LDCU UR4, c[0x0][0x3a0] ;  /* 0x00007400ff0477ac */ /* 0x000ee20008000800 */
[----:B------:R-:W5:Y:S01]  /*11080*/  LDL.LU.64 R248, [R1+0xb0] ;  /* 0x0000b00001f87983 */ /* 0x000f620000300a00 */
[----:B------:R-:W-:Y:S02]  /*11090*/  SEL R14, R14, RZ, P1 ;  /* 0x000000ff0e0e7207 */ /* 0x000fe40000800000 */
[----:B------:R-:W-:Y:S01]  /*110a0*/  SEL R15, RZ, 0x4, P5 ;  /* 0x00000004ff0f7807 */ /* 0x000fe20002800000 */
[----:B--2---:R-:W-:Y:S01]  /*110b0*/  IMAD.WIDE R28, R5, 0x4, R44 ;  /* 0x00000004051c7825 */ /* 0x004fe200078e022c */
[----:B------:R-:W-:Y:S01]  /*110c0*/  ISETP.NE.U32.AND P5, PT, R14, RZ, PT ;  /* 0x000000ff0e00720c */ /* 0x000fe20003fa5070 */
[----:B------:R-:W2:Y:S01]  /*110d0*/  LDL.LU.64 R40, [R1+0xa8] ;  /* 0x0000a80001287983 */ /* 0x000ea20000300a00 */
[----:B------:R-:W-:Y:S01]  /*110e0*/  SEL R14, R15, RZ, P1 ;  /* 0x000000ff0f0e7207 */ /* 0x000fe20000800000 */
[----:B-1----:R-:W-:-:S02]  /*110f0*/  VIADD R212, R212, 0x1f ;  /* 0x0000001fd4d47836 */ /* 0x002fc40000000000 */
[----:B------:R4:W-:Y:S01]  /*11100*/  LDGSTS.E [R245+-0x77ff8], desc[UR38][R28.64], P6 ;  /* 0x880080001cf57fae */ /* 0x0009e2000b1a1026 */
[----:B---3--:R-:W-:Y:S01]  /*11110*/  UIADD3 UR4, UPT, UPT, UR4, -0xa0, URZ ;  /* 0xffffff6004047890 */ /* 0x008fe2000fffe0ff */
[----:B------:R-:W-:-:S05]  /*11120*/  ISETP.NE.U32.AND P6, PT, R14, RZ, PT ;  /* 0x000000ff0e00720c */ /* 0x000fca0003fc5070 */
[----:B------:R-:W-:-:S04]  /*11130*/  ISETP.GE.AND P1, PT, R2, UR4, PT ;  /* 0x0000000402007c0c */ /* 0x000fc8000bf26270 */
[----:B------:R-:W-:Y:S02]  /*11140*/  SEL R14, RZ, 0x4, P1 ;  /* 0x00000004ff0e7807 */ /* 0x000fe40000800000 */
[----:B------:R-:W-:Y:S02]  /*11150*/  ISETP.GT.AND P1, PT, R212, 0xbf, PT ;  /* 0x000000bfd400780c */ /* 0x000fe40003f24270 */
[----:B------:R-:W1:Y:S01]  /*11160*/  S2R R212, SR_TID.X ;  /* 0x0000000000d47919 */ /* 0x000e620000002100 */
[----:B------:R4:W-:Y:S04]  /*11170*/  STL.64 [R1+0x108], R28 ;  /* 0x0001081c01007387 */ /* 0x0009e80000100a00 */
[----:B------:R-:W3:Y:S04]  /*11180*/  LDL R43, [R1+0x154] ;  /* 0x00015400012b7983 */ /* 0x000ee80000100800 */
[----:B------:R-:W-:Y:S04]  /*11190*/  STL.64 [R1+0x4e8], R244 ;  /* 0x0004e8f401007387 */ /* 0x000fe80000100a00 */
[----:B------:R5:W-:Y:S01]  /*111a0*/  STL [R1+0x4f0], R3 ;  /* 0x0004f00301007387 */ /* 0x000be20000100800 */
[----:B----4-:R-:W-:-:S05]  /*111b0*/  IMAD.WIDE R28, R5, 0x4, R46 ;  /* 0x00000004051c7825 */ /* 0x010fca00078e022e */
[----:B-----5:R4:W-:Y:S01]  /*111c0*/  LDGSTS.E [R25+-0x78000], desc[UR38][R28.64], P4 ;  /* 0x880000001c197fae */ /* 0x0209e2000a1a1026 */
[----:B------:R-:W-:-:S03]  /*111d0*/  IMAD.WIDE R2, R5, 0x4, R26 ;  /* 0x0000000405027825 */ /* 0x000fc600078e021a */
[----:B------:R-:W5:Y:S01]  /*111e0*/  LDL.LU.64 R26, [R1+0xa0] ;  /* 0x0000a000011a7983 */ /* 0x000f620000300a00 */
[----:B-1----:R-:W-:-:S03]  /*111f0*/  SHF.R.U32.HI R24, RZ, 0x6, R212 ;  /* 0x00000006ff187819 */ /* 0x002fc600000116d4 */
[----:B------:R4:W-:Y:S01]  /*11200*/  STL.64 [R1+0xe8], R28 ;  /* 0x0000e81c01007387 */ /* 0x0009e20000100a00 */
[----:B------:R-:W-:-:S03]  /*11210*/  SGXT.U32 R24, R24, 0x1 ;  /* 0x000000011818781a */ /* 0x000fc60000000000 */
[----:B------:R2:W-:Y:S01]  /*11220*/  STL.64 [R1+0xf0], R2 ;  /* 0x0000f00201007387 */ /* 0x0005e20000100a00 */
[----:B------:R-:W-:-:S03]  /*11230*/  LOP3.LUT R24, R24, 0x2, RZ, 0xfc, !PT ;  /* 0x0000000218187812 */ /* 0x000fc600078efcff */
[----:B------:R-:W5:Y:S04]  /*11240*/  LDL.LU.64 R44, [R1+0x98] ;  /* 0x00009800012c7983 */ /* 0x000f680000300a00 */
[----:B------:R-:W5:Y:S01]  /*11250*/  LDL.LU.64 R32, [R1+0x90] ;  /* 0x0000900001207983 */ /* 0x000f620000300a00 */
[----:B------:R-:W-:-:S03]  /*11260*/  ISETP.GE.AND P4, PT, R24, UR4, PT ;  /* 0x0000000418007c0c */ /* 0x000fc6000bf86270 */
[----:B------:R-:W5:Y:S04]  /*11270*/  LDL.LU.64 R46, [R1+0x88] ;  /* 0x00008800012e7983 */ /* 0x000f680000300a00 */
[----:B------:R2:W-:Y:S04]  /*11280*/  LDGSTS.E [R25+-0x77ff8], desc[UR38][R2.64], P3 ;  /* 0x8800800002197fae */ /* 0x0005e800099a1026 */
[----:B------:R-:W5:Y:S04]  /*11290*/  LDL.LU.64 R34, [R1+0x80] ;  /* 0x0000800001227983 */ /* 0x000f680000300a00 */
[----:B------:R-:W5:Y:S01]  /*112a0*/  LDL.LU.64 R24, [R1+0x78] ;  /* 0x0000780001187983 */ /* 0x000f620000300a00 */
[----:B----4-:R-:W-:-:S03]  /*112b0*/  IMAD.WIDE R28, R5, 0x4, R248 ;  /* 0x00000004051c7825 */ /* 0x010fc600078e02f8 */
[----:B------:R-:W4:Y:S01]  /*112c0*/  LDL.LU.64 R248, [R1+0x70] ;  /* 0x0000700001f87983 */ /* 0x000f220000300a00 */
[----:B------:R-:W-:Y:S02]  /*112d0*/  SHF.R.U32.HI R212, RZ, 0x6, R212 ;  /* 0x00000006ffd47819 */ /* 0x000fe400000116d4 */
[----:B------:R-:W-:Y:S01]  /*112e0*/  SEL R14, R14, RZ, P1 ;  /* 0x000000ff0e0e7207 */ /* 0x000fe20000800000 */
[----:B--2---:R-:W-:Y:S01]  /*112f0*/  IMAD.WIDE R2, R5, 0x4, R40 ;  /* 0x0000000405027825 */ /* 0x004fe200078e0228 */
[----:B------:R-:W-:Y:S01]  /*11300*/  SGXT.U32 R212, R212, 0x1 ;  /* 0x00000001d4d4781a */ /* 0x000fe20000000000 */
[----:B------:R-:W2:Y:S03]  /*11310*/  LDL.LU.64 R36, [R1+0x68] ;  /* 0x0000680001247983 */ /* 0x000ea60000300a00 */
[----:B------:R-:W-:Y:S02]  /*11320*/  LOP3.LUT R212, R212, 0x4, RZ, 0xfc, !PT ;  /* 0x00000004d4d47812 */ /* 0x000fe400078efcff */
[----:B------:R-:W-:-:S02]  /*11330*/  ISETP.NE.U32.AND P3, PT, R14, RZ, PT ;  /* 0x000000ff0e00720c */ /* 0x000fc40003f65070 */
[----:B------:R-:W-:Y:S02]  /*11340*/  SEL R14, RZ, 0x4, P4 ;  /* 0x00000004ff0e7807 */ /* 0x000fe40002000000 */
[----:B------:R-:W-:Y:S02]  /*11350*/  ISETP.GE.AND P4, PT, R212, UR4, PT ;  /* 0x00000004d4007c0c */ /* 0x000fe4000bf86270 */
[----:B------:R-:W1:Y:S01]  /*11360*/  S2R R212, SR_TID.X ;  /* 0x0000000000d47919 */ /* 0x000e620000002100 */
[----:B------:R-:W-:Y:S02]  /*11370*/  SEL R14, R14, RZ, P1 ;  /* 0x000000ff0e0e7207 */ /* 0x000fe40000800000 */
[----:B------:R-:W-:Y:S02]  /*11380*/  SEL R15, RZ, 0x4, P4 ;  /* 0x00000004ff0f7807 */ /* 0x000fe40002000000 */
[----:B------:R-:W-:Y:S02]  /*11390*/  ISETP.NE.U32.AND P4, PT, R14, RZ, PT ;  /* 0x000000ff0e00720c */ /* 0x000fe40003f85070 */
[----:B------:R-:W-:Y:S01]  /*113a0*/  SEL R14, R15, RZ, P1 ;  /* 0x000000ff0f0e7207 */ /* 0x000fe20000800000 */
[----:B------:R-:W-:Y:S04]  /*113b0*/  STL.64 [R1+0xf8], R28 ;  /* 0x0000f81c01007387 */ /* 0x000fe80000100a00 */
[----:B------:R1:W-:Y:S04]  /*113c0*/  STL.64 [R1+0x4f8], R4 ;  /* 0x0004f80401007387 */ /* 0x0003e80000100a00 */
[----:B---3--:R3:W-:Y:S04]  /*113d0*/  LDGSTS.E [R43+-0x78000], desc[UR38][R28.64], P2 ;  /* 0x880000001c2b7fae */ /* 0x0087e800091a1026 */
[----:B------:R1:W-:Y:S02]  /*113e0*/  LDGSTS.E [R43+-0x77ff8], desc[UR38][R2.64], P5 ;  /* 0x88008000022b7fae */ /* 0x0003e4000a9a1026 */
[----:B-1----:R-:W-:-:S02]  /*113f0*/  SHF.R.U32.HI R42, RZ, 0x6, R212 ;  /* 0x00000006ff2a7819 */ /* 0x002fc400000116d4 */
[----:B------:R1:W-:Y:S02]  /*11400*/  STL.64 [R1+0x100], R2 ;  /* 0x0001000201007387 */ /* 0x0003e40000100a00 */
[----:B------:R-:W-:Y:S02]  /*11410*/  SGXT.U32 R42, R42, 0x1 ;  /* 0x000000012a2a781a */ /* 0x000fe40000000000 */
[----:B------:R-:W2:Y:S01]  /*11420*/  LDL.LU.64 R38, [R1+0x58] ;  /* 0x0000580001267983 */ /* 0x000ea20000300a00 */
[----:B------:R-:W-:Y:S02]  /*11430*/  SHF.R.U32.HI R212, RZ, 0x6, R212 ;  /* 0x00000006ffd47819 */ /* 0x000fe400000116d4 */
[----:B------:R-:W-:Y:S01]  /*11440*/  LOP3.LUT R42, R42, 0x6, RZ, 0xfc, !PT ;  /* 0x000000062a2a7812 */ /* 0x000fe200078efcff */
[----:B------:R-:W2:Y:S01]  /*11450*/  LDL.LU.64 R40, [R1+0x48] ;  /* 0x0000480001287983 */ /* 0x000ea20000300a00 */
[----:B------:R-:W-:Y:S02]  /*11460*/  SGXT.U32 R212, R212, 0x1 ;  /* 0x00000001d4d4781a */ /* 0x000fe40000000000 */
[----:B------:R-:W-:Y:S01]  /*11470*/  ISETP.GE.AND P2, PT, R42, UR4, PT ;  /* 0x000000042a007c0c */ /* 0x000fe2000bf46270 */
[----:B------:R-:W2:Y:S01]  /*11480*/  LDL.LU.64 R4, [R1+0x40] ;  /* 0x0000400001047983 */ /* 0x000ea20000300a00 */
[----:B------:R-:W-:-:S02]  /*11490*/  LOP3.LUT R212, R212, 0x8, RZ, 0xfc, !PT ;  /* 0x00000008d4d47812 */ /* 0x000fc400078efcff */
[----:B------:R-:W-:Y:S01]  /*114a0*/  ISETP.NE.U32.AND P5, PT, R14, RZ, PT ;  /* 0x000000ff0e00720c */ /* 0x000fe20003fa5070 */
[----:B------:R-:W2:Y:S01]  /*114b0*/  LDL.LU.64 R42, [R1+0x38] ;  /* 0x00003800012a7983 */ /* 0x000ea20000300a00 */
[----:B------:R-:W-:Y:S02]  /*114c0*/  SEL R14, RZ, 0x4, P2 ;  /* 0x00000004ff0e7807 */ /* 0x000fe40001000000 */
[----:B------:R-:W-:Y:S01]  /*114d0*/  ISETP.GE.AND P2, PT, R212, UR4, PT ;  /* 0x00000004d4007c0c */ /* 0x000fe2000bf46270 */
[----:B-1----:R-:W2:Y:S01]  /*114e0*/  LDL.LU.64 R2, [R1+0x30] ;  /* 0x0000300001027983 */ /* 0x002ea20000300a00 */
[----:B------:R-:W-:Y:S01]  /*114f0*/  SEL R212, R14, RZ, P1 ;  /* 0x000000ff0ed47207 */ /* 0x000fe20000800000 */
[C---:B-----5:R-:W-:Y:S02]  /*11500*/  IMAD.WIDE R14, R213.reuse, 0x4, R44 ;  /* 0x00000004d50e7825 */ /* 0x060fe400078e022c */
[----:B------:R-:W5:Y:S02]  /*11510*/  LDL.LU.64 R44, [R1+0x28] ;  /* 0x00002800012c7983 */ /* 0x000f640000300a00 */
[----:B---3--:R-:W-:-:S02]  /*11520*/  IMAD.WIDE R28, R213, 0x4, R32 ;  /* 0x00000004d51c7825 */ /* 0x008fc400078e0220 */
[----:B------:R-:W3:Y:S02]  /*11530*/  LDL.LU.64 R244, [R1+0x20] ;  /* 0x0000200001f47983 */ /* 0x000ee40000300a00 */
[C---:B------:R-:W-:Y:S02]  /*11540*/  IMAD.WIDE R32, R213.reuse, 0x4, R46 ;  /* 0x00000004d5207825 */ /* 0x040fe400078e022e */
[----:B------:R1:W-:Y:S02]  /*11550*/  STL.64 [R1+0x500], R14 ;  /* 0x0005000e01007387 */ /* 0x0003e40000100a00 */
[C---:B------:R-:W-:Y:S02]  /*11560*/  IMAD.WIDE R30, R213.reuse, 0x4, R34 ;  /* 0x00000004d51e7825 */ /* 0x040fe400078e0222 */
[----:B------:R-:W0:Y:S04]  /*11570*/  LDGDEPBAR ;  /* 0x00000000000079af */ /* 0x000e280000000000 */
[----:B-1----:R-:W3:Y:S01]  /*11580*/  LDL.LU.64 R14, [R1+0x50] ;  /* 0x00005000010e7983 */ /* 0x002ee20000300a00 */
[----:B------:R-:W-:-:S03]  /*11590*/  IMAD.WIDE R34, R213, 0x4, R24 ;  /* 0x00000004d5227825 */ /* 0x000fc600078e0218 */
[----:B------:R-:W3:Y:S04]  /*115a0*/  LDL.LU.64 R46, [R1+0x18] ;  /* 0x00001800012e7983 */ /* 0x000ee80000300a00 */
[----:B------:R1:W-:Y:S04]  /*115b0*/  STL.64 [R1+0x90], R28 ;  /* 0x0000901c01007387 */ /* 0x0003e80000100a00 */
[----:B-1----:R-:W3:Y:S04]  /*115c0*/  LDL.LU.64 R28, [R1+0x10] ;  /* 0x00001000011c7983 */ /* 0x002ee80000300a00 */
[----:B------:R-:W3:Y:S04]  /*115d0*/  LDL.LU.64 R24, [R1+0x8] ;  /* 0x0000080001187983 */ /* 0x000ee80000300a00 */
[----:B------:R1:W-:Y:S04]  /*115e0*/  STL.64 [R1+0x80], R30 ;  /* 0x0000801e01007387 */ /* 0x0003e80000100a00 */
[----:B-1----:R-:W3:Y:S01]  /*115f0*/  LDL.LU.64 R30, [R1] ;  /* 0x00000000011e7983 */ /* 0x002ee20000300a00 */
[----:B----4-:R-:W-:-:S05]  /*11600*/  IMAD.WIDE R248, R213, 0x4, R248 ;  /* 0x00000004d5f87825 */ /* 0x010fca00078e02f8 */
[----:B------:R1:W-:Y:S04]  /*11610*/  STL.64 [R1+0x70], R248 ;  /* 0x000070f801007387 */ /* 0x0003e80000100a00 */
[----:B-1----:R-:W4:Y:S04]  /*11620*/  LDL.LU.64 R248, [R1+0x528] ;  /* 0x0005280001f87983 */ /* 0x002f280000300a00 */
[----:B------:R-:W-:Y:S04]  /*11630*/  STL.64 [R1+0x88], R32 ;  /* 0x0000882001007387 */ /* 0x000fe80000100a00 */
[----:B------:R1:W-:Y:S04]  /*11640*/  STL.64 [R1+0x508], R32 ;  /* 0x0005082001007387 */ /* 0x0003e80000100a00 */
[----:B-1----:R-:W4:Y:S01]  /*11650*/  LDL.LU.64 R32, [R1+0x60] ;  /* 0x0000600001207983 */ /* 0x002f220000300a00 */
[----:B--2---:R-:W-:-:S03]  /*11660*/  IMAD.WIDE R36, R213, 0x4, R36 ;  /* 0x00000004d5247825 */ /* 0x004fc600078e0224 */
[----:B------:R-:W-:Y:S04]  /*11670*/  STL.64 [R1+0x78], R34 ;  /* 0x0000782201007387 */ /* 0x000fe80000100a00 */
[----:B------:R-:W-:Y:S01]  /*11680*/  STL.64 [R1+0x510], R34 ;  /* 0x0005102201007387 */ /* 0x000fe20000100a00 */
[----:B------:R-:W-:-:S04]  /*11690*/  IMAD.WIDE R38, R213, 0x4, R38 ;  /* 0x00000004d5267825 */ /* 0x000fc800078e0226 */
[----:B------:R-:W-:-:S04]  /*116a0*/  IMAD.WIDE R40, R213, 0x4, R40 ;  /* 0x00000004d5287825 */ /* 0x000fc800078e0228 */
[----:B------:R-:W-:-:S04]  /*116b0*/  IMAD.WIDE R4, R213, 0x4, R4 ;  /* 0x00000004d5047825 */ /* 0x000fc800078e0204 */
[----:B------:R-:W-:-:S04]  /*116c0*/  IMAD.WIDE R42, R213, 0x4, R42 ;  /* 0x00000004d52a7825 */ /* 0x000fc800078e022a */
[----:B------:R-:W-:-:S04]  /*116d0*/  IMAD.WIDE R2, R213, 0x4, R2 ;  /* 0x00000004d5027825 */ /* 0x000fc800078e0202 */
[----:B-----5:R-:W-:-:S04]  /*116e0*/  IMAD.WIDE R44, R213, 0x4, R44 ;  /* 0x00000004d52c7825 */ /* 0x020fc800078e022c */
[----:B---3--:R-:W-:-:S04]  /*116f0*/  IMAD.WIDE R244, R213, 0x4, R244 ;  /* 0x00000004d5f47825 */ /* 0x008fc800078e02f4 */
[----:B------:R-:W-:-:S04]  /*11700*/  IMAD.WIDE R14, R213, 0x4, R14 ;  /* 0x00000004d50e7825 */ /* 0x000fc800078e020e */
[----:B----4-:R-:W-:-:S05]  /*11710*/  IMAD.WIDE R32, R213, 0x4, R32 ;  /* 0x00000004d5207825 */ /* 0x010fca00078e0220 */
[----:B------:R-:W-:Y:S04]  /*11720*/  STL.64 [R1+0x60], R32 ;  /* 0x0000602001007387 */ /* 0x000fe80000100a00 */
[----:B------:R-:W-:Y:S04]  /*11730*/  STL.64 [R1+0x518], R32 ;  /* 0x0005182001007387 */ /* 0x000fe80000100a00 */
[----:B------:R-:W-:Y:S04]  /*11740*/  STL.64 [R1+0x68], R36 ;  /* 0x0000682401007387 */ /* 0x000fe80000100a00 */
[----:B------:R1:W-:Y:S04]  /*11750*/  STL.64 [R1+0x520], R36 ;  /* 0x0005202401007387 */ /* 0x0003e80000100a00 */
[----:B------:R2:W-:Y:S04]  /*11760*/  STL.64 [R1+0x50], R14 ;  /* 0x0000500e01007387 */ /* 0x0005e80000100a00 */
[----:B------:R-:W-:Y:S04]  /*11770*/  STL.64 [R1+0x58], R38 ;  /* 0x0000582601007387 */ /* 0x000fe80000100a00 */
[----:B------:R3:W-:Y:S04]  /*11780*/  STL.64 [R1+0x40], R4 ;  /* 0x0000400401007387 */ /* 0x0007e80000100a00 */
[----:B------:R-:W-:Y:S04]  /*11790*/  STL.64 [R1+0x48], R40 ;  /* 0x0000482801007387 */ /* 0x000fe80000100a00 */
[----:B------:R4:W-:Y:S04]  /*117a0*/  STL.64 [R1+0x30], R2 ;  /* 0x0000300201007387 */ /* 0x0009e80000100a00 */
[----:B------:R-:W-:Y:S04]  /*117b0*/  STL.64 [R1+0x38], R42 ;  /* 0x0000382a01007387 */ /* 0x000fe80000100a00 */
[----:B------:R5:W-:Y:S04]  /*117c0*/  STL.64 [R1+0x20], R244 ;  /* 0x000020f401007387 */ /* 0x000be80000100a00 */
[----:B------:R-:W-:Y:S04]  /*117d0*/  STL.64 [R1+0x28], R44 ;  /* 0x0000282c01007387 */ /* 0x000fe80000100a00 */
[----:B-1----:R-:W2:Y:S04]  /*117e0*/  LDL.64 R36, [R1+0x90] ;  /* 0x0000900001247983 */ /* 0x002ea80000100a00 */
[----:B------:R-:W3:Y:S01]  /*117f0*/  LDL.64 R32, [R1+0x80] ;  /* 0x0000800001207983 */ /* 0x000ee20000100a00 */
[----:B------:R-:W-:-:S03]  /*11800*/  IMAD.WIDE R28, R213, 0x4, R28 ;  /* 0x00000004d51c7825 */ /* 0x000fc600078e021c */
[----:B------:R-:W4:Y:S01]  /*11810*/  LDL.64 R34, [R1+0x70] ;  /* 0x0000700001227983 */ /* 0x000f220000100a00 */
[----:B------:R-:W-:-:S04]  /*11820*/  IMAD.WIDE R46, R213, 0x4, R46 ;  /* 0x00000004d52e7825 */ /* 0x000fc800078e022e */
[C---:B------:R-:W-:Y:S01]  /*11830*/  IMAD.WIDE R26, R213.reuse, 0x4, R26 ;  /* 0x00000004d51a7825 */ /* 0x040fe200078e021a */
[----:B------:R1:W-:Y:S03]  /*11840*/  STL.64 [R1+0x10], R28 ;  /* 0x0000101c01007387 */ /* 0x0003e60000100a00 */
[C---:B------:R-:W-:Y:S01]  /*11850*/  IMAD.WIDE R30, R213.reuse, 0x4, R30 ;  /* 0x00000004d51e7825 */ /* 0x040fe200078e021e */
[----:B------:R-:W-:Y:S03]  /*11860*/  STL.64 [R1+0x18], R46 ;  /* 0x0000182e01007387 */ /* 0x000fe60000100a00 */
[C---:B------:R-:W-:Y:S01]  /*11870*/  IMAD.WIDE R24, R213.reuse, 0x4, R24 ;  /* 0x00000004d5187825 */ /* 0x040fe200078e0218 */
[----:B------:R1:W-:Y:S04]  /*11880*/  STL.64 [R1], R30 ;  /* 0x0000001e01007387 */ /* 0x0003e80000100a00 */
[----:B------:R-:W-:Y:S04]  /*11890*/  LDGSTS.E [R7+0x40000], desc[UR38][R26.64], P6 ;  /* 0x400000001a077fae */ /* 0x000fe8000b1a1026 */
[----:B------:R1:W-:Y:S04]  /*118a0*/  STL.64 [R1+0x8], R24 ;  /* 0x0000081801007387 */ /* 0x0003e80000100a00 */
[----:B--2---:R-:W-:Y:S04]  /*118b0*/  LDGSTS.E [R7+0x40400], desc[UR38][R36.64], P6 ;  /* 0x4040000024077fae */ /* 0x004fe8000b1a1026 */
[----:B---3--:R-:W-:Y:S04]  /*118c0*/  LDGSTS.E [R7+0x40800], desc[UR38][R32.64], P6 ;  /* 0x4080000020077fae */ /* 0x008fe8000b1a1026 */
[----:B----4-:R-:W-:Y:S04]  /*118d0*/  LDGSTS.E [R7+0x40c00], desc[UR38][R34.64], P6 ;  /* 0x40c0000022077fae */ /* 0x010fe8000b1a1026 */
[----:B------:R-:W2:Y:S04]  /*118e0*/  LDL.LU.64 R36, [R1+0x520] ;  /* 0x0005200001247983 */ /* 0x000ea80000300a00 */
[----:B------:R-:W3:Y:S04]  /*118f0*/  LDL.LU.64 R32, [R1+0x518] ;  /* 0x0005180001207983 */ /* 0x000ee80000300a00 */
[----:B------:R-:W4:Y:S01]  /*11900*/  LDL.LU.64 R34, [R1+0x510] ;  /* 0x0005100001227983 */ /* 0x000f220000300a00 */
        /* <DEDUP_REMOVED lines=11> */
[----:B---3--:R-:W-:Y:S04]  /*119c0*/  LDGSTS.E [R7+0x41000], desc[UR38][R32.64], P6 ;  /* 0x4100000020077fae */ /* 0x008fe8000b1a1026 */
[----:B------:R-:W-:Y:S04]  /*119d0*/  LDGSTS.E [R7+0x41400], desc[UR38][R14.64], P6 ;  /* 0x414000000e077fae */ /* 0x000fe8000b1a1026 */
[----:B------:R-:W-:Y:S04]  /*119e0*/  LDGSTS.E [R7+0x41800], desc[UR38][R4.64], P6 ;  /* 0x4180000004077fae */ /* 0x000fe8000b1a1026 */
[----:B------:R-:W3:Y:S04]  /*119f0*/  LDL.LU.64 R32, [R1+0x508] ;  /* 0x0005080001207983 */ /* 0x000ee80000300a00 */
[----:B------:R-:W2:Y:S04]  /*11a00*/  LDL.LU.64 R14, [R1+0x500] ;  /* 0x00050000010e7983 */ /* 0x000ea80000300a00 */
        /* <DEDUP_REMOVED lines=96> */
[----:B------:R-:W4:Y:S04]  /*12010*/  LDL.LU.64 R4, [R1+0x4f8] ;  /* 0x0004f80001047983 */ /* 0x000f280000300a00 */
[----:B------:R-:W-:Y:S04]  /*12020*/  LDGSTS.E [R7+0x4f400], desc[UR38][R10.64], P6 ;  /* 0x4f4000000a077fae */ /* 0x000fe8000b1a1026 */
[----:B------:R-:W4:Y:S04]  /*12030*/  LDL.LU R3, [R1+0x4f0] ;  /* 0x0004f00001037983 */ /* 0x000f280000300800 */
[----:B------:R-:W-:Y:S04]  /*12040*/  LDGSTS.E [R7+0x4f800], desc[UR38][R16.64], P6 ;  /* 0x4f80000010077fae */ /* 0x000fe8000b1a1026 */
[----:B-----5:R-:W5:Y:S04]  /*12050*/  LDL.LU.64 R244, [R1+0x4e8] ;  /* 0x0004e80001f47983 */ /* 0x020f680000300a00 */
[----:B------:R-:W-:Y:S04]  /*12060*/  LDGSTS.E [R7+0x4fc00], desc[UR38][R20.64], P6 ;  /* 0x4fc0000014077fae */ /* 0x000fe8000b1a1026 */
[----:B-1----:R-:W5:Y:S04]  /*12070*/  LDL.LU.64 R28, [R1+0x4e0] ;  /* 0x0004e000011c7983 */ /* 0x002f680000300a00 */
[----:B------:R-:W5:Y:S04]  /*12080*/  LDL.LU.64 R30, [R1+0x4d8] ;  /* 0x0004d800011e7983 */ /* 0x000f680000300a00 */
[----:B--2---:R-:W-:Y:S04]  /*12090*/  LDGSTS.E [R6+0x40200], desc[UR38][R14.64], P6 ;  /* 0x402000000e067fae */ /* 0x004fe8000b1a1026 */
[----:B---3--:R-:W-:Y:S04]  /*120a0*/  LDGSTS.E [R6+0x40600], desc[UR38][R32.64], P6 ;  /* 0x4060000020067fae */ /* 0x008fe8000b1a1026 */
[----:B----4-:R-:W-:Y:S04]  /*120b0*/  LDGSTS.E [R6+0x40a00], desc[UR38][R34.64], P6 ;  /* 0x40a0000022067fae */ /* 0x010fe8000b1a1026 */
[----:B------:R-:W-:Y:S04]  /*120c0*/  LDGSTS.E [R6+0x40e00], desc[UR38][R36.64], P6 ;  /* 0x40e0000024067fae */ /* 0x000fe8000b1a1026 */
[----:B------:R-:W2:Y:S04]  /*120d0*/  LDL.LU.64 R32, [R1+0x4d0] ;  /* 0x0004d00001207983 */ /* 0x000ea80000300a00 */
[----:B------:R-:W3:Y:S04]  /*120e0*/  LDL.LU.64 R34, [R1+0x4c8] ;  /* 0x0004c80001227983 */ /* 0x000ee80000300a00 */
[----:B------:R-:W4:Y:S04]  /*120f0*/  LDL.LU.64 R36, [R1+0x4c0] ;  /* 0x0004c00001247983 */ /* 0x000f280000300a00 */
[----:B------:R-:W-:Y:S04]  /*12100*/  LDGSTS.E [R6+0x41200], desc[UR38][R38.64], P6 ;  /* 0x4120000026067fae */ /* 0x000fe8000b1a1026 */
[----:B------:R-:W-:Y:S04]  /*12110*/  LDGSTS.E [R6+0x41600], desc[UR38][R40.64], P6 ;  /* 0x4160000028067fae */ /* 0x000fe8000b1a1026 */
[----:B------:R-:W-:Y:S04]  /*12120*/  LDGSTS.E [R6+0x41a00], desc[UR38][R42.64], P6 ;  /* 0x41a000002a067fae */ /* 0x000fe8000b1a1026 */
[----:B------:R-:W2:Y:S04]  /*12130*/  LDL.LU.64 R38, [R1+0x4b8] ;  /* 0x0004b80001267983 */ /* 0x000ea80000300a00 */
[----:B------:R-:W2:Y:S04]  /*12140*/  LDL.LU.64 R40, [R1+0x4b0] ;  /* 0x0004b00001287983 */ /* 0x000ea80000300a00 */
[----:B------:R-:W2:Y:S04]  /*12150*/  LDL.LU.64 R42, [R1+0x4a8] ;  /* 0x0004a800012a7983 */ /* 0x000ea80000300a00 */
[----:B------:R-:W-:Y:S04]  /*12160*/  LDGSTS.E [R6+0x41e00], desc[UR38][R44.64], P6 ;  /* 0x41e000002c067fae */ /* 0x000fe8000b1a1026 */
[----:B------:R-:W-:Y:S04]  /*12170*/  LDGSTS.E [R6+0x42200], desc[UR38][R46.64], P6 ;  /* 0x422000002e067fae */ /* 0x000fe8000b1a1026 */
[----:B------:R1:W-:Y:S04]  /*12180*/  LDGSTS.E [R6+0x42600], desc[UR38][R24.64], P6 ;  /* 0x4260000018067fae */ /* 0x0003e8000b1a1026 */
[----:B------:R-:W2:Y:S04]  /*12190*/  LDL.LU.64 R44, [R1+0x4a0] ;  /* 0x0004a000012c7983 */ /* 0x000ea80000300a00 */
[----:B------:R-:W2:Y:S04]  /*121a0*/  LDL.LU.64 R46, [R1+0x498] ;  /* 0x00049800012e7983 */ /* 0x000ea80000300a00 */
[----:B------:R-:W1:Y:S01]  /*121b0*/  LDL.LU.64 R24, [R1+0x490] ;  /* 0x0004900001187983 */ /* 0x000e620000300a00 */
[----:B------:R-:W-:-:S04]  /*121c0*/  IMAD.WIDE R250, R213, 0x4, R250 ;  /* 0x00000004d5fa7825 */ /* 0x000fc800078e02fa */
[C---:B------:R-:W-:Y:S01]  /*121d0*/  IMAD.WIDE R246, R213.reuse, 0x4, R246 ;  /* 0x00000004d5f67825 */ /* 0x040fe200078e02f6 */
[----:B------:R-:W-:Y:S03]  /*121e0*/  LDGSTS.E [R6+0x42a00], desc[UR38][R250.64], P6 ;  /* 0x42a00000fa067fae */ /* 0x000fe6000b1a1026 */
        /* <DEDUP_REMOVED lines=98> */
[----:B------:R-:W-:Y:S01]  /*12810*/  IMAD.WIDE R12, R213, 0x4, R12 ;  /* 0x00000004d50c7825 */ /* 0x000fe200078e020c */
[----:B------:R-:W-:Y:S04]  /*12820*/  LDGSTS.E [R6+0x4f200], desc[UR38][R8.64], P6 ;  /* 0x4f20000008067fae */ /* 0x000fe8000b1a1026 */
[----:B------:R1:W-:Y:S02]  /*12830*/  LDGSTS.E [R6+0x4f600], desc[UR38][R12.64], P6 ;  /* 0x4f6000000c067fae */ /* 0x0003e4000b1a1026 */
[----:B-1----:R-:W-:-:S05]  /*12840*/  IMAD.WIDE R24, R5, 0x4, R24 ;  /* 0x0000000405187825 */ /* 0x002fca00078e0218 */
[----:B------:R-:W-:Y:S04]  /*12850*/  STL.64 [R1+0x120], R24 ;  /* 0x0001201801007387 */ /* 0x000fe80000100a00 */
[----:B------:R1:W-:Y:S04]  /*12860*/  STL.64 [R1+0x540], R12 ;  /* 0x0005400c01007387 */ /* 0x0003e80000100a00 */
[----:B-1----:R-:W3:Y:S04]  /*12870*/  LDL R12, [R1+0x140] ;  /* 0x00014000010c7983 */ /* 0x002ee80000100800 */
[----:B------:R1:W-:Y:S04]  /*12880*/  STL.64 [R1+0x538], R16 ;  /* 0x0005381001007387 */ /* 0x0003e80000100a00 */
[----:B-1----:R-:W3:Y:S01]  /*12890*/  LDL.64 R16, [R1+0x120] ;  /* 0x0001200001107983 */ /* 0x002ee20000100a00 */
[----:B------:R-:W-:-:S05]  /*128a0*/  IMAD.WIDE R18, R213, 0x4, R18 ;  /* 0x00000004d5127825 */ /* 0x000fca00078e0212 */
[----:B------:R-:W-:Y:S04]  /*128b0*/  LDGSTS.E [R6+0x4fa00], desc[UR38][R18.64], P6 ;  /* 0x4fa0000012067fae */ /* 0x000fe8000b1a1026 */
[----:B------:R1:W-:Y:S04]  /*128c0*/  STL.64 [R1+0x530], R18 ;  /* 0x0005301201007387 */ /* 0x0003e80000100a00 */
[----:B-1----:R-:W4:Y:S01]  /*128d0*/  LDL R19, [R1+0x13c] ;  /* 0x00013c0001137983 */ /* 0x002f220000100800 */
[----:B------:R-:W1:Y:S01]  /*128e0*/  S2R R2, SR_TID.X ;  /* 0x0000000000027919 */ /* 0x000e620000002100 */
[----:B------:R-:W2:Y:S01]  /*128f0*/  S2R R25, SR_TID.X ;  /* 0x0000000000197919 */ /* 0x000ea20000002100 */
[----:B------:R-:W-:-:S05]  /*12900*/  IMAD.WIDE R22, R213, 0x4, R22 ;  /* 0x00000004d5167825 */ /* 0x000fca00078e0216 */
[----:B------:R1:W-:Y:S01]  /*12910*/  LDGSTS.E [R6+0x4fe00], desc[UR38][R22.64], P6 ;  /* 0x4fe0000016067fae */ /* 0x0003e2000b1a1026 */
[----:B------:R-:W-:Y:S02]  /*12920*/  ISETP.NE.U32.AND P6, PT, R212, RZ, PT ;  /* 0x000000ffd400720c */ /* 0x000fe40003fc5070 */
[----:B------:R-:W-:Y:S01]  /*12930*/  SEL R212, RZ, 0x4, P2 ;  /* 0x00000004ffd47807 */ /* 0x000fe20001000000 */
[----:B------:R-:W0:Y:S03]  /*12940*/  LDGDEPBAR ;  /* 0x00000000000079af */ /* 0x000e260000000000 */
[----:B------:R-:W-:Y:S02]  /*12950*/  SEL R24, R212, RZ, P1 ;  /* 0x000000ffd4187207 */ /* 0x000fe40000800000 */
[----:B-1----:R-:W-:-:S04]  /*12960*/  SHF.R.U32.HI R2, RZ, 0x6, R2 ;  /* 0x00000006ff027819 */ /* 0x002fc80000011602 */
[----:B------:R-:W-:Y:S02]  /*12970*/  SGXT.U32 R2, R2, 0x1 ;  /* 0x000000010202781a */ /* 0x000fe40000000000 */
[----:B--2---:R-:W-:Y:S02]  /*12980*/  SHF.R.U32.HI R212, RZ, 0x6, R25 ;  /* 0x00000006ffd47819 */ /* 0x004fe40000011619 */
[----:B------:R-:W-:Y:S02]  /*12990*/  LOP3.LUT R2, R2, 0xa, RZ, 0xfc, !PT ;  /* 0x0000000a02027812 */ /* 0x000fe400078efcff */
[----:B------:R-:W-:Y:S02]  /*129a0*/  SGXT.U32 R212, R212, 0x1 ;  /* 0x00000001d4d4781a */ /* 0x000fe40000000000 */
[----:B------:R-:W-:Y:S02]  /*129b0*/  ISETP.GE.AND P2, PT, R2, UR4, PT ;  /* 0x0000000402007c0c */ /* 0x000fe4000bf46270 */
[----:B------:R-:W-:Y:S01]  /*129c0*/  LOP3.LUT R212, R212, 0xc, RZ, 0xfc, !PT ;  /* 0x0000000cd4d47812 */ /* 0x000fe200078efcff */
[----:B------:R-:W1:Y:S01]  /*129d0*/  S2R R2, SR_TID.X ;  /* 0x0000000000027919 */ /* 0x000e620000002100 */
[----:B------:R-:W-:-:S02]  /*129e0*/  SEL R25, RZ, 0x4, P2 ;  /* 0x00000004ff197807 */ /* 0x000fc40001000000 */
[----:B------:R-:W-:Y:S02]  /*129f0*/  ISETP.GE.AND P2, PT, R212, UR4, PT ;  /* 0x00000004d4007c0c */ /* 0x000fe4000bf46270 */
[----:B------:R-:W2:Y:S01]  /*12a00*/  S2R R212, SR_TID.X ;  /* 0x0000000000d47919 */ /* 0x000ea20000002100 */
[----:B------:R-:W-:Y:S04]  /*12a10*/  STL.64 [R1+0x528], R20 ;  /* 0x0005281401007387 */ /* 0x000fe80000100a00 */
[----:B------:R-:W-:Y:S04]  /*12a20*/  STL.64 [R1+0x520], R22 ;  /* 0x0005201601007387 */ /* 0x000fe80000100a00 */
[----:B------:R1:W-:Y:S02]  /*12a30*/  STL.64 [R1+0x510], R6 ;  /* 0x0005100601007387 */ /* 0x0003e40000100a00 */
[----:B-1----:R-:W-:-:S02]  /*12a40*/  SHF.R.U32.HI R2, RZ, 0x6, R2 ;  /* 0x00000006ff027819 */ /* 0x002fc40000011602 */
[----:B--2---:R-:W-:Y:S02]  /*12a50*/  SHF.R.U32.HI R13, RZ, 0x6, R212 ;  /* 0x00000006ff0d7819 */ /* 0x004fe400000116d4 */
[----:B------:R-:W-:Y:S02]  /*12a60*/  SGXT.U32 R2, R2, 0x1 ;  /* 0x000000010202781a */ /* 0x000fe40000000000 */
[----:B------:R-:W-:Y:S01]  /*12a70*/  SGXT.U32 R13, R13, 0x1 ;  /* 0x000000010d0d781a */ /* 0x000fe20000000000 */
[----:B------:R-:W-:Y:S02]  /*12a80*/  IMAD.WIDE R6, R5, 0x4, R46 ;  /* 0x0000000405067825 */ /* 0x000fe400078e022e */
[----:B------:R1:W-:Y:S01]  /*12a90*/  STL.64 [R1+0x4f0], R2 ;  /* 0x0004f00201007387 */ /* 0x0003e20000100a00 */
[----:B------:R-:W-:Y:S01]  /*12aa0*/  LOP3.LUT R13, R13, 0xe, RZ, 0xfc, !PT ;  /* 0x0000000e0d0d7812 */ /* 0x000fe200078efcff */
[----:B-1----:R-:W-:-:S04]  /*12ab0*/  IMAD.WIDE R2, R5, 0x4, R44 ;  /* 0x0000000405027825 */ /* 0x002fc800078e022c */
[----:B---3--:R-:W-:Y:S02]  /*12ac0*/  IMAD.MOV.U32 R20, RZ, RZ, R16 ;  /* 0x000000ffff147224 */ /* 0x008fe400078e0010 */
[----:B------:R-:W-:Y:S02]  /*12ad0*/  IMAD.U32 R16, RZ, RZ, UR26 ;  /* 0x0000001aff107e24 */ /* 0x000fe4000f8e00ff */
[----:B------:R-:W-:Y:S02]  /*12ae0*/  IMAD.MOV.U32 R21, RZ, RZ, R17 ;  /* 0x000000ffff157224 */ /* 0x000fe400078e0011 */
[----:B------:R-:W2:Y:S01]  /*12af0*/  LDL R17, [R1+0x144] ;  /* 0x0001440001117983 */ /* 0x000ea20000100800 */
[----:B------:R-:W-:Y:S01]  /*12b00*/  IADD3 R16, PT, PT, R16, 0x100000, R0 ;  /* 0x0010000010107810 */ /* 0x000fe20007ffe000 */
[----:B------:R-:W-:Y:S06]  /*12b10*/  BAR.SYNC.DEFER_BLOCKING 0x0 ;  /* 0x0000000000007b1d */ /* 0x000fec0000010000 */
[----:B------:R1:W-:Y:S04]  /*12b20*/  STL.64 [R1+0x188], R6 ;  /* 0x0001880601007387 */ /* 0x0003e80000100a00 */
[----:B------:R3:W-:Y:S04]  /*12b30*/  STL.64 [R1+0x180], R2 ;  /* 0x0001800201007387 */ /* 0x0007e80000100a00 */
[----:B------:R-:W-:Y:S01]  /*12b40*/  @!PT LDS RZ, [RZ] ;  /* 0x00000000fffff984 */ /* 0x000fe20000000800 */
[----:B------:R-:W-:Y:S01]  /*12b50*/  @!PT LDS RZ, [RZ] ;  /* 0x00000000fffff984 */ /* 0x000fe20000000800 */
[----:B------:R-:W-:Y:S01]  /*12b60*/  @!PT LDS RZ, [RZ] ;  /* 0x00000000fffff984 */ /* 0x000fe20000000800 */
[----:B------:R-:W-:Y:S04]  /*12b70*/  LDGSTS.E [R16+-0x76000], desc[UR38][R20.64], P3 ;  /* 0x8a00000014107fae */ /* 0x000fe800099a1026 */
[----:B------:R1:W-:Y:S01]  /*12b80*/  LDGSTS.E [R16+-0x75ff8], desc[UR38][R6.64], P4 ;  /* 0x8a00800006107fae */ /* 0x0003e2000a1a1026 */
[----:B------:R-:W-:-:S03]  /*12b90*/  ISETP.GE.AND P4, PT, R13, UR4, PT ;  /* 0x000000040d007c0c */ /* 0x000fc6000bf86270 */
[----:B------:R-:W5:Y:S01]  /*12ba0*/  LDL R13, [R1+0x148] ;  /* 0x00014800010d7983 */ /* 0x000f620000100800 */
[----:B------:R-:W-:Y:S02]  /*12bb0*/  SHF.R.U32.HI R212, RZ, 0x6, R212 ;  /* 0x00000006ffd47819 */ /* 0x000fe400000116d4 */
[----:B------:R-:W-:Y:S01]  /*12bc0*/  ISETP.NE.U32.AND P3, PT, R24, RZ, PT ;  /* 0x000000ff1800720c */ /* 0x000fe20003f65070 */
[----:B----4-:R3:W-:Y:S01]  /*12bd0*/  LDGSTS.E [R19+-0x76000], desc[UR38][R2.64], P5 ;  /* 0x8a00000002137fae */ /* 0x0107e2000a9a1026 */
[----:B------:R-:W-:Y:S02]  /*12be0*/  SEL R24, RZ, 0x4, P2 ;  /* 0x00000004ff187807 */ /* 0x000fe40001000000 */
[----:B------:R-:W-:Y:S02]  /*12bf0*/  SGXT.U32 R212, R212, 0x1 ;  /* 0x00000001d4d4781a */ /* 0x000fe40000000000 */
[----:B------:R-:W-:Y:S02]  /*12c00*/  SEL R24, R24, RZ, P1 ;  /* 0x000000ff18187207 */ /* 0x000fe40000800000 */
[----:B------:R-:W-:-:S02]  /*12c10*/  LOP3.LUT R212, R212, 0x10, RZ, 0xfc, !PT ;  /* 0x00000010d4d47812 */ /* 0x000fc400078efcff */
[----:B------:R-:W-:Y:S02]  /*12c20*/  ISETP.NE.U32.AND P5, PT, R24, RZ, PT ;  /* 0x000000ff1800720c */ /* 0x000fe40003fa5070 */
[----:B------:R-:W-:Y:S02]  /*12c30*/  SEL R24, RZ, 0x4, P4 ;  /* 0x00000004ff187807 */ /* 0x000fe40002000000 */
[----:B------:R-:W-:Y:S02]  /*12c40*/  ISETP.GE.AND P4, PT, R212, UR4, PT ;  /* 0x00000004d4007c0c */ /* 0x000fe4000bf86270 */
[----:B------:R-:W4:Y:S01]  /*12c50*/  S2R R212, SR_TID.X ;  /* 0x0000000000d47919 */ /* 0x000f220000002100 */
[----:B------:R-:W-:Y:S01]  /*12c60*/  SEL R25, R25, RZ, P1 ;  /* 0x000000ff19197207 */ /* 0x000fe20000800000 */
[----:B-1----:R-:W-:-:S03]  /*12c70*/  IMAD.WIDE R6, R5, 0x4, R42 ;  /* 0x0000000405067825 */ /* 0x002fc600078e022a */
[----:B------:R-:W-:Y:S02]  /*12c80*/  ISETP.NE.U32.AND P2, PT, R25, RZ, PT ;  /* 0x000000ff1900720c */ /* 0x000fe40003f45070 */
[----:B------:R-:W-:Y:S01]  /*12c90*/  SEL R25, R24, RZ, P1 ;  /* 0x000000ff18197207 */ /* 0x000fe20000800000 */
[----:B---3--:R-:W-:Y:S01]  /*12ca0*/  IMAD.WIDE R2, R5, 0x4, R40 ;  /* 0x0000000405027825 */ /* 0x008fe200078e0228 */
[----:B------:R-:W-:Y:S01]  /*12cb0*/  SEL R24, RZ, 0x4, P4 ;  /* 0x00000004ff187807 */ /* 0x000fe20002000000 */
[----:B------:R1:W-:Y:S03]  /*12cc0*/  LDGSTS.E [R19+-0x75ff8], desc[UR38][R6.64], P6 ;  /* 0x8a00800006137fae */ /* 0x0003e6000b1a1026 */
[----:B------:R-:W-:Y:S01]  /*12cd0*/  SEL R24, R24, RZ, P1 ;  /* 0x000000ff18187207 */ /* 0x000fe20000800000 */
[----:B------:R3:W-:Y:S03]  /*12ce0*/  LDGSTS.E [R12+-0x76000], desc[UR38][R2.64], P3 ;  /* 0x8a000000020c7fae */ /* 0x0007e600099a1026 */
[----:B------:R-:W-:-:S02]  /*12cf0*/  ISETP.NE.U32.AND P3, PT, R24, RZ, PT ;  /* 0x000000ff1800720c */ /* 0x000fc40003f65070 */
[--C-:B----4-:R-:W-:Y:S02]  /*12d00*/  SHF.R.U32.HI R16, RZ, 0x6, R212.reuse ;  /* 0x00000006ff107819 */ /* 0x110fe400000116d4 */
[----:B------:R-:W-:Y:S02]  /*12d10*/  SHF.R.U32.HI R212, RZ, 0x6, R212 ;  /* 0x00000006ffd47819 */ /* 0x000fe400000116d4 */
[----:B------:R-:W-:Y:S02]  /*12d20*/  SGXT.U32 R16, R16, 0x1 ;  /* 0x000000011010781a */ /* 0x000fe40000000000 */
[----:B------:R-:W-:Y:S02]  /*12d30*/  SGXT.U32 R212, R212, 0x1 ;  /* 0x00000001d4d4781a */ /* 0x000fe40000000000 */
[----:B------:R-:W-:Y:S02]  /*12d40*/  LOP3.LUT R16, R16, 0x12, RZ, 0xfc, !PT ;  /* 0x0000001210107812 */ /* 0x000fe400078efcff */
[----:B------:R-:W-:-:S02]  /*12d50*/  LOP3.LUT R212, R212, 0x14, RZ, 0xfc, !PT ;  /* 0x00000014d4d47812 */ /* 0x000fc400078efcff */
[----:B------:R-:W-:-:S04]  /*12d60*/  ISETP.GE.AND P6, PT, R16, UR4, PT ;  /* 0x0000000410007c0c */ /* 0x000fc8000bfc6270 */
[----:B------:R-:W-:Y:S02]  /*12d70*/  SEL R24, RZ, 0x4, P6 ;  /* 0x00000004ff187807 */ /* 0x000fe40003000000 */
[----:B------:R-:W-:Y:S02]  /*12d80*/  ISETP.GE.AND P6, PT, R212, UR4, PT ;  /* 0x00000004d4007c0c */ /* 0x000fe4000bfc6270 */
[----:B------:R-:W4:Y:S01]  /*12d90*/  S2R R212, SR_TID.X ;  /* 0x0000000000d47919 */ /* 0x000f220000002100 */
[----:B------:R1:W-:Y:S02]  /*12da0*/  STL.64 [R1+0x178], R6 ;  /* 0x0001780601007387 */ /* 0x0003e40000100a00 */
[----:B-1----:R-:W-:-:S05]  /*12db0*/  IMAD.WIDE R6, R5, 0x4, R38 ;  /* 0x0000000405067825 */ /* 0x002fca00078e0226 */
[----:B------:R1:W-:Y:S01]  /*12dc0*/  LDGSTS.E [R12+-0x75ff8], desc[UR38][R6.64], P2 ;  /* 0x8a008000060c7fae */ /* 0x0003e200091a1026 */
[----:B----4-:R-:W-:-:S04]  /*12dd0*/  SHF.R.U32.HI R212, RZ, 0x6, R212 ;  /* 0x00000006ffd47819 */ /* 0x010fc800000116d4 */
[----:B------:R-:W-:-:S04]  /*12de0*/  SGXT.U32 R212, R212, 0x1 ;  /* 0x00000001d4d4781a */ /* 0x000fc80000000000 */
[----:B------:R-:W-:-:S04]  /*12df0*/  LOP3.LUT R212, R212, 0x16, RZ, 0xfc, !PT ;  /* 0x00000016d4d47812 */ /* 0x000fc800078efcff */
[----:B------:R-:W-:Y:S02]  /*12e00*/  ISETP.GE.AND P2, PT, R212, UR4, PT ;  /* 0x00000004d4007c0c */ /* 0x000fe4000bf46270 */
[----:B------:R-:W4:Y:S01]  /*12e10*/  S2R R212, SR_TID.X ;  /* 0x0000000000d47919 */ /* 0x000f220000002100 */
[----:B------:R-:W-:Y:S01]  /*12e20*/  ISETP.NE.U32.AND P4, PT, R25, RZ, PT ;  /* 0x000000ff1900720c */ /* 0x000fe20003f85070 */
[----:B------:R3:W-:Y:S04]  /*12e30*/  STL.64 [R1+0x170], R2 ;  /* 0x0001700201007387 */ /* 0x0007e80000100a00 */
[----:B------:R1:W-:Y:S01]  /*12e40*/  STL.64 [R1+0x168], R6 ;  /* 0x0001680601007387 */ /* 0x0003e20000100a00 */
[----:B---3--:R-:W-:Y:S01]  /*12e50*/  IMAD.WIDE R2, R5, 0x4, R36 ;  /* 0x0000000405027825 */ /* 0x008fe200078e0224 */
[----:B------:R-:W-:-:S03]  /*12e60*/  SEL R25, R24, RZ, P1 ;  /* 0x000000ff18197207 */ /* 0x000fc60000800000 */
[----:B-1----:R-:W-:Y:S01]  /*12e70*/  IMAD.WIDE R6, R5, 0x4, R34 ;  /* 0x0000000405067825 */ /* 0x002fe200078e0222 */
[----:B------:R1:W-:Y:S01]  /*12e80*/  STL.64 [R1+0x160], R2 ;  /* 0x0001600201007387 */ /* 0x0003e20000100a00 */
[----:B------:R-:W-:-:S03]  /*12e90*/  SEL R24, RZ, 0x4, P6 ;  /* 0x00000004ff187807 */ /* 0x000fc60003000000 */
[----:B------:R5:W-:Y:S01]  /*12ea0*/  STL.64 [R1+0x130], R6 ;  /* 0x0001300601007387 */ /* 0x000be20000100a00 */
[----:B------:R-:W-:Y:S02]  /*12eb0*/  ISETP.NE.U32.AND P6, PT, R25, RZ, PT ;  /* 0x000000ff1900720c */ /* 0x000fe40003fc5070 */
[----:B----4-:R-:W-:-:S04]  /*12ec0*/  SHF.R.U32.HI R12, RZ, 0x6, R212 ;  /* 0x00000006ff0c7819 */ /* 0x010fc800000116d4 */
[----:B------:R-:W-:-:S04]  /*12ed0*/  SGXT.U32 R12, R12, 0x1 ;  /* 0x000000010c0c781a */ /* 0x000fc80000000000 */
[----:B------:R-:W-:Y:S01]  /*12ee0*/  LOP3.LUT R12, R12, 0x1a, RZ, 0xfc, !PT ;  /* 0x0000001a0c0c7812 */ /* 0x000fe200078efcff */
[----:B--2---:R1:W-:Y:S04]  /*12ef0*/  LDGSTS.E [R17+-0x76000], desc[UR38][R2.64], P5 ;  /* 0x8a00000002117fae */ /* 0x0043e8000a9a1026 */
[----:B------:R5:W-:Y:S01]  /*12f00*/  LDGSTS.E [R17+-0x75ff8], desc[UR38][R6.64], P4 ;  /* 0x8a00800006117fae */ /* 0x000be2000a1a1026 */
[----:B-1----:R-:W-:-:S04]  /*12f10*/  IMAD.WIDE R2, R5, 0x4, R32 ;  /* 0x0000000405027825 */ /* 0x002fc800078e0220 */
[----:B-----5:R-:W-:Y:S01]  /*12f20*/  IMAD.WIDE R6, R5, 0x4, R30 ;  /* 0x0000000405067825 */ /* 0x020fe200078e021e */
[----:B------:R1:W-:Y:S04]  /*12f30*/  STL.64 [R1+0x128], R2 ;  /* 0x0001280201007387 */ /* 0x0003e80000100a00 */
[----:B------:R-:W-:Y:S01]  /*12f40*/  STL.64 [R1+0x118], R6 ;  /* 0x0001180601007387 */ /* 0x000fe20000100a00 */
[----:B------:R-:W-:-:S03]  /*12f50*/  ISETP.GE.AND P4, PT, R12, UR4, PT ;  /* 0x000000040c007c0c */ /* 0x000fc6000bf86270 */
[----:B------:R1:W-:Y:S04]  /*12f60*/  LDGSTS.E [R13+-0x76000], desc[UR38][R2.64], P3 ;  /* 0x8a000000020d7fae */ /* 0x0003e800099a1026 */
[----:B------:R2:W-:Y:S01]  /*12f70*/  LDGSTS.E [R13+-0x75ff8], desc[UR38][R6.64], P6 ;  /* 0x8a008000060d7fae */ /* 0x0005e2000b1a1026 */
[----:B-1----:R-:W-:-:S05]  /*12f80*/  IMAD.WIDE R2, R5, 0x4, R28 ;  /* 0x0000000405027825 */ /* 0x002fca00078e021c */
[----:B------:R1:W-:Y:S04]  /*12f90*/  STL.64 [R1+0x110], R2 ;  /* 0x0001100201007387 */ /* 0x0003e80000100a00 */
[----:B------:R-:W3:Y:S04]  /*12fa0*/  LDL.LU.64 R42, [R1+0x90] ;  /* 0x00009000012a7983 */ /* 0x000ee80000300a00 */
[----:B------:R-:W4:Y:S04]  /*12fb0*/  LDL.LU.64 R40, [R1+0x88] ;  /* 0x0000880001287983 */ /* 0x000f280000300a00 */
[----:B------:R-:W5:Y:S04]  /*12fc0*/  LDL.LU.64 R38, [R1+0x80] ;  /* 0x0000800001267983 */ /* 0x000f680000300a00 */
[----:B------:R-:W2:Y:S04]  /*12fd0*/  LDL.LU.64 R36, [R1+0x78] ;  /* 0x0000780001247983 */ /* 0x000ea80000300a00 */
[----:B------:R-:W2:Y:S04]  /*12fe0*/  LDL.LU.64 R34, [R1+0x70] ;  /* 0x0000700001227983 */ /* 0x000ea80000300a00 */
[----:B------:R-:W2:Y:S04]  /*12ff0*/  LDL.LU.64 R32, [R1+0x68] ;  /* 0x0000680001207983 */ /* 0x000ea80000300a00 */
[----:B------:R-:W2:Y:S04]  /*13000*/  LDL.LU.64 R30, [R1+0x60] ;  /* 0x00006000011e7983 */ /* 0x000ea80000300a00 */
[----:B------:R-:W2:Y:S04]  /*13010*/  LDL.LU.64 R28, [R1+0x58] ;  /* 0x00005800011c7983 */ /* 0x000ea80000300a00 */
[----:B------:R-:W2:Y:S04]  /*13020*/  LDL.LU.64 R12, [R1+0x38] ;  /* 0x00003800010c7983 */ /* 0x000ea80000300a00 */
[----:B------:R-:W3:Y:S04]  /*13030*/  LDL.LU.64 R16, [R1+0x30] ;  /* 0x0000300001107983 */ /* 0x000ee80000300a00 */
[----:B------:R-:W4:Y:S04]  /*13040*/  LDL.LU.64 R18, [R1+0x28] ;  /* 0x0000280001127983 */ /* 0x000f280000300a00 */
[----:B------:R-:W5:Y:S04]  /*13050*/  LDL.LU.64 R20, [R1+0x20] ;  /* 0x0000200001147983 */ /* 0x000f680000300a00 */
[----:B------:R-:W5:Y:S01]  /*13060*/  LDL.LU.64 R22, [R1+0x18] ;  /* 0x0000180001167983 */ /* 0x000f620000300a00 */
[----:B------:R-:W-:-:S04]  /*13070*/  SEL R24, R24, RZ, P1 ;  /* 0x000000ff18187207 */ /* 0x000fc80000800000 */
[----:B------:R-:W-:Y:S02]  /*13080*/  ISETP.NE.U32.AND P5, PT, R24, RZ, PT ;  /* 0x000000ff1800720c */ /* 0x000fe40003fa5070 */
[----:B------:R-:W-:Y:S02]  /*13090*/  SEL R24, RZ, 0x4, P2 ;  /* 0x00000004ff187807 */ /* 0x000fe40001000000 */
[----:B------:R-:W-:Y:S02]  /*130a0*/  ISETP.GE.AND P2, PT, R252, UR4, PT ;  /* 0x00000004fc007c0c */ /* 0x000fe4000bf46270 */
[----:B------:R-:W-:Y:S02]  /*130b0*/  SHF.R.U32.HI R212, RZ, 0x6, R212 ;  /* 0x00000006ffd47819 */ /* 0x000fe400000116d4 */
[----:B------:R-:W-:Y:S02]  /*130c0*/  SEL R25, R24, RZ, P1 ;  /* 0x000000ff18197207 */ /* 0x000fe40000800000 */
[----:B------:R-:W-:-:S02]  /*130d0*/  SEL R24, RZ, 0x4, P2 ;  /* 0x00000004ff187807 */ /* 0x000fc40001000000 */
[----:B------:R-:W-:Y:S01]  /*130e0*/  SGXT.U32 R212, R212, 0x1 ;  /* 0x00000001d4d4781a */ /* 0x000fe20000000000 */
[----:B------:R1:W-:Y:S01]  /*130f0*/  LDGSTS.E [R245+-0x76000], desc[UR38][R2.64], P5 ;  /* 0x8a00000002f57fae */ /* 0x0003e2000a9a1026 */
[----:B------:R-:W-:Y:S02]  /*13100*/  SEL R24, R24, RZ, P1 ;  /* 0x000000ff18187207 */ /* 0x000fe40000800000 */
[----:B------:R-:W-:Y:S02]  /*13110*/  LOP3.LUT R212, R212, 0x1c, RZ, 0xfc, !PT ;  /* 0x0000001cd4d47812 */ /* 0x000fe400078efcff */
[----:B------:R-:W-:Y:S02]  /*13120*/  ISETP.NE.U32.AND P3, PT, R24, RZ, PT ;  /* 0x000000ff1800720c */ /* 0x000fe40003f65070 */
[----:B------:R-:W-:Y:S02]  /*13130*/  SEL R24, RZ, 0x4, P4 ;  /* 0x00000004ff187807 */ /* 0x000fe40002000000 */
[----:B------:R-:W-:-:S02]  /*13140*/  ISETP.GE.AND P4, PT, R212, UR4, PT ;  /* 0x00000004d4007c0c */ /* 0x000fc4000bf86270 */
[----:B------:R-:W1:Y:S01]  /*13150*/  S2R R212, SR_TID.X ;  /* 0x0000000000d47919 */ /* 0x000e620000002100 */
[----:B------:R-:W-:Y:S01]  /*13160*/  ISETP.NE.U32.AND P2, PT, R25, RZ, PT ;  /* 0x000000ff1900720c */ /* 0x000fe20003f45070 */
[----:B------:R-:W-:Y:S01]  /*13170*/  IMAD.WIDE R44, R213, 0x4, R26 ;  /* 0x00000004d52c7825 */ /* 0x000fe200078e021a */
[----:B-1----:R-:W5:Y:S01]  /*13180*/  LDL.LU.64 R2, [R1+0x8] ;  /* 0x0000080001027983 */ /* 0x002f620000300a00 */
[----:B------:R-:W-:-:S03]  /*13190*/  SHF.R.U32.HI R212, RZ, 0x6, R212 ;  /* 0x00000006ffd47819 */ /* 0x000fc600000116d4 */
[----:B------:R-:W5:Y:S01]  /*131a0*/  LDL.LU.64 R6, [R1] ;  /* 0x0000000001067983 */ /* 0x000f620000300a00 */
[----:B------:R-:W-:-:S04]  /*131b0*/  SGXT.U32 R212, R212, 0x1 ;  /* 0x00000001d4d4781a */ /* 0x000fc80000000000 */
[----:B------:R-:W-:-:S04]  /*131c0*/  LOP3.LUT R212, R212, 0x1e, RZ, 0xfc, !PT ;  /* 0x0000001ed4d47812 */ /* 0x000fc800078efcff */
[----:B------:R-:W-:Y:S02]  /*131d0*/  ISETP.GE.AND P6, PT, R212, UR4, PT ;  /* 0x00000004d4007c0c */ /* 0x000fe4000bfc6270 */
[----:B------:R-:W1:Y:S01]  /*131e0*/  S2R R212, SR_TID.X ;  /* 0x0000000000d47919 */ /* 0x000e620000002100 */
[----:B------:R-:W-:Y:S02]  /*131f0*/  SEL R25, R24, RZ, P1 ;  /* 0x000000ff18197207 */ /* 0x000fe40000800000 */
[----:B------:R-:W-:-:S04]  /*13200*/  SEL R24, RZ, 0x4, P4 ;  /* 0x00000004ff187807 */ /* 0x000fc80002000000 */
[----:B------:R-:W-:-:S04]  /*13210*/  SEL R24, R24, RZ, P1 ;  /* 0x000000ff18187207 */ /* 0x000fc80000800000 */
[----:B------:R-:W-:Y:S02]  /*13220*/  ISETP.NE.U32.AND P5, PT, R24, RZ, PT ;  /* 0x000000ff1800720c */ /* 0x000fe40003fa5070 */
[----:B------:R-:W-:Y:S02]  /*13230*/  SEL R24, RZ, 0x4, P6 ;  /* 0x00000004ff187807 */ /* 0x000fe40003000000 */
[----:B------:R-:W-:Y:S02]  /*13240*/  ISETP.NE.U32.AND P4, PT, R25, RZ, PT ;  /* 0x000000ff1900720c */ /* 0x000fe40003f85070 */
[----:B------:R-:W-:Y:S02]  /*13250*/  SEL R25, R24, RZ, P1 ;  /* 0x000000ff18197207 */ /* 0x000fe40000800000 */
[----:B-1----:R-:W-:-:S04]  /*13260*/  LOP3.LUT R212, R212, 0x1f, RZ, 0xc0, !PT ;  /* 0x0000001fd4d47812 */ /* 0x002fc800078ec0ff */
[----:B------:R-:W-:-:S04]  /*13270*/  ISETP.GE.AND P6, PT, R212, UR4, PT ;  /* 0x00000004d4007c0c */ /* 0x000fc8000bfc6270 */
[----:B------:R-:W-:-:S04]  /*13280*/  SEL R24, RZ, 0x4, P6 ;  /* 0x00000004ff187807 */ /* 0x000fc80003000000 */
[----:B------:R-:W-:Y:S02]  /*13290*/  SEL R24, R24, RZ, P1 ;  /* 0x000000ff18187207 */ /* 0x000fe40000800000 */
[----:B------:R-:W-:Y:S02]  /*132a0*/  ISETP.NE.U32.AND P6, PT, R25, RZ, PT ;  /* 0x000000ff1900720c */ /* 0x000fe40003fc5070 */
[----:B------:R-:W-:Y:S02]  /*132b0*/  ISETP.NE.U32.AND P1, PT, R24, RZ, PT ;  /* 0x000000ff1800720c */ /* 0x000fe40003f25070 */
[----:B------:R-:W5:Y:S04]  /*132c0*/  LDL.LU.64 R24, [R1+0x48] ;  /* 0x0000480001187983 */ /* 0x000f680000300a00 */
[----:B------:R-:W5:Y:S04]  /*132d0*/  LDL.LU.64 R26, [R1+0x50] ;  /* 0x00005000011a7983 */ /* 0x000f680000300a00 */
[----:B------:R1:W-:Y:S04]  /*132e0*/  STL.64 [R1+0x518], R44 ;  /* 0x0005182c01007387 */ /* 0x0003e80000100a00 */
[----:B-1----:R-:W5:Y:S01]  /*132f0*/  LDL.LU.64 R44, [R1+0x10] ;  /* 0x00001000012c7983 */ /* 0x002f620000300a00 */
[----:B------:R-:W-:-:S03]  /*13300*/  IMAD.WIDE R46, R213, 0x4, R14 ;  /* 0x00000004d52e7825 */ /* 0x000fc600078e020e */
[----:B------:R-:W5:Y:S01]  /*13310*/  LDL.LU.64 R14, [R1+0x40] ;  /* 0x00004000010e7983 */ /* 0x000f620000300a00 */
[----:B--2---:R-:W-:-:S04]  /*13320*/  IMAD.WIDE R12, R213, 0x4, R12 ;  /* 0x00000004d50c7825 */ /* 0x004fc800078e020c */
[C---:B---3--:R-:W-:Y:S01]  /*13330*/  IMAD.WIDE R16, R213.reuse, 0x4, R16 ;  /* 0x00000004d5107825 */ /* 0x048fe200078e0210 */
[----:B------:R1:W-:Y:S03]  /*13340*/  STL.64 [R1+0x38], R12 ;  /* 0x0000380c01007387 */ /* 0x0003e60000100a00 */
[----:B----4-:R-:W-:-:S04]  /*13350*/  IMAD.WIDE R18, R213, 0x4, R18 ;  /* 0x00000004d5127825 */ /* 0x010fc800078e0212 */
[C---:B-----5:R-:W-:Y:S01]  /*13360*/  IMAD.WIDE R20, R213.reuse, 0x4, R20 ;  /* 0x00000004d5147825 */ /* 0x060fe200078e0214 */
[----:B-1----:R-:W2:Y:S03]  /*13370*/  LDL.LU.64 R12, [R1+0x540] ;  /* 0x00054000010c7983 */ /* 0x002ea60000300a00 */
[C---:B------:R-:W-:Y:S01]  /*13380*/  IMAD.WIDE R22, R213.reuse, 0x4, R22 ;  /* 0x00000004d5167825 */ /* 0x040fe200078e0216 */
[----:B------:R1:W-:Y:S04]  /*13390*/  STL.64 [R1+0x30], R16 ;  /* 0x0000301001007387 */ /* 0x0003e80000100a00 */
[----:B-1----:R-:W3:Y:S04]  /*133a0*/  LDL.LU.64 R16, [R1+0x538] ;  /* 0x0005380001107983 */ /* 0x002ee80000300a00 */
[----:B------:R1:W-:Y:S04]  /*133b0*/  STL.64 [R1+0x28], R18 ;  /* 0x0000281201007387 */ /* 0x0003e80000100a00 */
[----:B-1----:R-:W4:Y:S04]  /*133c0*/  LDL.LU.64 R18, [R1+0x530] ;  /* 0x0005300001127983 */ /* 0x002f280000300a00 */
[----:B------:R1:W-:Y:S04]  /*133d0*/  STL.64 [R1+0x20], R20 ;  /* 0x0000201401007387 */ /* 0x0003e80000100a00 */
[----:B-1----:R-:W5:Y:S04]  /*133e0*/  LDL.LU.64 R20, [R1+0x528] ;  /* 0x0005280001147983 */ /* 0x002f680000300a00 */
[----:B------:R1:W-:Y:S04]  /*133f0*/  STL.64 [R1+0x18], R22 ;  /* 0x0000181601007387 */ /* 0x0003e80000100a00 */
[----:B-1----:R-:W2:Y:S01]  /*13400*/  LDL.LU.64 R22, [R1+0x520] ;  /* 0x0005200001167983 */ /* 0x002ea20000300a00 */
[----:B------:R-:W-:-:S04]  /*13410*/  IMAD.WIDE R250, R213, 0x4, R250 ;  /* 0x00000004d5fa7825 */ /* 0x000fc800078e02fa */
[----:B------:R-:W-:-:S04]  /*13420*/  IMAD.WIDE R246, R213, 0x4, R246 ;  /* 0x00000004d5f67825 */ /* 0x000fc800078e02f6 */
[----:B------:R-:W-:-:S05]  /*13430*/  IMAD.WIDE R44, R213, 0x4, R44 ;  /* 0x00000004d52c7825 */ /* 0x000fca00078e022c */
[----:B------:R1:W-:Y:S02]  /*13440*/  STL.64 [R1+0x10], R44 ;  /* 0x0000102c01007387 */ /* 0x0003e40000100a00 */
[----:B-1----:R-:W-:-:S04]  /*13450*/  IMAD.WIDE R44, R213, 0x4, R2 ;  /* 0x00000004d52c7825 */ /* 0x002fc800078e0202 */
[C---:B------:R-:W-:Y:S01]  /*13460*/  IMAD.WIDE R2, R213.reuse, 0x4, R6 ;  /* 0x00000004d5027825 */ /* 0x040fe200078e0206 */
[----:B------:R1:W-:Y:S04]  /*13470*/  STL.64 [R1+0x8], R44 ;  /* 0x0000082c01007387 */ /* 0x0003e80000100a00 */
[----:B------:R-:W-:Y:S04]  /*13480*/  STL.64 [R1+0x500], R250 ;  /* 0x000500fa01007387 */ /* 0x000fe80000100a00 */
[----:B------:R1:W-:Y:S01]  /*13490*/  STL.64 [R1], R2 ;  /* 0x0000000201007387 */ /* 0x0003e20000100a00 */
[----:B------:R-:W-:-:S04]  /*134a0*/  IMAD.WIDE R6, R213, 0x4, R238 ;  /* 0x00000004d5067825 */ /* 0x000fc800078e02ee */
[C---:B-1----:R-:W-:Y:S01]  /*134b0*/  IMAD.WIDE R44, R213.reuse, 0x4, R240 ;  /* 0x00000004d52c7825 */ /* 0x042fe200078e02f0 */
[----:B------:R-:W-:Y:S03]  /*134c0*/  STL.64 [R1+0x4f8], R246 ;  /* 0x0004f8f601007387 */ /* 0x000fe60000100a00 */
[----:B------:R-:W-:-:S05]  /*134d0*/  IMAD.WIDE R2, R213, 0x4, R242 ;  /* 0x00000004d5027825 */ /* 0x000fca00078e02f2 */
[----:B------:R1:W-:Y:S04]  /*134e0*/  STL.64 [R1+0xe0], R2 ;  /* 0x0000e00201007387 */ /* 0x0003e80000100a00 */
[----:B------:R1:W-:Y:S04]  /*134f0*/  STL.64 [R1+0xd8], R44 ;  /* 0x0000d82c01007387 */ /* 0x0003e80000100a00 */
[----:B------:R1:W-:Y:S02]  /*13500*/  STL.64 [R1+0xd0], R6 ;  /* 0x0000d00601007387 */ /* 0x0003e40000100a00 */
[----:B-1----:R-:W-:-:S04]  /*13510*/  IMAD.WIDE R2, R213, 0x4, R236 ;  /* 0x00000004d5027825 */ /* 0x002fc800078e02ec */
[C---:B------:R-:W-:Y:S01]  /*13520*/  IMAD.WIDE R44, R213.reuse, 0x4, R234 ;  /* 0x00000004d52c7825 */ /* 0x040fe200078e02ea */
[----:B------:R1:W-:Y:S03]  /*13530*/  STL.64 [R1+0xc8], R2 ;  /* 0x0000c80201007387 */ /* 0x0003e60000100a00 */
[C---:B------:R-:W-:Y:S01]  /*13540*/  IMAD.WIDE R6, R213.reuse, 0x4, R232 ;  /* 0x00000004d5067825 */ /* 0x040fe200078e02e8 */
[----:B------:R1:W-:Y:S03]  /*13550*/  STL.64 [R1+0xc0], R44 ;  /* 0x0000c02c01007387 */ /* 0x0003e60000100a00 */
[----:B------:R-:W-:-:S04]  /*13560*/  IMAD.WIDE R232, R213, 0x4, R218 ;  /* 0x00000004d5e87825 */ /* 0x000fc800078e02da */
[C---:B-1----:R-:W-:Y:S01]  /*13570*/  IMAD.WIDE R2, R213.reuse, 0x4, R230 ;  /* 0x00000004d5027825 */ /* 0x042fe200078e02e6 */
[----:B------:R-:W2:Y:S03]  /*13580*/  LDL.LU.64 R44, [R1+0xe8] ;  /* 0x0000e800012c7983 */ /* 0x000ea60000300a00 */
[C---:B------:R-:W-:Y:S01]  /*13590*/  IMAD.WIDE R230, R213.reuse, 0x4, R216 ;  /* 0x00000004d5e67825 */ /* 0x040fe200078e02d8 */
[----:B------:R1:W-:Y:S03]  /*135a0*/  STL.64 [R1+0xb8], R6 ;  /* 0x0000b80601007387 */ /* 0x0003e60000100a00 */
[----:B------:R-:W-:-:S04]  /*135b0*/  IMAD.WIDE R218, R213, 0x4, R56 ;  /* 0x00000004d5da7825 */ /* 0x000fc800078e0238 */
[----:B------:R-:W-:-:S04]  /*135c0*/  IMAD.WIDE R242, R213, 0x4, R226 ;  /* 0x00000004d5f27825 */ /* 0x000fc800078e02e2 */
[C---:B------:R-:W-:Y:S01]  /*135d0*/  IMAD.WIDE R216, R213.reuse, 0x4, R58 ;  /* 0x00000004d5d87825 */ /* 0x040fe200078e023a */
[----:B-1----:R-:W2:Y:S03]  /*135e0*/  LDL.LU.64 R6, [R1+0xf0] ;  /* 0x0000f00001067983 */ /* 0x002ea60000300a00 */
[C---:B------:R-:W-:Y:S01]  /*135f0*/  IMAD.WIDE R56, R213.reuse, 0x4, R70 ;  /* 0x00000004d5387825 */ /* 0x040fe200078e0246 */
[----:B------:R1:W-:Y:S03]  /*13600*/  STL.64 [R1+0xb0], R2 ;  /* 0x0000b00201007387 */ /* 0x0003e60000100a00 */
[C---:B------:R-:W-:Y:S01]  /*13610*/  IMAD.WIDE R240, R213.reuse, 0x4, R224 ;  /* 0x00000004d5f07825 */ /* 0x040fe200078e02e0 */
[----:B------:R-:W2:Y:S03]  /*13620*/  LDL R212, [R1+0x154] ;  /* 0x0001540001d47983 */ /* 0x000ea60000100800 */
[C---:B------:R-:W-:Y:S01]  /*13630*/  IMAD.WIDE R226, R213.reuse, 0x4, R48 ;  /* 0x00000004d5e27825 */ /* 0x040fe200078e0230 */
[----:B------:R-:W2:Y:S03]  /*13640*/  LDL.LU.64 R250, [R1+0x20] ;  /* 0x0000200001fa7983 */ /* 0x000ea60000300a00 */
[C---:B------:R-:W-:Y:S01]  /*13650*/  IMAD.WIDE R58, R213.reuse, 0x4, R72 ;  /* 0x00000004d53a7825 */ /* 0x040fe200078e0248 */
[----:B------:R-:W2:Y:S03]  /*13660*/  LDL.LU.64 R246, [R1+0x10] ;  /* 0x0000100001f67983 */ /* 0x000ea60000300a00 */
[----:B-1----:R-:W-:-:S04]  /*13670*/  IMAD.WIDE R2, R213, 0x4, R228 ;  /* 0x00000004d5027825 */ /* 0x002fc800078e02e4 */
        /* <DEDUP_REMOVED lines=29> */
[----:B------:R1:W-:Y:S03]  /*13850*/  STL.64 [R1+0x508], R2 ;  /* 0x0005080201007387 */ /* 0x0003e60000100a00 */
[----:B------:R-:W-:-:S04]  /*13860*/  IMAD.WIDE R54, R213, 0x4, R68 ;  /* 0x00000004d5367825 */ /* 0x000fc800078e0244 */
[----:B------:R-:W-:-:S04]  /*13870*/  IMAD.WIDE R80, R213, 0x4, R94 ;  /* 0x00000004d5507825 */ /* 0x000fc800078e025e */
[C---:B------:R-:W-:Y:S01]  /*13880*/  IMAD.WIDE R92, R213.reuse, 0x4, R106 ;  /* 0x00000004d55c7825 */ /* 0x040fe200078e026a */
[----:B-1----:R-:W5:Y:S03]  /*13890*/  LDL.LU.64 R2, [R1+0x30] ;  /* 0x0000300001027983 */ /* 0x002f660000300a00 */
        /* <DEDUP_REMOVED lines=31> */
[C---:B------:R-:W-:Y:S02]  /*13a90*/  IMAD.WIDE R196, R213.reuse, 0x4, R210 ;  /* 0x00000004d5c47825 */ /* 0x040fe400078e02d2 */
[----:B------:R-:W5:Y:S02]  /*13aa0*/  LDL.LU.64 R210, [R1+0x108] ;  /* 0x0001080001d27983 */ /* 0x000f640000300a00 */
        /* <DEDUP_REMOVED lines=16> */
[C---:B--2---:R-:W-:Y:S02]  /*13bb0*/  IMAD.WIDE R202, R213.reuse, 0x4, R12 ;  /* 0x00000004d5ca7825 */ /* 0x044fe400078e020c */
[----:B------:R-:W2:Y:S02]  /*13bc0*/  LDL.LU.64 R12, [R1+0xd0] ;  /* 0x0000d000010c7983 */ /* 0x000ea40000300a00 */
[----:B------:R-:W-:-:S04]  /*13bd0*/  IMAD.WIDE R166, R213, 0x4, R180 ;  /* 0x00000004d5a67825 */ /* 0x000fc800078e02b4 */
[----:B------:R-:W-:-:S04]  /*13be0*/  IMAD.WIDE R192, R213, 0x4, R206 ;  /* 0x00000004d5c07825 */ /* 0x000fc800078e02ce */
[C---:B---3--:R-:W-:Y:S02]  /*13bf0*/  IMAD.WIDE R204, R213.reuse, 0x4, R16 ;  /* 0x00000004d5cc7825 */ /* 0x048fe400078e0210 */
[----:B------:R-:W3:Y:S02]  /*13c00*/  LDL.LU.64 R16, [R1+0xc0] ;  /* 0x0000c00001107983 */ /* 0x000ee40000300a00 */
[----:B------:R-:W-:-:S04]  /*13c10*/  IMAD.WIDE R180, R213, 0x4, R194 ;  /* 0x00000004d5b47825 */ /* 0x000fc800078e02c2 */
[C---:B----4-:R-:W-:Y:S02]  /*13c20*/  IMAD.WIDE R206, R213.reuse, 0x4, R18 ;  /* 0x00000004d5ce7825 */ /* 0x050fe400078e0212 */
[----:B------:R-:W4:Y:S02]  /*13c30*/  LDL.LU.64 R18, [R1+0xf8] ;  /* 0x0000f80001127983 */ /* 0x000f240000300a00 */
[----:B------:R-:W-:-:S04]  /*13c40*/  IMAD.WIDE R194, R213, 0x4, R208 ;  /* 0x00000004d5c27825 */ /* 0x000fc800078e02d0 */
[C---:B-----5:R-:W-:Y:S02]  /*13c50*/  IMAD.WIDE R208, R213.reuse, 0x4, R20 ;  /* 0x00000004d5d07825 */ /* 0x060fe400078e0214 */
[----:B------:R-:W5:Y:S02]  /*13c60*/  LDL.LU.64 R20, [R1+0xb0] ;  /* 0x0000b00001147983 */ /* 0x000f640000300a00 */
[----:B------:R-:W-:Y:S02]  /*13c70*/  IMAD.WIDE R236, R213, 0x4, R22 ;  /* 0x00000004d5ec7825 */ /* 0x000fe400078e0216 */
[----:B------:R-:W2:Y:S02]  /*13c80*/  LDL R23, [R1+0x158] ;  /* 0x0001580001177983 */ /* 0x000ea40000100800 */
[----:B------:R-:W-:-:S04]  /*13c90*/  IMAD.WIDE R44, R5, 0x4, R44 ;  /* 0x00000004052c7825 */ /* 0x000fc800078e022c */
[C---:B------:R-:W-:Y:S01]  /*13ca0*/  IMAD.WIDE R6, R5.reuse, 0x4, R6 ;  /* 0x0000000405067825 */ /* 0x040fe200078e0206 */
[----:B------:R1:W-:Y:S04]  /*13cb0*/  STL.64 [R1+0xe8], R44 ;  /* 0x0000e82c01007387 */ /* 0x0003e80000100a00 */
[----:B------:R1:W-:Y:S01]  /*13cc0*/  STL.64 [R1+0xf0], R6 ;  /* 0x0000f00601007387 */ /* 0x0003e20000100a00 */
[----:B------:R-:W-:-:S05]  /*13cd0*/  IMAD.WIDE R210, R5, 0x4, R210 ;  /* 0x0000000405d27825 */ /* 0x000fca00078e02d2 */
[----:B------:R-:W-:Y:S01]  /*13ce0*/  LDGSTS.E [R245+-0x75ff8], desc[UR38][R210.64], P2 ;  /* 0x8a008000d2f57fae */ /* 0x000fe200091a1026 */
[----:B----4-:R-:W-:-:S03]  /*13cf0*/  IMAD.WIDE R18, R5, 0x4, R18 ;  /* 0x0000000405127825 */ /* 0x010fc600078e0212 */
[----:B--2---:R-:W-:Y:S04]  /*13d00*/  LDGSTS.E [R23+-0x76000], desc[UR38][R44.64], P3 ;  /* 0x8a0000002c177fae */ /* 0x004fe800099a1026 */
[----:B------:R-:W-:Y:S01]  /*13d10*/  LDGSTS.E [R23+-0x75ff8], desc[UR38][R6.64], P4 ;  /* 0x8a00800006177fae */ /* 0x000fe2000a1a1026 */
[----:B------:R-:W-:-:S03]  /*13d20*/  IMAD.WIDE R10, R5, 0x4, R10 ;  /* 0x00000004050a7825 */ /* 0x000fc600078e020a */
[----:B------:R-:W-:Y:S04]  /*13d30*/  LDGSTS.E [R212+-0x76000], desc[UR38][R18.64], P5 ;  /* 0x8a00000012d47fae */ /* 0x000fe8000a9a1026 */
[----:B-1----:R-:W2:Y:S04]  /*13d40*/  LDL.LU.64 R44, [R1+0x518] ;  /* 0x00051800012c7983 */ /* 0x002ea80000300a00 */
[----:B------:R-:W-:Y:S04]  /*13d50*/  STL.64 [R1+0xf8], R18 ;  /* 0x0000f81201007387 */ /* 0x000fe80000100a00 */
[----:B------:R-:W4:Y:S04]  /*13d60*/  LDL.LU.64 R6, [R1+0x510] ;  /* 0x0005100001067983 */ /* 0x000f280000300a00 */
[----:B------:R1:W-:Y:S04]  /*13d70*/  LDGSTS.E [R212+-0x75ff8], desc[UR38][R10.64], P6 ;  /* 0x8a0080000ad47fae */ /* 0x0003e8000b1a1026 */
[----:B------:R2:W-:Y:S04]  /*13d80*/  STL.64 [R1+0x100], R10 ;  /* 0x0001000a01007387 */ /* 0x0005e80000100a00 */
[----:B------:R-:W0:Y:S01]  /*13d90*/  LDGDEPBAR ;  /* 0x00000000000079af */ /* 0x000e220000000000 */
[C---:B------:R-:W-:Y:S01]  /*13da0*/  IMAD.WIDE R42, R213.reuse, 0x4, R42 ;  /* 0x00000004d52a7825 */ /* 0x040fe200078e022a */
[----:B-1----:R-:W1:Y:S03]  /*13db0*/  LDC R212, c[0x0][0x3a0] ;  /* 0x0000e800ffd47b82 */ /* 0x002e660000000800 */
[C---:B--2---:R-:W-:Y:S01]  /*13dc0*/  IMAD.WIDE R10, R213.reuse, 0x4, R44 ;  /* 0x00000004d50a7825 */ /* 0x044fe200078e022c */
[----:B----4-:R-:W-:Y:S03]  /*13dd0*/  LDGSTS.E [R7+0x50000], desc[UR38][R44.64], P1 ;  /* 0x500000002c077fae */ /* 0x010fe600089a1026 */
[C---:B------:R-:W-:Y:S01]  /*13de0*/  IMAD.WIDE R38, R213.reuse, 0x4, R38 ;  /* 0x00000004d5267825 */ /* 0x040fe200078e0226 */
[----:B------:R-:W-:Y:S03]  /*13df0*/  LDGSTS.E [R7+0x50400], desc[UR38][R42.64], P1 ;  /* 0x504000002a077fae */ /* 0x000fe600089a1026 */
[C---:B------:R-:W-:Y:S01]  /*13e00*/  IMAD.WIDE R34, R213.reuse, 0x4, R34 ;  /* 0x00000004d5227825 */ /* 0x040fe200078e0222 */
[----:B------:R-:W-:Y:S04]  /*13e10*/  LDGSTS.E [R7+0x50800], desc[UR38][R38.64], P1 ;  /* 0x5080000026077fae */ /* 0x000fe800089a1026 */
[----:B------:R-:W2:Y:S01]  /*13e20*/  LDL.LU.64 R44, [R1] ;  /* 0x00000000012c7983 */ /* 0x000ea20000300a00 */
        /* <DEDUP_REMOVED lines=10> */
[----:B------:R-:W-:Y:S01]  /*13ed0*/  LDGSTS.E [R7+0x52400], desc[UR38][R246.64], P1 ;  /* 0x52400000f6077fae */ /* 0x000fe200089a1026 */
[----:B------:R-:W-:-:S04]  /*13ee0*/  IMAD.WIDE R40, R213, 0x4, R40 ;  /* 0x00000004d5287825 */ /* 0x000fc800078e0228 */
[C---:B------:R-:W-:Y:S01]  /*13ef0*/  IMAD.WIDE R18, R213.reuse, 0x4, R46 ;  /* 0x00000004d5127825 */ /* 0x040fe200078e022e */
[----:B------:R4:W-:Y:S03]  /*13f00*/  STL.64 [R1+0xa0], R10 ;  /* 0x0000a00a01007387 */ /* 0x0009e60000100a00 */
[C---:B----4-:R-:W-:Y:S01]  /*13f10*/  IMAD.WIDE R10, R213.reuse, 0x4, R42 ;  /* 0x00000004d50a7825 */ /* 0x050fe200078e022a */
[----:B--2---:R-:W-:Y:S04]  /*13f20*/  LDGSTS.E [R7+0x52800], desc[UR38][R44.64], P1 ;  /* 0x528000002c077fae */ /* 0x004fe800089a1026 */
[----:B------:R-:W-:Y:S04]  /*13f30*/  LDGSTS.E [R7+0x52c00], desc[UR38][R248.64], P1 ;  /* 0x52c00000f8077fae */ /* 0x000fe800089a1026 */
[----:B------:R-:W-:Y:S04]  /*13f40*/  LDGSTS.E [R7+0x53000], desc[UR38][R8.64], P1 ;  /* 0x5300000008077fae */ /* 0x000fe800089a1026 */
[----:B------:R-:W-:Y:S04]  /*13f50*/  LDGSTS.E [R7+0x53400], desc[UR38][R12.64], P1 ;  /* 0x534000000c077fae */ /* 0x000fe800089a1026 */
[----:B---3--:R-:W-:Y:S04]  /*13f60*/  LDGSTS.E [R7+0x53800], desc[UR38][R16.64], P1 ;  /* 0x5380000010077fae */ /* 0x008fe800089a1026 */
[----:B-----5:R-:W-:Y:S04]  /*13f70*/  LDGSTS.E [R7+0x53c00], desc[UR38][R20.64], P1 ;  /* 0x53c0000014077fae */ /* 0x020fe800089a1026 */
        /* <DEDUP_REMOVED lines=51> */
[----:B------:R3:W-:Y:S04]  /*142b0*/  STL.64 [R1+0x98], R18 ;  /* 0x0000981201007387 */ /* 0x0007e80000100a00 */
[----:B------:R-:W4:Y:S04]  /*142c0*/  LDL.LU.64 R42, [R1+0x18] ;  /* 0x00001800012a7983 */ /* 0x000f280000300a00 */
[----:B------:R5:W-:Y:S01]  /*142d0*/  STL.64 [R1+0x90], R10 ;  /* 0x0000900a01007387 */ /* 0x000be20000100a00 */
[----:B---3--:R-:W-:-:S03]  /*142e0*/  IMAD.WIDE R18, R213, 0x4, R40 ;  /* 0x00000004d5127825 */ /* 0x008fc600078e0228 */
[----:B------:R-:W3:Y:S04]  /*142f0*/  LDL.LU.64 R40, [R1+0x28] ;  /* 0x0000280001287983 */ /* 0x000ee80000300a00 */
[----:B------:R1:W-:Y:S01]  /*14300*/  STL.64 [R1+0x88], R18 ;  /* 0x0000881201007387 */ /* 0x0003e20000100a00 */
[----:B-----5:R-:W-:-:S03]  /*14310*/  IMAD.WIDE R10, R213, 0x4, R38 ;  /* 0x00000004d50a7825 */ /* 0x020fc600078e0226 */
[----:B------:R-:W5:Y:S01]  /*14320*/  LDL.LU.64 R38, [R1+0x38] ;  /* 0x0000380001267983 */ /* 0x000f620000300a00 */
[----:B------:R-:W-:-:S04]  /*14330*/  IMAD.WIDE R36, R213, 0x4, R36 ;  /* 0x00000004d5247825 */ /* 0x000fc800078e0224 */
[C---:B------:R-:W-:Y:S01]  /*14340*/  IMAD.WIDE R32, R213.reuse, 0x4, R32 ;  /* 0x00000004d5207825 */ /* 0x040fe200078e0220 */
[----:B------:R1:W-:Y:S03]  /*14350*/  STL.64 [R1+0x80], R10 ;  /* 0x0000800a01007387 */ /* 0x0003e60000100a00 */
[C---:B------:R-:W-:Y:S01]  /*14360*/  IMAD.WIDE R22, R213.reuse, 0x4, R36 ;  /* 0x00000004d5167825 */ /* 0x040fe200078e0224 */
[----:B------:R-:W-:Y:S03]  /*14370*/  LDGSTS.E [R6+0x50a00], desc[UR38][R36.64], P1 ;  /* 0x50a0000024067fae */ /* 0x000fe600089a1026 */
[C---:B-1----:R-:W-:Y:S01]  /*14380*/  IMAD.WIDE R18, R213.reuse, 0x4, R34 ;  /* 0x00000004d5127825 */ /* 0x042fe200078e0222 */
[----:B------:R1:W-:Y:S03]  /*14390*/  LDGSTS.E [R6+0x50e00], desc[UR38][R32.64], P1 ;  /* 0x50e0000020067fae */ /* 0x0003e600089a1026 */
[C---:B------:R-:W-:Y:S01]  /*143a0*/  IMAD.WIDE R28, R213.reuse, 0x4, R28 ;  /* 0x00000004d51c7825 */ /* 0x040fe200078e021c */
[----:B------:R-:W2:Y:S03]  /*143b0*/  LDL.LU.64 R10, [R1+0xd8] ;  /* 0x0000d800010a7983 */ /* 0x000ea60000300a00 */
[C---:B------:R-:W-:Y:S01]  /*143c0*/  IMAD.WIDE R24, R213.reuse, 0x4, R24 ;  /* 0x00000004d5187825 */ /* 0x040fe200078e0218 */
[----:B------:R1:W-:Y:S04]  /*143d0*/  STL.64 [R1+0x78], R22 ;  /* 0x0000781601007387 */ /* 0x0003e80000100a00 */
[----:B------:R1:W-:Y:S02]  /*143e0*/  STL.64 [R1+0x70], R18 ;  /* 0x0000701201007387 */ /* 0x0003e40000100a00 */
[----:B-1----:R-:W-:-:S02]  /*143f0*/  IMAD.WIDE R32, R213, 0x4, R32 ;  /* 0x00000004d5207825 */ /* 0x002fc400078e0220 */
[----:B------:R1:W-:Y:S02]  /*14400*/  LDGSTS.E [R6+0x51200], desc[UR38][R28.64], P1 ;  /* 0x512000001c067fae */ /* 0x0003e400089a1026 */
[C---:B------:R-:W-:Y:S02]  /*14410*/  IMAD.WIDE R26, R213.reuse, 0x4, R26 ;  /* 0x00000004d51a7825 */ /* 0x040fe400078e021a */
[----:B------:R-:W2:Y:S02]  /*14420*/  LDL.LU.64 R22, [R1+0xc8] ;  /* 0x0000c80001167983 */ /* 0x000ea40000300a00 */
[C---:B------:R-:W-:Y:S02]  /*14430*/  IMAD.WIDE R18, R213.reuse, 0x4, R30 ;  /* 0x00000004d5127825 */ /* 0x040fe400078e021e */
[----:B------:R1:W-:Y:S02]  /*14440*/  LDGSTS.E [R6+0x51600], desc[UR38][R24.64], P1 ;  /* 0x5160000018067fae */ /* 0x0003e400089a1026 */
[----:B-1----:R-:W-:-:S02]  /*14450*/  IMAD.WIDE R28, R213, 0x4, R28 ;  /* 0x00000004d51c7825 */ /* 0x002fc400078e021c */
[----:B------:R-:W-:Y:S02]  /*14460*/  STL.64 [R1+0x68], R32 ;  /* 0x0000682001007387 */ /* 0x000fe40000100a00 */
[C---:B------:R-:W-:Y:S02]  /*14470*/  IMAD.WIDE R14, R213.reuse, 0x4, R14 ;  /* 0x00000004d50e7825 */ /* 0x040fe400078e020e */
[----:B------:R1:W-:Y:S02]  /*14480*/  STL.64 [R1+0x60], R18 ;  /* 0x0000601201007387 */ /* 0x0003e40000100a00 */
[C---:B------:R-:W-:Y:S02]  /*14490*/  IMAD.WIDE R24, R213.reuse, 0x4, R24 ;  /* 0x00000004d5187825 */ /* 0x040fe400078e0218 */
[----:B-1----:R-:W2:Y:S04]  /*144a0*/  LDL.LU.64 R18, [R1+0xb8] ;  /* 0x0000b80001127983 */ /* 0x002ea80000300a00 */
[----:B------:R-:W-:Y:S04]  /*144b0*/  STL.64 [R1+0x58], R28 ;  /* 0x0000581c01007387 */ /* 0x000fe80000100a00 */
[----:B------:R-:W-:Y:S04]  /*144c0*/  STL.64 [R1+0x50], R26 ;  /* 0x0000501a01007387 */ /* 0x000fe80000100a00 */
[----:B------:R-:W-:Y:S04]  /*144d0*/  STL.64 [R1+0x48], R24 ;  /* 0x0000481801007387 */ /* 0x000fe80000100a00 */
[----:B------:R1:W-:Y:S02]  /*144e0*/  STL.64 [R1+0x40], R14 ;  /* 0x0000400e01007387 */ /* 0x0003e40000100a00 */
[----:B-1----:R-:W-:-:S02]  /*144f0*/  IMAD.WIDE R14, R213, 0x4, R2 ;  /* 0x00000004d50e7825 */ /* 0x002fc400078e0202 */
[----:B------:R-:W2:Y:S02]  /*14500*/  LDL.LU.64 R2, [R1+0x508] ;  /* 0x0005080001027983 */ /* 0x000ea40000300a00 */
[C---:B-----5:R-:W-:Y:S02]  /*14510*/  IMAD.WIDE R24, R213.reuse, 0x4, R38 ;  /* 0x00000004d5187825 */ /* 0x060fe400078e0226 */
[----:B------:R-:W-:Y:S04]  /*14520*/  LDGSTS.E [R6+0x51a00], desc[UR38][R38.64], P1 ;  /* 0x51a0000026067fae */ /* 0x000fe800089a1026 */
[----:B------:R1:W-:Y:S04]  /*14530*/  STL.64 [R1+0x38], R24 ;  /* 0x0000381801007387 */ /* 0x0003e80000100a00 */
[----:B------:R5:W-:Y:S04]  /*14540*/  STL.64 [R1+0x30], R14 ;  /* 0x0000300e01007387 */ /* 0x000be80000100a00 */
[----:B---3--:R-:W-:Y:S01]  /*14550*/  LDGSTS.E [R6+0x51e00], desc[UR38][R40.64], P1 ;  /* 0x51e0000028067fae */ /* 0x008fe200089a1026 */
[----:B-1----:R-:W-:-:S03]  /*14560*/  IMAD.WIDE R24, R213, 0x4, R40 ;  /* 0x00000004d5187825 */ /* 0x002fc600078e0228 */
[----:B----4-:R-:W-:Y:S01]  /*14570*/  LDGSTS.E [R6+0x52200], desc[UR38][R42.64], P1 ;  /* 0x522000002a067fae */ /* 0x010fe200089a1026 */
[----:B-----5:R-:W-:-:S03]  /*14580*/  IMAD.WIDE R14, R213, 0x4, R250 ;  /* 0x00000004d50e7825 */ /* 0x020fc600078e02fa */
[----:B--2---:R-:W-:Y:S04]  /*14590*/  LDGSTS.E [R6+0x52600], desc[UR38][R46.64], P1 ;  /* 0x526000002e067fae */ /* 0x004fe800089a1026 */
[----:B------:R-:W2:Y:S04]  /*145a0*/  LDL.LU.64 R250, [R1+0x500] ;  /* 0x0005000001fa7983 */ /* 0x000ea80000300a00 */
[----:B------:R-:W-:Y:S04]  /*145b0*/  STL.64 [R1+0x28], R24 ;  /* 0x0000281801007387 */ /* 0x000fe80000100a00 */
[----:B------:R1:W-:Y:S02]  /*145c0*/  STL.64 [R1+0x20], R14 ;  /* 0x0000200e01007387 */ /* 0x0003e40000100a00 */
[----:B-1----:R-:W-:-:S02]  /*145d0*/  IMAD.WIDE R14, R213, 0x4, R246 ;  /* 0x00000004d50e7825 */ /* 0x002fc400078e02f6 */
[----:B------:R-:W3:Y:S02]  /*145e0*/  LDL.LU.64 R246, [R1+0x4f8] ;  /* 0x0004f80001f67983 */ /* 0x000ee40000300a00 */
[----:B------:R-:W-:-:S05]  /*145f0*/  IMAD.WIDE R24, R213, 0x4, R42 ;  /* 0x00000004d5187825 */ /* 0x000fca00078e022a */
[----:B------:R1:W-:Y:S04]  /*14600*/  STL.64 [R1+0x18], R24 ;  /* 0x0000181801007387 */ /* 0x0003e80000100a00 */
[----:B------:R4:W-:Y:S01]  /*14610*/  STL.64 [R1+0x10], R14 ;  /* 0x0000100e01007387 */ /* 0x0009e20000100a00 */
[----:B-1----:R-:W-:-:S04]  /*14620*/  IMAD.WIDE R24, R213, 0x4, R46 ;  /* 0x00000004d5187825 */ /* 0x002fc800078e022e */
[C---:B----4-:R-:W-:Y:S01]  /*14630*/  IMAD.WIDE R14, R213.reuse, 0x4, R44 ;  /* 0x00000004d50e7825 */ /* 0x050fe200078e022c */
[----:B------:R-:W-:Y:S04]  /*14640*/  STL.64 [R1+0x8], R24 ;  /* 0x0000081801007387 */ /* 0x000fe80000100a00 */
[----:B------:R1:W-:Y:S02]  /*14650*/  STL.64 [R1], R14 ;  /* 0x0000000e01007387 */ /* 0x0003e40000100a00 */
[C---:B-1----:R-:W-:Y:S02]  /*14660*/  IMAD.WIDE R14, R213.reuse, 0x4, R22 ;  /* 0x00000004d50e7825 */ /* 0x042fe400078e0216 */
[----:B--2---:R1:W-:Y:S02]  /*14670*/  LDGSTS.E [R6+0x52a00], desc[UR38][R250.64], P1 ;  /* 0x52a00000fa067fae */ /* 0x0043e400089a1026 */
[----:B-1----:R-:W-:-:S05]  /*14680*/  IMAD.WIDE R250, R213, 0x4, R250 ;  /* 0x00000004d5fa7825 */ /* 0x002fca00078e02fa */
[----:B------:R-:W-:Y:S04]  /*14690*/  STL.64 [R1+0x4a0], R250 ;  /* 0x0004a0fa01007387 */ /* 0x000fe80000100a00 */
[----:B---3--:R1:W-:Y:S04]  /*146a0*/  LDGSTS.E [R6+0x52e00], desc[UR38][R246.64], P1 ;  /* 0x52e00000f6067fae */ /* 0x0083e800089a1026 */
[----:B------:R2:W-:Y:S04]  /*146b0*/  LDGSTS.E [R6+0x53200], desc[UR38][R10.64], P1 ;  /* 0x532000000a067fae */ /* 0x0005e800089a1026 */
[----:B------:R3:W-:Y:S01]  /*146c0*/  LDGSTS.E [R6+0x53600], desc[UR38][R22.64], P1 ;  /* 0x5360000016067fae */ /* 0x0007e200089a1026 */
[----:B-1----:R-:W-:-:S03]  /*146d0*/  IMAD.WIDE R246, R213, 0x4, R246 ;  /* 0x00000004d5f67825 */ /* 0x002fc600078e02f6 */
[----:B------:R1:W-:Y:S01]  /*146e0*/  LDGSTS.E [R6+0x53a00], desc[UR38][R18.64], P1 ;  /* 0x53a0000012067fae */ /* 0x0003e200089a1026 */
[----:B--2---:R-:W-:-:S03]  /*146f0*/  IMAD.WIDE R10, R213, 0x4, R10 ;  /* 0x00000004d50a7825 */ /* 0x004fc600078e020a */
[----:B------:R-:W-:Y:S01]  /*14700*/  STL.64 [R1+0x4a8], R246 ;  /* 0x0004a8f601007387 */ /* 0x000fe20000100a00 */
[----:B---3--:R-:W-:-:S03]  /*14710*/  IMAD.WIDE R22, R213, 0x4, R2 ;  /* 0x00000004d5167825 */ /* 0x008fc600078e0202 */
[----:B------:R2:W-:Y:S01]  /*14720*/  STL.64 [R1+0x4b0], R10 ;  /* 0x0004b00a01007387 */ /* 0x0005e20000100a00 */
[----:B-1----:R-:W-:-:S03]  /*14730*/  IMAD.WIDE R18, R213, 0x4, R18 ;  /* 0x00000004d5127825 */ /* 0x002fc600078e0212 */
[----:B------:R1:W-:Y:S04]  /*14740*/  STL.64 [R1+0x4b8], R14 ;  /* 0x0004b80e01007387 */ /* 0x0003e80000100a00 */
[----:B------:R-:W-:Y:S01]  /*14750*/  STL.64 [R1+0x4c0], R18 ;  /* 0x0004c01201007387 */ /* 0x000fe20000100a00 */
[----:B--2---:R-:W-:-:S03]  /*14760*/  IMAD.WIDE R10, R213, 0x4, R240 ;  /* 0x00000004d50a7825 */ /* 0x004fc600078e02f0 */
[----:B------:R-:W-:Y:S01]  /*14770*/  LDGSTS.E [R6+0x53e00], desc[UR38][R2.64], P1 ;  /* 0x53e0000002067fae */ /* 0x000fe200089a1026 */
[----:B------:R-:W-:-:S03]  /*14780*/  IMAD.WIDE R30, R213, 0x4, R230 ;  /* 0x00000004d51e7825 */ /* 0x000fc600078e02e6 */
[----:B------:R2:W-:Y:S01]  /*14790*/  LDGSTS.E [R6+0x54200], desc[UR38][R240.64], P1 ;  /* 0x54200000f0067fae */ /* 0x0005e200089a1026 */
[----:B-1----:R-:W-:-:S03]  /*147a0*/  IMAD.WIDE R14, R213, 0x4, R234 ;  /* 0x00000004d50e7825 */ /* 0x002fc600078e02ea */
[----:B------:R1:W-:Y:S04]  /*147b0*/  LDGSTS.E [R6+0x54600], desc[UR38][R234.64], P1 ;  /* 0x54600000ea067fae */ /* 0x0003e800089a1026 */
[----:B------:R-:W3:Y:S04]  /*147c0*/  LDL.LU.64 R2, [R1+0x4f0] ;  /* 0x0004f00001027983 */ /* 0x000ee80000300a00 */
[----:B------:R-:W-:Y:S04]  /*147d0*/  STL.64 [R1+0x4c8], R22 ;  /* 0x0004c81601007387 */ /* 0x000fe80000100a00 */
[----:B------:R4:W-:Y:S01]  /*147e0*/  STL.64 [R1+0xb8], R10 ;  /* 0x0000b80a01007387 */ /* 0x0009e20000100a00 */
[----:B------:R-:W-:-:S03]  /*147f0*/  IMAD.WIDE R34, R213, 0x4, R226 ;  /* 0x00000004d5227825 */ /* 0x000fc600078e02e2 */
[----:B------:R-:W-:Y:S01]  /*14800*/  LDGSTS.E [R6+0x54a00], desc[UR38][R230.64], P1 ;  /* 0x54a00000e6067fae */ /* 0x000fe200089a1026 */
[----:B------:R-:W-:-:S03]  /*14810*/  IMAD.WIDE R38, R213, 0x4, R222 ;  /* 0x00000004d5267825 */ /* 0x000fc600078e02de */
[----:B------:R-:W-:Y:S04]  /*14820*/  LDGSTS.E [R6+0x54e00], desc[UR38][R226.64], P1 ;  /* 0x54e00000e2067fae */ /* 0x000fe800089a1026 */
[----:B----4-:R-:W4:Y:S01]  /*14830*/  LDL.LU.64 R10, [R1+0x120] ;  /* 0x00012000010a7983 */ /* 0x010f220000300a00 */
[----:B------:R-:W-:-:S03]  /*14840*/  IMAD.WIDE R42, R213, 0x4, R218 ;  /* 0x00000004d52a7825 */ /* 0x000fc600078e02da */
[----:B------:R5:W-:Y:S01]  /*14850*/  STL.64 [R1+0xb0], R14 ;  /* 0x0000b00e01007387 */ /* 0x000be20000100a00 */
[----:B------:R-:W-:-:S03]  /*14860*/  IMAD.WIDE R46, R213, 0x4, R214 ;  /* 0x00000004d52e7825 */ /* 0x000fc600078e02d6 */
[----:B------:R1:W-:Y:S04]  /*14870*/  STL.64 [R1+0x498], R30 ;  /* 0x0004981e01007387 */ /* 0x0003e80000100a00 */
[----:B------:R-:W-:Y:S04]  /*14880*/  STL.64 [R1+0x4d0], R34 ;  /* 0x0004d02201007387 */ /* 0x000fe80000100a00 */
[----:B------:R-:W-:Y:S04]  /*14890*/  STL.64 [R1+0x4d8], R38 ;  /* 0x0004d82601007387 */ /* 0x000fe80000100a00 */
[----:B------:R-:W-:Y:S04]  /*148a0*/  STL.64 [R1+0x4e0], R42 ;  /* 0x0004e02a01007387 */ /* 0x000fe80000100a00 */
[----:B------:R-:W-:Y:S04]  /*148b0*/  STL.64 [R1+0x4e8], R46 ;  /* 0x0004e82e01007387 */ /* 0x000fe80000100a00 */
[----:B------:R-:W2:Y:S04]  /*148c0*/  LDL.LU.64 R22, [R1+0x188] ;  /* 0x0001880001167983 */ /* 0x000ea80000300a00 */
[----:B------:R-:W2:Y:S01]  /*148d0*/  LDL.LU.64 R18, [R1+0x180] ;  /* 0x0001800001127983 */ /* 0x000ea20000300a00 */
[----:B------:R-:W-:-:S03]  /*148e0*/  IMAD.WIDE R28, R213, 0x4, R232 ;  /* 0x00000004d51c7825 */ /* 0x000fc600078e02e8 */
[----:B------:R-:W2:Y:S01]  /*148f0*/  LDL R247, [R1+0x13c] ;  /* 0x00013c0001f77983 */ /* 0x000ea20000100800 */
[----:B------:R-:W-:-:S03]  /*14900*/  IMAD.WIDE R26, R213, 0x4, R238 ;  /* 0x00000004d51a7825 */ /* 0x000fc600078e02ee */
[----:B------:R-:W2:Y:S04]  /*14910*/  LDL.LU.64 R232, [R1+0x178] ;  /* 0x0001780001e87983 */ /* 0x000ea80000300a00 */
        /* <DEDUP_REMOVED lines=35> */
[----:B------:R-:W-:-:S03]  /*14b50*/  UIADD3 UR4, UPT, UPT, UR34, -0xc0, URZ ;  /* 0xffffff4022047890 */ /* 0x000fc6000fffe0ff */
[----:B------:R-:W-:Y:S04]  /*14b60*/  LDGSTS.E [R6+0x5de00], desc[UR38][R178.64], P1 ;  /* 0x5de00000b2067fae */ /* 0x000fe800089a1026 */
[----:B------:R-:W-:Y:S04]  /*14b70*/  LDGSTS.E [R6+0x5e200], desc[UR38][R182.64], P1 ;  /* 0x5e200000b6067fae */ /* 0x000fe800089a1026 */
[----:B------:R-:W-:Y:S04]  /*14b80*/  LDGSTS.E [R6+0x5e600], desc[UR38][R186.64], P1 ;  /* 0x5e600000ba067fae */ /* 0x000fe800089a1026 */
[----:B------:R-:W-:Y:S01]  /*14b90*/  LDGSTS.E [R6+0x5ea00], desc[UR38][R190.64], P1 ;  /* 0x5ea00000be067fae */ /* 0x000fe200089a1026 */
[----:B------:R-:W-:-:S03]  /*14ba0*/  VIADD R212, R212, 0x1f ;  /* 0x0000001fd4d47836 */ /* 0x000fc60000000000 */
[----:B------:R-:W-:Y:S04]  /*14bb0*/  LDGSTS.E [R6+0x5ee00], desc[UR38][R194.64], P1 ;  /* 0x5ee00000c2067fae */ /* 0x000fe800089a1026 */
[----:B------:R-:W-:Y:S04]  /*14bc0*/  LDGSTS.E [R6+0x5f200], desc[UR38][R198.64], P1 ;  /* 0x5f200000c6067fae */ /* 0x000fe800089a1026 */
[----:B------:R-:W-:Y:S04]  /*14bd0*/  LDGSTS.E [R6+0x5f600], desc[UR38][R202.64], P1 ;  /* 0x5f600000ca067fae */ /* 0x000fe800089a1026 */
[----:B------:R-:W-:Y:S04]  /*14be0*/  LDGSTS.E [R6+0x5fa00], desc[UR38][R206.64], P1 ;  /* 0x5fa00000ce067fae */ /* 0x000fe800089a1026 */
[----:B------:R-:W-:Y:S01]  /*14bf0*/  LDGSTS.E [R6+0x5fe00], desc[UR38][R236.64], P1 ;  /* 0x5fe00000ec067fae */ /* 0x000fe200089a1026 */
[----:B----4-:R-:W-:Y:S01]  /*14c00*/  IMAD.WIDE R238, R5, 0x4, R10 ;  /* 0x0000000405ee7825 */ /* 0x010fe200078e020a */
[----:B---3--:R-:W-:-:S02]  /*14c10*/  ISETP.GE.AND P1, PT, R2, UR4, PT ;  /* 0x0000000402007c0c */ /* 0x008fc4000bf26270 */
[----:B------:R-:W3:Y:S01]  /*14c20*/  LDL.LU.64 R10, [R1+0x170] ;  /* 0x00017000010a7983 */ /* 0x000ee20000300a00 */
[----:B------:R-:W-:Y:S02]  /*14c30*/  ISETP.GT.AND P3, PT, R212, 0xdf, PT ;  /* 0x000000dfd400780c */ /* 0x000fe40003f64270 */
[----:B------:R-:W-:Y:S01]  /*14c40*/  SEL R212, RZ, 0x4, P1 ;  /* 0x00000004ffd47807 */ /* 0x000fe20000800000 */
[----:B-----5:R-:W4:Y:S01]  /*14c50*/  LDL R14, [R1+0x140] ;  /* 0x00014000010e7983 */ /* 0x020f220000100800 */
[----:B------:R-:W-:Y:S02]  /*14c60*/  LOP3.LUT R251, R2, 0x2, RZ, 0xfc, !PT ;  /* 0x0000000202fb7812 */ /* 0x000fe400078efcff */
[----:B------:R-:W-:Y:S01]  /*14c70*/  SEL R212, R212, RZ, P3 ;  /* 0x000000ffd4d47207 */ /* 0x000fe20001800000 */
[----:B------:R-:W0:Y:S01]  /*14c80*/  LDGDEPBAR ;  /* 0x00000000000079af */ /* 0x000e220000000000 */
[----:B------:R-:W-:Y:S02]  /*14c90*/  ISETP.GE.AND P1, PT, R251, UR4, PT ;  /* 0x00000004fb007c0c */ /* 0x000fe4000bf26270 */
[----:B------:R-:W-:Y:S01]  /*14ca0*/  ISETP.NE.U32.AND P2, PT, R212, RZ, PT ;  /* 0x000000ffd400720c */ /* 0x000fe20003f45070 */
[----:B-1----:R-:W5:Y:S01]  /*14cb0*/  LDL.LU.64 R30, [R1+0x168] ;  /* 0x00016800011e7983 */ /* 0x002f620000300a00 */
[----:B------:R-:W-:Y:S01]  /*14cc0*/  SEL R212, RZ, 0x4, P1 ;  /* 0x00000004ffd47807 */ /* 0x000fe20000800000 */
[----:B------:R-:W-:-:S02]  /*14cd0*/  IMAD.WIDE R24, R213, 0x4, R242 ;  /* 0x00000004d5187825 */ /* 0x000fc400078e02f2 */
[----:B------:R-:W4:Y:S01]  /*14ce0*/  LDL.LU.64 R242, [R1+0x160] ;  /* 0x0001600001f27983 */ /* 0x000f220000300a00 */
[----:B------:R-:W-:Y:S01]  /*14cf0*/  SEL R212, R212, RZ, P3 ;  /* 0x000000ffd4d47207 */ /* 0x000fe20001800000 */
[----:B------:R-:W-:Y:S02]  /*14d00*/  IMAD.U32 R250, RZ, RZ, UR26 ;  /* 0x0000001afffa7e24 */ /* 0x000fe4000f8e00ff */
[----:B------:R-:W4:Y:S01]  /*14d10*/  LDL R15, [R1+0x144] ;  /* 0x00014400010f7983 */ /* 0x000f220000100800 */
[----:B------:R-:W-:Y:S01]  /*14d20*/  ISETP.NE.U32.AND P1, PT, R212, RZ, PT ;  /* 0x000000ffd400720c */ /* 0x000fe20003f25070 */
[C---:B--2---:R-:W-:Y:S01]  /*14d30*/  IMAD.WIDE R240, R5.reuse, 0x4, R22 ;  /* 0x0000000405f07825 */ /* 0x044fe200078e0216 */
[----:B------:R-:W-:Y:S01]  /*14d40*/  IADD3 R250, PT, PT, R250, 0x100000, R0 ;  /* 0x00100000fafa7810 */ /* 0x000fe20007ffe000 */
[----:B------:R-:W-:Y:S02]  /*14d50*/  BAR.SYNC.DEFER_BLOCKING 0x0 ;  /* 0x0000000000007b1d */ /* 0x000fe40000010000 */
[----:B------:R-:W-:-:S04]  /*14d60*/  IMAD.WIDE R234, R5, 0x4, R18 ;  /* 0x0000000405ea7825 */ /* 0x000fc800078e0212 */
[----:B------:R1:W-:Y:S04]  /*14d70*/  STL.64 [R1+0x490], R240 ;  /* 0x000490f001007387 */ /* 0x0003e80000100a00 */
[----:B------:R-:W2:Y:S01]  /*14d80*/  LDL.LU.64 R22, [R1+0x130] ;  /* 0x0001300001167983 */ /* 0x000ea20000300a00 */
[----:B------:R-:W-:-:S03]  /*14d90*/  LOP3.LUT R251, R2, 0x4, RZ, 0xfc, !PT ;  /* 0x0000000402fb7812 */ /* 0x000fc600078efcff */
[----:B------:R-:W2:Y:S01]  /*14da0*/  LDL.LU.64 R18, [R1+0x128] ;  /* 0x0001280001127983 */ /* 0x000ea20000300a00 */
[----:B------:R-:W-:-:S03]  /*14db0*/  ISETP.GE.AND P4, PT, R251, UR4, PT ;  /* 0x00000004fb007c0c */ /* 0x000fc6000bf86270 */
[----:B------:R-:W-:Y:S01]  /*14dc0*/  @!PT LDS RZ, [RZ] ;  /* 0x00000000fffff984 */ /* 0x000fe20000000800 */
[----:B------:R-:W-:Y:S01]  /*14dd0*/  @!PT LDS RZ, [RZ] ;  /* 0x00000000fffff984 */ /* 0x000fe20000000800 */
[----:B------:R-:W-:Y:S01]  /*14de0*/  @!PT LDS RZ, [RZ] ;  /* 0x00000000fffff984 */ /* 0x000fe20000000800 */
[----:B------:R-:W-:Y:S04]  /*14df0*/  LDGSTS.E [R250+-0x74000], desc[UR38][R238.64], P2 ;  /* 0x8c000000eefa7fae */ /* 0x000fe800091a1026 */
[----:B------:R1:W-:Y:S01]  /*14e00*/  LDGSTS.E [R250+-0x73ff8], desc[UR38][R240.64], P1 ;  /* 0x8c008000f0fa7fae */ /* 0x0003e200089a1026 */
[----:B------:R-:W-:Y:S02]  /*14e10*/  SEL R212, RZ, 0x4, P4 ;  /* 0x00000004ffd47807 */ /* 0x000fe40002000000 */
[----:B------:R-:W-:Y:S01]  /*14e20*/  LOP3.LUT R251, R2, 0x6, RZ, 0xfc, !PT ;  /* 0x0000000602fb7812 */ /* 0x000fe200078efcff */
[----:B------:R-:W2:Y:S01]  /*14e30*/  LDL R250, [R1+0x148] ;  /* 0x0001480001fa7983 */ /* 0x000ea20000100800 */
[----:B------:R-:W-:Y:S01]  /*14e40*/  SEL R212, R212, RZ, P3 ;  /* 0x000000ffd4d47207 */ /* 0x000fe20001800000 */
[----:B------:R-:W-:Y:S01]  /*14e50*/  IMAD.WIDE R232, R5, 0x4, R232 ;  /* 0x0000000405e87825 */ /* 0x000fe200078e02e8 */
[----:B------:R-:W-:Y:S01]  /*14e60*/  ISETP.GE.AND P5, PT, R251, UR4, PT ;  /* 0x00000004fb007c0c */ /* 0x000fe2000bfa6270 */
[----:B-1----:R-:W1:Y:S01]  /*14e70*/  LDC R240, c[0x0][0x3a0] ;  /* 0x0000e800fff07b82 */ /* 0x002e620000000800 */
[----:B------:R-:W-:-:S02]  /*14e80*/  ISETP.NE.U32.AND P4, PT, R212, RZ, PT ;  /* 0x000000ffd400720c */ /* 0x000fc40003f85070 */
[----:B------:R-:W-:-:S04]  /*14e90*/  SEL R212, RZ, 0x4, P5 ;  /* 0x00000004ffd47807 */ /* 0x000fc80002800000 */
[----:B------:R-:W-:-:S04]  /*14ea0*/  SEL R212, R212, RZ, P3 ;  /* 0x000000ffd4d47207 */ /* 0x000fc80001800000 */
[----:B------:R-:W-:-:S03]  /*14eb0*/  ISETP.NE.U32.AND P5, PT, R212, RZ, PT ;  /* 0x000000ffd400720c */ /* 0x000fc60003fa5070 */
[----:B------:R-:W-:Y:S10]  /*14ec0*/  LDGSTS.E [R247+-0x74000], desc[UR38][R234.64], P4 ;  /* 0x8c000000eaf77fae */ /* 0x000ff4000a1a1026 */
[----:B------:R-:W-:Y:S01]  /*14ed0*/  LDGSTS.E [R247+-0x73ff8], desc[UR38][R232.64], P5 ;  /* 0x8c008000e8f77fae */ /* 0x000fe2000a9a1026 */
[----:B------:R-:W-:Y:S01]  /*14ee0*/  LOP3.LUT R251, R2, 0x8, RZ, 0xfc, !PT ;  /* 0x0000000802fb7812 */ /* 0x000fe200078efcff */
[----:B---3--:R-:W-:-:S02]  /*14ef0*/  IMAD.WIDE R230, R5, 0x4, R10 ;  /* 0x0000000405e67825 */ /* 0x008fc400078e020a */
[----:B------:R-:W3:Y:S04]  /*14f00*/  LDL.LU.64 R10, [R1+0x118] ;  /* 0x00011800010a7983 */ /* 0x000ee80000300a00 */
[----:B------:R-:W2:Y:S01]  /*14f10*/  LDL.LU.64 R246, [R1+0x110] ;  /* 0x0001100001f67983 */ /* 0x000ea20000300a00 */
[----:B------:R-:W-:Y:S02]  /*14f20*/  ISETP.GE.AND P6, PT, R251, UR4, PT ;  /* 0x00000004fb007c0c */ /* 0x000fe4000bfc6270 */
[----:B------:R-:W-:Y:S01]  /*14f30*/  LOP3.LUT R251, R2, 0xa, RZ, 0xfc, !PT ;  /* 0x0000000a02fb7812 */ /* 0x000fe200078efcff */
[----:B------:R-:W-:Y:S01]  /*14f40*/  IMAD.WIDE R248, R213, 0x4, R248 ;  /* 0x00000004d5f87825 */ /* 0x000fe200078e02f8 */
[----:B------:R-:W-:Y:S01]  /*14f50*/  SEL R212, RZ, 0x4, P6 ;  /* 0x00000004ffd47807 */ /* 0x000fe20003000000 */
[----:B------:R-:W2:Y:S01]  /*14f60*/  LDL.LU.64 R214, [R1+0xe8] ;  /* 0x0000e80001d67983 */ /* 0x000ea20000300a00 */
[----:B------:R-:W-:-:S02]  /*14f70*/  ISETP.GE.AND P6, PT, R251, UR4, PT ;  /* 0x00000004fb007c0c */ /* 0x000fc4000bfc6270 */
[----:B------:R-:W-:Y:S02]  /*14f80*/  SEL R212, R212, RZ, P3 ;  /* 0x000000ffd4d47207 */ /* 0x000fe40001800000 */
[----:B------:R-:W-:Y:S02]  /*14f90*/  LOP3.LUT R251, R2, 0xc, RZ, 0xfc, !PT ;  /* 0x0000000c02fb7812 */ /* 0x000fe400078efcff */
[----:B------:R-:W-:Y:S02]  /*14fa0*/  ISETP.NE.U32.AND P2, PT, R212, RZ, PT ;  /* 0x000000ffd400720c */ /* 0x000fe40003f45070 */
[----:B------:R-:W-:Y:S02]  /*14fb0*/  SEL R212, RZ, 0x4, P6 ;  /* 0x00000004ffd47807 */ /* 0x000fe40003000000 */
[----:B------:R-:W-:Y:S01]  /*14fc0*/  ISETP.GE.AND P6, PT, R251, UR4, PT ;  /* 0x00000004fb007c0c */ /* 0x000fe2000bfc6270 */
[----:B------:R-:W-:Y:S01]  /*14fd0*/  IMAD.WIDE R8, R213, 0x4, R8 ;  /* 0x00000004d5087825 */ /* 0x000fe200078e0208 */
[----:B------:R-:W-:-:S03]  /*14fe0*/  SEL R212, R212, RZ, P3 ;  /* 0x000000ffd4d47207 */ /* 0x000fc60001800000 */
[----:B------:R-:W-:Y:S01]  /*14ff0*/  IMAD.WIDE R12, R213, 0x4, R12 ;  /* 0x00000004d50c7825 */ /* 0x000fe200078e020c */
[----:B------:R-:W-:-:S03]  /*15000*/  LOP3.LUT R251, R2, 0xe, RZ, 0xfc, !PT ;  /* 0x0000000e02fb7812 */ /* 0x000fc600078efcff */
        /* <DEDUP_REMOVED lines=87> */
[----:B------:R-:W-:Y:S01]  /*15580*/  IMAD.WIDE R236, R213, 0x4, R236 ;  /* 0x00000004d5ec7825 */ /* 0x000fe200078e02ec */
[----:B------:R-:W-:Y:S01]  /*15590*/  SEL R213, RZ, 0x4, P6 ;  /* 0x00000004ffd57807 */ /* 0x000fe20003000000 */
[----:B----4-:R-:W-:Y:S01]  /*155a0*/  LDGSTS.E [R14+-0x74000], desc[UR38][R230.64], P2 ;  /* 0x8c000000e60e7fae */ /* 0x010fe200091a1026 */
[----:B------:R-:W-:Y:S02]  /*155b0*/  ISETP.NE.U32.AND P6, PT, R212, RZ, PT ;  /* 0x000000ffd400720c */ /* 0x000fe40003fc5070 */
[----:B------:R-:W-:Y:S02]  /*155c0*/  SEL R212, R213, RZ, P3 ;  /* 0x000000ffd5d47207 */ /* 0x000fe40001800000 */
[----:B------:R-:W-:Y:S02]  /*155d0*/  ISETP.GE.AND P1, PT, R251, UR4, PT ;  /* 0x00000004fb007c0c */ /* 0x000fe4000bf26270 */
[----:B------:R-:W-:Y:S02]  /*155e0*/  LOP3.LUT R251, R2, 0x10, RZ, 0xfc, !PT ;  /* 0x0000001002fb7812 */ /* 0x000fe400078efcff */
[----:B------:R-:W-:-:S02]  /*155f0*/  ISETP.NE.U32.AND P4, PT, R212, RZ, PT ;  /* 0x000000ffd400720c */ /* 0x000fc40003f85070 */
[----:B------:R-:W-:Y:S02]  /*15600*/  SEL R212, RZ, 0x4, P1 ;  /* 0x00000004ffd47807 */ /* 0x000fe40000800000 */
[----:B------:R-:W-:Y:S02]  /*15610*/  ISETP.GE.AND P1, PT, R251, UR4, PT ;  /* 0x00000004fb007c0c */ /* 0x000fe4000bf26270 */
[----:B------:R-:W-:Y:S02]  /*15620*/  SEL R212, R212, RZ, P3 ;  /* 0x000000ffd4d47207 */ /* 0x000fe40001800000 */
[----:B------:R-:W-:Y:S02]  /*15630*/  SEL R213, RZ, 0x4, P1 ;  /* 0x00000004ffd57807 */ /* 0x000fe40000800000 */
[----:B------:R-:W-:Y:S02]  /*15640*/  LOP3.LUT R251, R2, 0x12, RZ, 0xfc, !PT ;  /* 0x0000001202fb7812 */ /* 0x000fe400078efcff */
[----:B------:R-:W-:-:S02]  /*15650*/  ISETP.NE.U32.AND P1, PT, R212, RZ, PT ;  /* 0x000000ffd400720c */ /* 0x000fc40003f25070 */
[----:B------:R-:W-:Y:S02]  /*15660*/  SEL R212, R213, RZ, P3 ;  /* 0x000000ffd5d47207 */ /* 0x000fe40001800000 */
[----:B------:R-:W-:Y:S02]  /*15670*/  ISETP.GE.AND P5, PT, R251, UR4, PT ;  /* 0x00000004fb007c0c */ /* 0x000fe4000bfa6270 */
[----:B------:R-:W-:Y:S02]  /*15680*/  LOP3.LUT R251, R2, 0x14, RZ, 0xfc, !PT ;  /* 0x0000001402fb7812 */ /* 0x000fe400078efcff */
[----:B------:R-:W-:Y:S02]  /*15690*/  ISETP.NE.U32.AND P2, PT, R212, RZ, PT ;  /* 0x000000ffd400720c */ /* 0x000fe40003f45070 */
[----:B------:R-:W-:Y:S02]  /*156a0*/  SEL R212, RZ, 0x4, P5 ;  /* 0x00000004ffd47807 */ /* 0x000fe40002800000 */
[----:B------:R-:W-:Y:S01]  /*156b0*/  ISETP.GE.AND P5, PT, R251, UR4, PT ;  /* 0x00000004fb007c0c */ /* 0x000fe2000bfa6270 */
[----:B-----5:R-:W-:Y:S01]  /*156c0*/  IMAD.WIDE R228, R5, 0x4, R30 ;  /* 0x0000000405e47825 */ /* 0x020fe200078e021e */
[----:B------:R-:W-:-:S02]  /*156d0*/  SEL R212, R212, RZ, P3 ;  /* 0x000000ffd4d47207 */ /* 0x000fc40001800000 */
[----:B------:R-:W-:Y:S01]  /*156e0*/  SEL R213, RZ, 0x4, P5 ;  /* 0x00000004ffd57807 */ /* 0x000fe20002800000 */
[----:B------:R-:W-:Y:S01]  /*156f0*/  IMAD.WIDE R226, R5, 0x4, R242 ;  /* 0x0000000405e27825 */ /* 0x000fe200078e02f2 */
[----:B------:R-:W-:Y:S01]  /*15700*/  LOP3.LUT R251, R2, 0x16, RZ, 0xfc, !PT ;  /* 0x0000001602fb7812 */ /* 0x000fe200078efcff */
[----:B------:R-:W-:Y:S01]  /*15710*/  LDGSTS.E [R14+-0x73ff8], desc[UR38][R228.64], P6 ;  /* 0x8c008000e40e7fae */ /* 0x000fe2000b1a1026 */
[----:B------:R-:W-:Y:S02]  /*15720*/  ISETP.NE.U32.AND P5, PT, R212, RZ, PT ;  /* 0x000000ffd400720c */ /* 0x000fe40003fa5070 */
[----:B------:R-:W-:Y:S01]  /*15730*/  SEL R212, R213, RZ, P3 ;  /* 0x000000ffd5d47207 */ /* 0x000fe20001800000 */
[----:B------:R-:W-:Y:S01]  /*15740*/  LDGSTS.E [R15+-0x74000], desc[UR38][R226.64], P4 ;  /* 0x8c000000e20f7fae */ /* 0x000fe2000a1a1026 */
[----:B------:R-:W-:Y:S02]  /*15750*/  ISETP.GE.AND P6, PT, R251, UR4, PT ;  /* 0x00000004fb007c0c */ /* 0x000fe4000bfc6270 */
[----:B------:R-:W-:Y:S01]  /*15760*/  ISETP.NE.U32.AND P4, PT, R212, RZ, PT ;  /* 0x000000ffd400720c */ /* 0x000fe20003f85070 */
[----:B--2---:R-:W-:Y:S01]  /*15770*/  IMAD.WIDE R224, R5, 0x4, R22 ;  /* 0x0000000405e07825 */ /* 0x004fe200078e0216 */
[----:B------:R-:W-:Y:S01]  /*15780*/  SEL R212, RZ, 0x4, P6 ;  /* 0x00000004ffd47807 */ /* 0x000fe20003000000 */
[----:B------:R-:W2:Y:S01]  /*15790*/  LDL.LU.64 R242, [R1+0x100] ;  /* 0x0001000001f27983 */ /* 0x000ea20000300a00 */
[----:B------:R-:W-:-:S02]  /*157a0*/  ISETP.GE.AND P6, PT, R252, UR4, PT ;  /* 0x00000004fc007c0c */ /* 0x000fc4000bfc6270 */
[----:B------:R-:W-:Y:S01]  /*157b0*/  SEL R212, R212, RZ, P3 ;  /* 0x000000ffd4d47207 */ /* 0x000fe20001800000 */
[----:B------:R-:W-:Y:S01]  /*157c0*/  IMAD.WIDE R222, R5, 0x4, R18 ;  /* 0x0000000405de7825 */ /* 0x000fe200078e0212 */
[----:B------:R-:W-:Y:S01]  /*157d0*/  SEL R213, RZ, 0x4, P6 ;  /* 0x00000004ffd57807 */ /* 0x000fe20003000000 */
[----:B------:R-:W-:Y:S01]  /*157e0*/  LDGSTS.E [R15+-0x73ff8], desc[UR38][R224.64], P1 ;  /* 0x8c008000e00f7fae */ /* 0x000fe200089a1026 */
[----:B------:R-:W-:Y:S02]  /*157f0*/  LOP3.LUT R251, R2, 0x1a, RZ, 0xfc, !PT ;  /* 0x0000001a02fb7812 */ /* 0x000fe400078efcff */
[----:B------:R-:W-:Y:S01]  /*15800*/  ISETP.NE.U32.AND P6, PT, R212, RZ, PT ;  /* 0x000000ffd400720c */ /* 0x000fe20003fc5070 */
[----:B------:R-:W-:Y:S01]  /*15810*/  LDGSTS.E [R250+-0x74000], desc[UR38][R222.64], P2 ;  /* 0x8c000000defa7fae */ /* 0x000fe200091a1026 */
[----:B------:R-:W-:Y:S02]  /*15820*/  SEL R212, R213, RZ, P3 ;  /* 0x000000ffd5d47207 */ /* 0x000fe40001800000 */
[----:B------:R-:W-:Y:S01]  /*15830*/  ISETP.GE.AND P1, PT, R251, UR4, PT ;  /* 0x00000004fb007c0c */ /* 0x000fe2000bf26270 */
[----:B---3--:R-:W-:Y:S01]  /*15840*/  IMAD.WIDE R220, R5, 0x4, R10 ;  /* 0x0000000405dc7825 */ /* 0x008fe200078e020a */
[----:B------:R-:W-:Y:S01]  /*15850*/  LOP3.LUT R251, R2, 0x1c, RZ, 0xfc, !PT ;  /* 0x0000001c02fb7812 */ /* 0x000fe200078efcff */
[----:B------:R-:W3:Y:S01]  /*15860*/  LDL R241, [R1+0x154] ;  /* 0x0001540001f17983 */ /* 0x000ee20000100800 */
[----:B------:R-:W-:-:S02]  /*15870*/  ISETP.NE.U32.AND P2, PT, R212, RZ, PT ;  /* 0x000000ffd400720c */ /* 0x000fc40003f45070 */
[----:B------:R-:W-:Y:S01]  /*15880*/  SEL R212, RZ, 0x4, P1 ;  /* 0x00000004ffd47807 */ /* 0x000fe20000800000 */
[----:B------:R-:W-:Y:S01]  /*15890*/  IMAD.WIDE R218, R5, 0x4, R246 ;  /* 0x0000000405da7825 */ /* 0x000fe200078e02f6 */
[----:B------:R-:W-:Y:S01]  /*158a0*/  ISETP.GE.AND P1, PT, R251, UR4, PT ;  /* 0x00000004fb007c0c */ /* 0x000fe2000bf26270 */
[----:B------:R-:W-:Y:S01]  /*158b0*/  LDGSTS.E [R250+-0x73ff8], desc[UR38][R220.64], P5 ;  /* 0x8c008000dcfa7fae */ /* 0x000fe2000a9a1026 */
[----:B------:R-:W4:Y:S01]  /*158c0*/  S2R R251, SR_TID.X ;  /* 0x0000000000fb7919 */ /* 0x000f220000002100 */
[----:B------:R-:W-:Y:S02]  /*158d0*/  SEL R212, R212, RZ, P3 ;  /* 0x000000ffd4d47207 */ /* 0x000fe40001800000 */
[----:B------:R-:W-:Y:S01]  /*158e0*/  SEL R213, RZ, 0x4, P1 ;  /* 0x00000004ffd57807 */ /* 0x000fe20000800000 */
[----:B------:R-:W-:Y:S01]  /*158f0*/  LDGSTS.E [R245+-0x74000], desc[UR38][R218.64], P4 ;  /* 0x8c000000daf57fae */ /* 0x000fe2000a1a1026 */
[----:B------:R-:W-:Y:S02]  /*15900*/  ISETP.NE.U32.AND P1, PT, R212, RZ, PT ;  /* 0x000000ffd400720c */ /* 0x000fe40003f25070 */
[----:B------:R-:W-:Y:S01]  /*15910*/  SEL R212, R213, RZ, P3 ;  /* 0x000000ffd5d47207 */ /* 0x000fe20001800000 */
[----:B------:R-:W-:Y:S01]  /*15920*/  IMAD.WIDE R216, R5, 0x4, R210 ;  /* 0x0000000405d87825 */ /* 0x000fe200078e02d2 */
[----:B------:R-:W5:Y:S02]  /*15930*/  LDL.64 R46, [R1+0xa0] ;  /* 0x0000a000012e7983 */ /* 0x000f640000100a00 */
[----:B------:R-:W-:-:S02]  /*15940*/  ISETP.NE.U32.AND P4, PT, R212, RZ, PT ;  /* 0x000000ffd400720c */ /* 0x000fc40003f85070 */
[----:B------:R-:W3:Y:S04]  /*15950*/  LDL.64 R42, [R1+0x90] ;  /* 0x00009000012a7983 */ /* 0x000ee80000100a00 */
[----:B------:R-:W3:Y:S04]  /*15960*/  LDL.64 R38, [R1+0x80] ;  /* 0x0000800001267983 */ /* 0x000ee80000100a00 */
[----:B------:R-:W3:Y:S04]  /*15970*/  LDL.64 R34, [R1+0x70] ;  /* 0x0000700001227983 */ /* 0x000ee80000100a00 */
[----:B------:R-:W3:Y:S04]  /*15980*/  LDL.64 R30, [R1+0x60] ;  /* 0x00006000011e7983 */ /* 0x000ee80000100a00 */
[----:B------:R-:W3:Y:S01]  /*15990*/  LDL.64 R22, [R1+0x50] ;  /* 0x0000500001167983 */ /* 0x000ee20000100a00 */
[----:B----4-:R-:W-:-:S03]  /*159a0*/  LOP3.LUT R251, R251, 0x1f, RZ, 0xc0, !PT ;  /* 0x0000001ffbfb7812 */ /* 0x010fc600078ec0ff */
[----:B------:R-:W4:Y:S01]  /*159b0*/  LDL.64 R18, [R1+0x40] ;  /* 0x0000400001127983 */ /* 0x000f220000100a00 */
[----:B------:R-:W-:-:S03]  /*159c0*/  ISETP.GE.AND P5, PT, R251, UR4, PT ;  /* 0x00000004fb007c0c */ /* 0x000fc6000bfa6270 */
[----:B------:R-:W3:Y:S01]  /*159d0*/  LDL.64 R14, [R1+0x30] ;  /* 0x00003000010e7983 */ /* 0x000ee20000100a00 */
[----:B------:R-:W-:Y:S02]  /*159e0*/  LOP3.LUT R251, R2, 0x1e, RZ, 0xfc, !PT ;  /* 0x0000001e02fb7812 */ /* 0x000fe400078efcff */
[----:B------:R-:W-:Y:S01]  /*159f0*/  SEL R212, RZ, 0x4, P5 ;  /* 0x00000004ffd47807 */ /* 0x000fe20002800000 */
[----:B------:R-:W3:Y:S01]  /*15a00*/  LDL.64 R10, [R1+0x20] ;  /* 0x00002000010a7983 */ /* 0x000ee20000100a00 */
[----:B------:R-:W-:Y:S02]  /*15a10*/  ISETP.GE.AND P5, PT, R251, UR4, PT ;  /* 0x00000004fb007c0c */ /* 0x000fe4000bfa6270 */
[----:B------:R-:W-:Y:S01]  /*15a20*/  SEL R212, R212, RZ, P3 ;  /* 0x000000ffd4d47207 */ /* 0x000fe20001800000 */
[----:B------:R-:W3:Y:S01]  /*15a30*/  LDL.64 R246, [R1+0x10] ;  /* 0x0000100001f67983 */ /* 0x000ee20000100a00 */
[----:B------:R-:W-:-:S03]  /*15a40*/  SEL R210, RZ, 0x4, P5 ;  /* 0x00000004ffd27807 */ /* 0x000fc60002800000 */
[----:B------:R-:W3:Y:S01]  /*15a50*/  LDL.64 R250, [R1] ;  /* 0x0000000001fa7983 */ /* 0x000ee20000100a00 */
[----:B------:R-:W-:Y:S02]  /*15a60*/  SEL R210, R210, RZ, P3 ;  /* 0x000000ffd2d27207 */ /* 0x000fe40001800000 */
[----:B------:R-:W-:Y:S01]  /*15a70*/  ISETP.NE.U32.AND P5, PT, R212, RZ, PT ;  /* 0x000000ffd400720c */ /* 0x000fe20003fa5070 */
[----:B------:R1:W-:Y:S01]  /*15a80*/  LDGSTS.E [R245+-0x73ff8], desc[UR38][R216.64], P6 ;  /* 0x8c008000d8f57fae */ /* 0x0003e2000b1a1026 */
[----:B------:R-:W-:-:S03]  /*15a90*/  ISETP.NE.U32.AND P6, PT, R210, RZ, PT ;  /* 0x000000ffd200720c */ /* 0x000fc60003fc5070 */
[----:B------:R-:W3:Y:S04]  /*15aa0*/  LDL.LU.64 R212, [R1+0xf0] ;  /* 0x0000f00001d47983 */ /* 0x000ee80000300a00 */
[----:B------:R-:W4:Y:S01]  /*15ab0*/  LDL.LU.64 R210, [R1+0xf8] ;  /* 0x0000f80001d27983 */ /* 0x000f220000300a00 */
[----:B------:R-:W-:Y:S01]  /*15ac0*/  UIADD3 UR17, UPT, UPT, UR34, -0xe0, URZ ;  /* 0xffffff2022117890 */ /* 0x000fe2000fffe0ff */
[----:B-1----:R-:W-:-:S05]  /*15ad0*/  VIADD R240, R240, 0x1f ;  /* 0x0000001ff0f07836 */ /* 0x002fca0000000000 */
[----:B------:R-:W-:-:S04]  /*15ae0*/  ISETP.GE.AND P3, PT, R2, UR17, PT ;  /* 0x0000001102007c0c */ /* 0x000fc8000bf66270 */
[----:B------:R-:W-:Y:S02]  /*15af0*/  SEL R245, RZ, 0x4, P3 ;  /* 0x00000004fff57807 */ /* 0x000fe40001800000 */
[----:B------:R-:W-:Y:S01]  /*15b00*/  ISETP.GT.AND P3, PT, R240, 0xff, PT ;  /* 0x000000fff000780c */ /* 0x000fe20003f64270 */
[----:B------:R-:W-:-:S04]  /*15b10*/  IMAD.WIDE R214, R5, 0x4, R214 ;  /* 0x0000000405d67825 */ /* 0x000fc800078e02d6 */
[----:B--2---:R-:W-:-:S04]  /*15b20*/  IMAD.WIDE R242, R5, 0x4, R242 ;  /* 0x0000000405f27825 */ /* 0x004fc800078e02f2 */
[----:B---3--:R-:W-:-:S04]  /*15b30*/  IMAD.WIDE R212, R5, 0x4, R212 ;  /* 0x0000000405d47825 */ /* 0x008fc800078e02d4 */
[----:B----4-:R-:W-:Y:S01]  /*15b40*/  IMAD.WIDE R210, R5, 0x4, R210 ;  /* 0x0000000405d27825 */ /* 0x010fe200078e02d2 */
[----:B------:R-:W-:Y:S02]  /*15b50*/  SEL R5, R245, RZ, P3 ;  /* 0x000000fff5057207 */ /* 0x000fe40001800000 */
[----:B------:R-:W2:Y:S04]  /*15b60*/  LDL R245, [R1+0x158] ;  /* 0x0001580001f57983 */ /* 0x000ea80000100800 */
[----:B--2---:R-:W-:Y:S04]  /*15b70*/  LDGSTS.E [R245+-0x74000], desc[UR38][R214.64], P2 ;  /* 0x8c000000d6f57fae */ /* 0x004fe800091a1026 */
[----:B------:R1:W-:Y:S04]  /*15b80*/  LDGSTS.E [R245+-0x73ff8], desc[UR38][R212.64], P1 ;  /* 0x8c008000d4f57fae */ /* 0x0003e800089a1026 */
[----:B------:R-:W-:Y:S04]  /*15b90*/  LDGSTS.E [R241+-0x74000], desc[UR38][R210.64], P4 ;  /* 0x8c000000d2f17fae */ /* 0x000fe8000a1a1026 */
[----:B------:R-:W-:Y:S04]  /*15ba0*/  LDGSTS.E [R241+-0x73ff8], desc[UR38][R242.64], P6 ;  /* 0x8c008000f2f17fae */ /* 0x000fe8000b1a1026 */
[----:B------:R-:W0:Y:S01]  /*15bb0*/  LDGDEPBAR ;  /* 0x00000000000079af */ /* 0x000e220000000000 */
[----:B------:R-:W-:Y:S01]  /*15bc0*/  LOP3.LUT R240, R2, 0x2, RZ, 0xfc, !PT ;  /* 0x0000000202f07812 */ /* 0x000fe200078efcff */
[----:B------:R-:W-:-:S02]  /*15bd0*/  USHF.R.S32.HI UR16, URZ, 0x1f, UR33 ;  /* 0x0000001fff107899 */ /* 0x000fc40008011421 */
[----:B------:R-:W-:Y:S01]  /*15be0*/  USHF.L.U32 UR62, UR33, 0x2, URZ ;  /* 0x00000002213e7899 */ /* 0x000fe200080006ff */
[----:B-----5:R-:W-:Y:S01]  /*15bf0*/  LDGSTS.E [R7+0x60000], desc[UR38][R46.64], P5 ;  /* 0x600000002e077fae */ /* 0x020fe2000a9a1026 */
[----:B------:R-:W-:Y:S01]  /*15c00*/  ISETP.NE.U32.AND P2, PT, R5, RZ, PT ;  /* 0x000000ff0500720c */ /* 0x000fe20003f45070 */
[----:B-1----:R-:W1:Y:S02]  /*15c10*/  LDC R245, c[0x0][0x3a0] ;  /* 0x0000e800fff57b82 */ /* 0x002e640000000800 */
[----:B------:R-:W-:Y:S04]  /*15c20*/  LDGSTS.E [R7+0x60400], desc[UR38][R42.64], P5 ;  /* 0x604000002a077fae */ /* 0x000fe8000a9a1026 */
[----:B------:R-:W-:Y:S04]  /*15c30*/  LDGSTS.E [R7+0x60800], desc[UR38][R38.64], P5 ;  /* 0x6080000026077fae */ /* 0x000fe8000a9a1026 */
[----:B------:R-:W2:Y:S04]  /*15c40*/  LDL.64 R46, [R1+0x98] ;  /* 0x00009800012e7983 */ /* 0x000ea80000100a00 */
[----:B------:R-:W-:Y:S04]  /*15c50*/  LDGSTS.E [R7+0x60c00], desc[UR38][R34.64], P5 ;  /* 0x60c0000022077fae */ /* 0x000fe8000a9a1026 */
[----:B------:R-:W3:Y:S04]  /*15c60*/  LDL.64 R42, [R1+0x88] ;  /* 0x00008800012a7983 */ /* 0x000ee80000100a00 */
[----:B------:R-:W-:Y:S04]  /*15c70*/  LDGSTS.E [R7+0x61000], desc[UR38][R30.64], P5 ;  /* 0x610000001e077fae */ /* 0x000fe8000a9a1026 */
[----:B------:R-:W4:Y:S04]  /*15c80*/  LDL.64 R38, [R1+0x78] ;  /* 0x0000780001267983 */ /* 0x000f280000100a00 */
[----:B------:R-:W-:Y:S04]  /*15c90*/  LDGSTS.E [R7+0x61400], desc[UR38][R22.64], P5 ;  /* 0x6140000016077fae */ /* 0x000fe8000a9a1026 */
[----:B------:R-:W5:Y:S04]  /*15ca0*/  LDL.64 R34, [R1+0x68] ;  /* 0x0000680001227983 */ /* 0x000f680000100a00 */
        /* <DEDUP_REMOVED lines=60> */
[----:B------:R-:W-:-:S03]  /*16070*/  ISETP.GE.AND P1, PT, R240, UR17, PT ;  /* 0x00000011f0007c0c */ /* 0x000fc6000bf26270 */
[----:B------:R-:W-:Y:S04]  /*16080*/  LDGSTS.E [R7+0x6f000], desc[UR38][R196.64], P5 ;  /* 0x6f000000c4077fae */ /* 0x000fe8000a9a1026 */
[----:B------:R-:W-:Y:S04]  /*16090*/  LDGSTS.E [R7+0x6f400], desc[UR38][R200.64], P5 ;  /* 0x6f400000c8077fae */ /* 0x000fe8000a9a1026 */
[----:B------:R-:W-:Y:S04]  /*160a0*/  LDGSTS.E [R7+0x6f800], desc[UR38][R204.64], P5 ;  /* 0x6f800000cc077fae */ /* 0x000fe8000a9a1026 */
[----:B------:R-:W-:Y:S04]  /*160b0*/  LDGSTS.E [R7+0x6fc00], desc[UR38][R208.64], P5 ;  /* 0x6fc00000d0077fae */ /* 0x000fe8000a9a1026 */
[----:B------:R-:W5:Y:S04]  /*160c0*/  LDL.64 R30, [R1+0xb8] ;  /* 0x0000b800011e7983 */ /* 0x000f680000100a00 */
[----:B------:R-:W5:Y:S04]  /*160d0*/  LDL.64 R240, [R1+0xb0] ;  /* 0x0000b00001f07983 */ /* 0x000f680000100a00 */
[----:B--2---:R-:W-:Y:S04]  /*160e0*/  LDGSTS.E [R6+0x60200], desc[UR38][R46.64], P5 ;  /* 0x602000002e067fae */ /* 0x004fe8000a9a1026 */
[----:B---3--:R-:W-:Y:S04]  /*160f0*/  LDGSTS.E [R6+0x60600], desc[UR38][R42.64], P5 ;  /* 0x606000002a067fae */ /* 0x008fe8000a9a1026 */
[----:B------:R-:W2:Y:S04]  /*16100*/  LDL.LU.64 R46, [R1+0x4e8] ;  /* 0x0004e800012e7983 */ /* 0x000ea80000300a00 */
[----:B----4-:R-:W-:Y:S04]  /*16110*/  LDGSTS.E [R6+0x60a00], desc[UR38][R38.64], P5 ;  /* 0x60a0000026067fae */ /* 0x010fe8000a9a1026 */
[----:B------:R-:W3:Y:S04]  /*16120*/  LDL.LU.64 R42, [R1+0x4e0] ;  /* 0x0004e000012a7983 */ /* 0x000ee80000300a00 */
[----:B-----5:R-:W-:Y:S04]  /*16130*/  LDGSTS.E [R6+0x60e00], desc[UR38][R34.64], P5 ;  /* 0x60e0000022067fae */ /* 0x020fe8000a9a1026 */
[----:B------:R-:W4:Y:S04]  /*16140*/  LDL.LU.64 R38, [R1+0x4d8] ;  /* 0x0004d80001267983 */ /* 0x000f280000300a00 */
[----:B------:R-:W-:Y:S04]  /*16150*/  LDGSTS.E [R6+0x61200], desc[UR38][R22.64], P5 ;  /* 0x6120000016067fae */ /* 0x000fe8000a9a1026 */
[----:B------:R-:W5:Y:S04]  /*16160*/  LDL.LU.64 R34, [R1+0x4d0] ;  /* 0x0004d00001227983 */ /* 0x000f680000300a00 */
[----:B------:R-:W-:Y:S04]  /*16170*/  LDGSTS.E [R6+0x61600], desc[UR38][R18.64], P5 ;  /* 0x6160000012067fae */ /* 0x000fe8000a9a1026 */
[----:B------:R-:W2:Y:S04]  /*16180*/  LDL.LU.64 R22, [R1+0x4c8] ;  /* 0x0004c80001167983 */ /* 0x000ea80000300a00 */
        /* <DEDUP_REMOVED lines=8> */
[----:B------:R-:W2:Y:S01]  /*16210*/  LDL.LU.64 R250, [R1+0x4a0] ;  /* 0x0004a00001fa7983 */ /* 0x000ea20000300a00 */
[----:B------:R-:W-:Y:S01]  /*16220*/  USHF.L.U64.HI UR63, UR33, 0x2, UR16 ;  /* 0x00000002213f7899 */ /* 0x000fe20008010210 */
[----:B------:R-:W-:-:S02]  /*16230*/  SEL R5, RZ, 0x4, P1 ;  /* 0x00000004ff057807 */ /* 0x000fc40000800000 */
[----:B--2---:R-:W-:Y:S04]  /*16240*/  LDGSTS.E [R6+0x62a00], desc[UR38][R250.64], P5 ;  /* 0x62a00000fa067fae */ /* 0x004fe8000a9a1026 */
[----:B------:R-:W-:Y:S04]  /*16250*/  LDGSTS.E [R6+0x62e00], desc[UR38][R246.64], P5 ;  /* 0x62e00000f6067fae */ /* 0x000fe8000a9a1026 */
[----:B------:R-:W-:Y:S04]  /*16260*/  LDGSTS.E [R6+0x63200], desc[UR38][R10.64], P5 ;  /* 0x632000000a067fae */ /* 0x000fe8000a9a1026 */
[----:B------:R-:W-:Y:S04]  /*16270*/  LDGSTS.E [R6+0x63600], desc[UR38][R14.64], P5 ;  /* 0x636000000e067fae */ /* 0x000fe8000a9a1026 */
[----:B------:R-:W-:Y:S04]  /*16280*/  LDGSTS.E [R6+0x63a00], desc[UR38][R18.64], P5 ;  /* 0x63a0000012067fae */ /* 0x000fe8000a9a1026 */
[----:B------:R-:W-:Y:S04]  /*16290*/  LDGSTS.E [R6+0x63e00], desc[UR38][R22.64], P5 ;  /* 0x63e0000016067fae */ /* 0x000fe8000a9a1026 */
[----:B------:R-:W-:Y:S04]  /*162a0*/  LDGSTS.E [R6+0x64200], desc[UR38][R30.64], P5 ;  /* 0x642000001e067fae */ /* 0x000fe8000a9a1026 */
[----:B------:R2:W-:Y:S04]  /*162b0*/  LDGSTS.E [R6+0x64600], desc[UR38][R240.64], P5 ;  /* 0x64600000f0067fae */ /* 0x0005e8000a9a1026 */
[----:B------:R-:W3:Y:S01]  /*162c0*/  LDL.LU.64 R30, [R1+0x498] ;  /* 0x00049800011e7983 */ /* 0x000ee20000300a00 */
[----:B--2---:R-:W-:-:S04]  /*162d0*/  IADD3 R240, P1, PT, R238, UR62, RZ ;  /* 0x0000003eeef07c10 */ /* 0x004fc8000ff3e0ff */
[----:B------:R-:W-:-:S05]  /*162e0*/  IADD3.X R241, PT, PT, R239, UR63, RZ, P1, !PT ;  /* 0x0000003feff17c10 */ /* 0x000fca0008ffe4ff */
[----:B------:R2:W-:Y:S04]  /*162f0*/  STL.64 [R1+0xa8], R240 ;  /* 0x0000a8f001007387 */ /* 0x0005e80000100a00 */
[----:B--2---:R-:W2:Y:S01]  /*16300*/  LDL.LU.64 R240, [R1+0x490] ;  /* 0x0004900001f07983 */ /* 0x004ea20000300a00 */
[----:B-1----:R-:W-:Y:S01]  /*16310*/  VIADD R245, R245, 0x1f ;  /* 0x0000001ff5f57836 */ /* 0x002fe20000000000 */
[----:B------:R-:W-:Y:S02]  /*16320*/  ISETP.NE.U32.AND P1, PT, RZ, UR6, PT ;  /* 0x00000006ff007c0c */ /* 0x000fe4000bf25070 */
[----:B------:R-:W-:-:S04]  /*16330*/  SEL R5, R5, RZ, P3 ;  /* 0x000000ff05057207 */ /* 0x000fc80001800000 */
[----:B------:R-:W-:Y:S01]  /*16340*/  ISETP.NE.U32.AND P4, PT, R5, RZ, PT ;  /* 0x000000ff0500720c */ /* 0x000fe20003f85070 */
[----:B---3--:R1:W-:Y:S04]  /*16350*/  LDGSTS.E [R6+0x64a00], desc[UR38][R30.64], P5 ;  /* 0x64a000001e067fae */ /* 0x0083e8000a9a1026 */
[----:B-----5:R1:W-:Y:S04]  /*16360*/  LDGSTS.E [R6+0x64e00], desc[UR38][R34.64], P5 ;  /* 0x64e0000022067fae */ /* 0x0203e8000a9a1026 */
[----:B----4-:R1:W-:Y:S04]  /*16370*/  LDGSTS.E [R6+0x65200], desc[UR38][R38.64], P5 ;  /* 0x6520000026067fae */ /* 0x0103e8000a9a1026 */
[----:B------:R1:W-:Y:S04]  /*16380*/  LDGSTS.E [R6+0x65600], desc[UR38][R42.64], P5 ;  /* 0x656000002a067fae */ /* 0x0003e8000a9a1026 */
        /* <DEDUP_REMOVED lines=42> */
[----:B------:R-:W0:Y:S01]  /*16630*/  LDGDEPBAR ;  /* 0x00000000000079af */ /* 0x000e220000000000 */
[----:B------:R-:W-:-:S02]  /*16640*/  ISETP.LT.OR P5, PT, R245, 0x20, P1 ;  /* 0x00000020f500780c */ /* 0x000fc40000fa1670 */
[----:B--2---:R-:W-:-:S04]  /*16650*/  IADD3 R238, P6, PT, R240, UR62, RZ ;  /* 0x0000003ef0ee7c10 */ /* 0x004fc8000ffde0ff */
[----:B------:R-:W-:Y:S01]  /*16660*/  IADD3.X R239, PT, PT, R241, UR63, RZ, P6, !PT ;  /* 0x0000003ff1ef7c10 */ /* 0x000fe2000b7fe4ff */
[----:B------:R-:W-:-:S04]  /*16670*/  DEPBAR.LE SB0, 0xc ;  /* 0x000083000000791a */ /* 0x000fc80000000000 */
[----:B------:R-:W-:Y:S06]  /*16680*/  BAR.SYNC.DEFER_BLOCKING 0x0 ;  /* 0x0000000000007b1d */ /* 0x000fec0000010000 */
[----:B-1----:R-:W-:Y:S05]  /*16690*/  @P5 BRA `(.L_x_6) ;  /* 0x0000000000d85947 */ /* 0x002fea0003800000 */
[----:B------:R-:W-:Y:S02]  /*166a0*/  USHF.R.U32.HI UR12, URZ, 0x4, UR26 ;  /* 0x00000004ff0c7899 */ /* 0x000fe4000801161a */
[----:B------:R-:W-:Y:S02]  /*166b0*/  UIADD3 UR5, UPT, UPT, UR26, 0x80000, URZ ;  /* 0x000800001a057890 */ /* 0x000fe4000fffe0ff */
[----:B------:R-:W-:Y:S02]  /*166c0*/  USGXT.U32 UR12, UR12, 0xe ;  /* 0x0000000e0c0c789a */ /* 0x000fe40008000000 */
[----:B------:R-:W-:Y:S02]  /*166d0*/  USHF.R.U32.HI UR5, URZ, 0x4, UR5 ;  /* 0x00000004ff057899 */ /* 0x000fe40008011605 */
[----:B------:R-:W-:Y:S02]  /*166e0*/  UIADD3 UR46, UP1, UPT, UR12, 0x2, URZ ;  /* 0x000000020c2e7890 */ /* 0x000fe4000ff3e0ff */
[----:B------:R-:W-:Y:S01]  /*166f0*/  USGXT.U32 UR14, UR5, 0xe ;  /* 0x0000000e050e789a */ /* 0x000fe20008000000 */
[----:B------:R-:W-:Y:S01]  /*16700*/  UMOV UR4, URZ ;  /* 0x000000ff00047c82 */ /* 0x000fe20008000000 */
[----:B------:R-:W-:Y:S01]  /*16710*/  UMOV UR6, URZ ;  /* 0x000000ff00067c82 */ /* 0x000fe20008000000 */
[----:B------:R-:W-:-:S02]  /*16720*/  UIADD3.X UR47, UPT, UPT, UR4, 0x40004040, URZ, UP1, !UPT ;  /* 0x40004040042f7890 */ /* 0x000fc40008ffe4ff */
[----:B------:R-:W-:Y:S01]  /*16730*/  UIADD3 UR50, UP1, UPT, UR14, 0x2, URZ ;  /* 0x000000020e327890 */ /* 0x000fe2000ff3e0ff */
[----:B------:R-:W-:Y:S01]  /*16740*/  UMOV UR4, UR36 ;  /* 0x0000002400047c82 */ /* 0x000fe20008000000 */
[----:B------:R-:W-:Y:S02]  /*16750*/  UMOV UR5, URZ ;  /* 0x000000ff00057c82 */ /* 0x000fe40008000000 */
[----:B------:R-:W-:Y:S01]  /*16760*/  UIADD3.X UR51, UPT, UPT, UR6, 0x40004040, URZ, UP1, !UPT ;  /* 0x4000404006337890 */ /* 0x000fe20008ffe4ff */
[----:B------:R-:W-:Y:S01]  /*16770*/  UMOV UR35, UR4 ;  /* 0x0000000400237c82 */ /* 0x000fe20008000000 */
[----:B------:R-:W-:Y:S02]  /*16780*/  UIADD3.64 UR4, UPT, UPT, UR46, 0x2, URZ ;  /* 0x000000022e047897 */ /* 0x000fe4000fffe0ff */
[----:B------:R-:W-:Y:S02]  /*16790*/  UIADD3.64 UR56, UPT, UPT, UR50, 0x2, URZ ;  /* 0x0000000232387897 */ /* 0x000fe4000fffe0ff */
[----:B------:R-:W-:-:S02]  /*167a0*/  UIADD3.64 UR6, UPT, UPT, UR46, 0x4, URZ ;  /* 0x000000042e067897 */ /* 0x000fc4000fffe0ff */
[----:B------:R-:W-:Y:S02]  /*167b0*/  UIADD3.64 UR58, UPT, UPT, UR50, 0x4, URZ ;  /* 0x00000004323a7897 */ /* 0x000fe4000fffe0ff */
[----:B------:R-:W-:Y:S02]  /*167c0*/  UIADD3 UR19, UPT, UPT, UR27, 0x100000, URZ ;  /* 0x001000001b137890 */ /* 0x000fe4000fffe0ff */
[----:B------:R-:W-:Y:S02]  /*167d0*/  UIADD3.64 UR52, UPT, UPT, UR46, 0x7fe, URZ ;  /* 0x000007fe2e347897 */ /* 0x000fe4000fffe0ff */
[----:B------:R-:W-:Y:S02]  /*167e0*/  UIADD3 UR66, UPT, UPT, UR27, 0x100000, URZ ;  /* 0x001000001b427890 */ /* 0x000fe4000fffe0ff */
[----:B------:R-:W-:Y:S02]  /*167f0*/  UIADD3.64 UR54, UPT, UPT, UR46, 0x800, URZ ;  /* 0x000008002e367897 */ /* 0x000fe4000fffe0ff */
[----:B------:R-:W-:-:S02]  /*16800*/  UIADD3 UR67, UPT, UPT, UR27, 0x100000, URZ ;  /* 0x001000001b437890 */ /* 0x000fc4000fffe0ff */
[----:B------:R-:W-:Y:S01]  /*16810*/  UIADD3.64 UR60, UPT, UPT, UR46, 0x802, URZ ;  /* 0x000008022e3c7897 */ /* 0x000fe2000fffe0ff */
[----:B------:R-:W-:Y:S01]  /*16820*/  UMOV UR24, 0x0 ;  /* 0x0000000000187882 */ /* 0x000fe20000000000 */
[----:B------:R-:W-:Y:S01]  /*16830*/  UMOV UR25, 0x4400910 ;  /* 0x0440091000197882 */ /* 0x000fe20000000000 */
[----:B------:R-:W-:Y:S01]  /*16840*/  UIADD3 UR68, UPT, UPT, UR27, 0x100000, URZ ;  /* 0x001000001b447890 */ /* 0x000fe2000fffe0ff */
[----:B------:R-:W-:Y:S01]  /*16850*/  UMOV UR13, 0x40004040 ;  /* 0x40004040000d7882 */ /* 0x000fe20000000000 */
[----:B------:R-:W-:Y:S01]  /*16860*/  UIADD3.64 UR64, UPT, UPT, UR46, 0x804, URZ ;  /* 0x000008042e407897 */ /* 0x000fe2000fffe0ff */
[----:B------:R-:W-:Y:S01]  /*16870*/  UMOV UR15, 0x40004040 ;  /* 0x40004040000f7882 */ /* 0x000fe20000000000 */
[----:B------:R-:W-:Y:S01]  /*16880*/  UMOV UR20, 0x0 ;  /* 0x0000000000147882 */ /* 0x000fe20000000000 */
[----:B------:R-:W-:Y:S01]  /*16890*/  UMOV UR21, 0x4400910 ;  /* 0x0440091000157882 */ /* 0x000fe20000000000 */
[----:B------:R-:W-:Y:S01]  /*168a0*/  UMOV UR42, 0x0 ;  /* 0x00000000002a7882 */ /* 0x000fe20000000000 */
[----:B------:R-:W-:Y:S01]  /*168b0*/  UMOV UR43, 0x4400910 ;  /* 0x04400910002b7882 */ /* 0x000fe20000000000 */
[----:B------:R1:W-:Y:S01]  /*168c0*/  UTCHMMA gdesc[UR14], gdesc[UR12], tmem[UR27], tmem[UR24], idesc[UR25], !UPT ;  /* 0x00ff180c0e0075ea */ /* 0x0003e2000f80001b */
[----:B------:R-:W-:Y:S01]  /*168d0*/  UMOV UR40, 0x0 ;  /* 0x0000000000287882 */ /* 0x000fe20000000000 */
[----:B------:R-:W-:Y:S01]  /*168e0*/  UMOV UR41, 0x4400910 ;  /* 0x0440091000297882 */ /* 0x000fe20000000000 */
[----:B------:R1:W-:Y:S01]  /*168f0*/  UTCHMMA gdesc[UR50], gdesc[UR46], tmem[UR27], tmem[UR20], idesc[UR21], UPT ;  /* 0x00ff142e320075ea */ /* 0x0003e2000b80001b */
        /* <DEDUP_REMOVED lines=8> */
[----:B------:R1:W-:Y:S01]  /*16980*/  UTCHMMA gdesc[UR14], gdesc[UR52], tmem[UR19], tmem[UR30], idesc[UR31], !UPT ;  /* 0x00ff1e340e0075ea */ /* 0x0003e2000f800013 */
[----:B------:R-:W-:Y:S01]  /*16990*/  UMOV UR48, 0x0 ;  /* 0x0000000000307882 */ /* 0x000fe20000000000 */
[----:B------:R-:W-:Y:S01]  /*169a0*/  UMOV UR49, 0x4400910 ;  /* 0x0440091000317882 */ /* 0x000fe20000000000 */
[----:B------:R1:W-:Y:S01]  /*169b0*/  UTCHMMA gdesc[UR50], gdesc[UR54], tmem[UR66], tmem[UR22], idesc[UR23], UPT ;  /* 0x00ff1636320075ea */ /* 0x0003e2000b800042 */
[----:B------:R1:W-:Y:S01]  /*169c0*/  UTCHMMA gdesc[UR56], gdesc[UR60], tmem[UR67], tmem[UR44], idesc[UR45], UPT ;  /* 0x00ff2c3c380075ea */ /* 0x0003e2000b800043 */
[----:B------:R1:W-:Y:S01]  /*169d0*/  UTCHMMA gdesc[UR58], gdesc[UR64], tmem[UR68], tmem[UR48], idesc[UR49], UPT ;  /* 0x00ff30403a0075ea */ /* 0x0003e2000b800044 */
[----:B------:R1:W-:Y:S01]  /*169e0*/  UTCBAR [UR35], URZ ;  /* 0x000000ff230073e9 */ /* 0x0003e200080000ff */
[----:B------:R-:W-:Y:S01]  /*169f0*/  NOP ;  /* 0x0000000000007918 */ /* 0x000fe20000000000 */
.L_x_6:
[----:B------:R-:W2:Y:S04]  /*16a00*/  LDL.LU R241, [R1+0x14c] ;  /* 0x00014c0001f17983 */ /* 0x000ea80000300800 */
[----:B------:R-:W3:Y:S04]  /*16a10*/  LDL.LU R245, [R1+0x140] ;  /* 0x0001400001f57983 */ /* 0x000ee80000300800 */
[----:B------:R4:W-:Y:S04]  /*16a20*/  STL [R1+0x4cc], R4 ;  /* 0x0004cc0401007387 */ /* 0x0009e80000100800 */
[----:B----4-:R-:W4:Y:S04]  /*16a30*/  LDL.LU R4, [R1+0x13c] ;  /* 0x00013c0001047983 */ /* 0x010f280000300800 */
[----:B------:R-:W-:Y:S04]  /*16a40*/  STL [R1+0x4c8], R0 ;  /* 0x0004c80001007387 */ /* 0x000fe80000100800 */
[----:B------:R1:W-:Y:S01]  /*16a50*/  STL.64 [R1+0x490], R2 ;  /* 0x0004900201007387 */ /* 0x0003e20000100a00 */
[----:B------:R-:W1:Y:S03]  /*16a60*/  S2R R240, SR_TID.X ;  /* 0x0000000000f07919 */ /* 0x000e660000002100 */
[----:B-1----:R-:W2:Y:S01]  /*16a70*/  LDL.LU.64 R2, [R1+0xa8] ;  /* 0x0000a80001027983 */ /* 0x002ea20000300a00 */
[----:B------:R-:W-:Y:S01]  /*16a80*/  BAR.SYNC.DEFER_BLOCKING 0x0 ;  /* 0x0000000000007b1d */ /* 0x000fe20000010000 */
[----:B------:R-:W-:-:S04]  /*16a90*/  IADD3 R234, P5, PT, R234, UR62, RZ ;  /* 0x0000003eeaea7c10 */ /* 0x000fc8000ffbe0ff */
[----:B------:R-:W-:Y:S02]  /*16aa0*/  IADD3.X R235, PT, PT, R235, UR63, RZ, P5, !PT ;  /* 0x0000003febeb7c10 */ /* 0x000fe4000affe4ff */
[----:B------:R-:W-:Y:S01]  /*16ab0*/  IADD3 R232, P5, PT, R232, UR62, RZ ;  /* 0x0000003ee8e87c10 */ /* 0x000fe2000ffbe0ff */
[----:B------:R-:W3:Y:S03]  /*16ac0*/  LDL.LU R0, [R1+0x144] ;  /* 0x0001440001007983 */ /* 0x000ee60000300800 */
[----:B------:R-:W-:Y:S02]  /*16ad0*/  IADD3.X R233, PT, PT, R233, UR63, RZ, P5, !PT ;  /* 0x0000003fe9e97c10 */ /* 0x000fe4000affe4ff */
[--C-:B------:R-:W-:Y:S02]  /*16ae0*/  SHF.R.U32.HI R5, RZ, 0x6, R240.reuse ;  /* 0x00000006ff057819 */ /* 0x100fe400000116f0 */
[----:B------:R-:W-:-:S02]  /*16af0*/  SHF.R.U32.HI R240, RZ, 0x6, R240 ;  /* 0x00000006fff07819 */ /* 0x000fc400000116f0 */
[----:B------:R-:W-:Y:S02]  /*16b00*/  SGXT.U32 R5, R5, 0x1 ;  /* 0x000000010505781a */ /* 0x000fe40000000000 */
[----:B------:R-:W-:Y:S02]  /*16b10*/  SGXT.U32 R240, R240, 0x1 ;  /* 0x00000001f0f0781a */ /* 0x000fe40000000000 */
[----:B------:R-:W-:Y:S02]  /*16b20*/  LOP3.LUT R5, R5, 0x6, RZ, 0xfc, !PT ;  /* 0x0000000605057812 */ /* 0x000fe400078efcff */
[----:B------:R-:W-:Y:S02]  /*16b30*/  LOP3.LUT R240, R240, 0x4, RZ, 0xfc, !PT ;  /* 0x00000004f0f07812 */ /* 0x000fe400078efcff */
[----:B------:R-:W-:-:S04]  /*16b40*/  IADD3 R230, P5, PT, R230, UR62, RZ ;  /* 0x0000003ee6e67c10 */ /* 0x000fc8000ffbe0ff */
[----:B------:R-:W-:Y:S01]  /*16b50*/  IADD3.X R231, PT, PT, R231, UR63, RZ, P5, !PT ;  /* 0x0000003fe7e77c10 */ /* 0x000fe2000affe4ff */
[----:B------:R-:W-:Y:S01]  /*16b60*/  @!PT LDS RZ, [RZ] ;  /* 0x00000000fffff984 */ /* 0x000fe20000000800 */
[----:B------:R-:W-:Y:S01]  /*16b70*/  @!PT LDS RZ, [RZ] ;  /* 0x00000000fffff984 */ /* 0x000fe20000000800 */
[----:B------:R-:W-:Y:S01]  /*16b80*/  @!PT LDS RZ, [RZ] ;  /* 0x00000000fffff984 */ /* 0x000fe20000000800 */
[----:B--2---:R-:W-:Y:S01]  /*16b90*/  LDGSTS.E [R241+-0x72000], desc[UR38][R2.64], P2 ;  /* 0x8e00000002f17fae */ /* 0x004fe200091a1026 */
[----:B------:R-:W-:-:S03]  /*16ba0*/  ISETP.GE.AND P2, PT, R240, UR17, PT ;  /* 0x00000011f0007c0c */ /* 0x000fc6000bf46270 */
[----:B------:R1:W-:Y:S01]  /*16bb0*/  LDGSTS.E [R241+-0x71ff8], desc[UR38][R238.64], P4 ;  /* 0x8e008000eef17fae */ /* 0x0003e2000a1a1026 */
[----:B------:R-:W-:-:S04]  /*16bc0*/  ISETP.GE.AND P4, PT, R5, UR17, PT ;  /* 0x0000001105007c0c */ /* 0x000fc8000bf86270 */
[----:B------:R-:W-:-:S04]  /*16bd0*/  SEL R5, RZ, 0x4, P4 ;  /* 0x00000004ff057807 */ /* 0x000fc80002000000 */
[----:B------:R-:W-:Y:S01]  /*16be0*/  SEL R5, R5, RZ, P3 ;  /* 0x000000ff05057207 */ /* 0x000fe20001800000 */
[----:B-1----:R-:W1:Y:S01]  /*16bf0*/  S2R R241, SR_TID.X ;  /* 0x0000000000f17919 */ /* 0x002e620000002100 */
[----:B------:R-:W-:Y:S02]  /*16c00*/  SEL R238, RZ, 0x4, P2 ;  /* 0x00000004ffee7807 */ /* 0x000fe40001000000 */
[----:B------:R-:W-:Y:S02]  /*16c10*/  ISETP.NE.U32.AND P4, PT, R5, RZ, PT ;  /* 0x000000ff0500720c */ /* 0x000fe40003f85070 */
[----:B------:R-:W-:-:S04]  /*16c20*/  SEL R238, R238, RZ, P3 ;  /* 0x000000ffeeee7207 */ /* 0x000fc80001800000 */
[----:B------:R-:W-:-:S13]  /*16c30*/  ISETP.NE.U32.AND P2, PT, R238, RZ, PT ;  /* 0x000000ffee00720c */ /* 0x000fda0003f45070 */
[----:B----4-:R-:W-:Y:S04]  /*16c40*/  LDGSTS.E [R4+-0x72000], desc[UR38][R234.64], P2 ;  /* 0x8e000000ea047fae */ /* 0x010fe800091a1026 */
[----:B------:R2:W-:Y:S01]  /*16c50*/  LDGSTS.E [R4+-0x71ff8], desc[UR38][R232.64], P4 ;  /* 0x8e008000e8047fae */ /* 0x0005e2000a1a1026 */
[--C-:B-1----:R-:W-:Y:S02]  /*16c60*/  SHF.R.U32.HI R240, RZ, 0x6, R241.reuse ;  /* 0x00000006fff07819 */ /* 0x102fe400000116f1 */
[----:B------:R-:W-:Y:S02]  /*16c70*/  SHF.R.U32.HI R241, RZ, 0x6, R241 ;  /* 0x00000006fff17819 */ /* 0x000fe400000116f1 */
[----:B------:R-:W-:Y:S02]  /*16c80*/  SGXT.U32 R240, R240, 0x1 ;  /* 0x00000001f0f0781a */ /* 0x000fe40000000000 */
[----:B------:R-:W-:-:S02]  /*16c90*/  SGXT.U32 R241, R241, 0x1 ;  /* 0x00000001f1f1781a */ /* 0x000fc40000000000 */
[----:B------:R-:W-:Y:S02]  /*16ca0*/  LOP3.LUT R240, R240, 0xa, RZ, 0xfc, !PT ;  /* 0x0000000af0f07812 */ /* 0x000fe400078efcff */
[----:B------:R-:W-:Y:S02]  /*16cb0*/  LOP3.LUT R241, R241, 0x8, RZ, 0xfc, !PT ;  /* 0x00000008f1f17812 */ /* 0x000fe400078efcff */
[----:B------:R-:W-:Y:S02]  /*16cc0*/  ISETP.GE.AND P4, PT, R240, UR17, PT ;  /* 0x00000011f0007c0c */ /* 0x000fe4000bf86270 */
[----:B------:R-:W-:Y:S02]  /*16cd0*/  ISETP.GE.AND P2, PT, R241, UR17, PT ;  /* 0x00000011f1007c0c */ /* 0x000fe4000bf46270 */
[----:B------:R-:W1:Y:S02]  /*16ce0*/  S2R R241, SR_TID.X ;  /* 0x0000000000f17919 */ /* 0x000e640000002100 */
[----:B--2---:R-:W-:-:S04]  /*16cf0*/  SEL R232, RZ, 0x4, P2 ;  /* 0x00000004ffe87807 */ /* 0x004fc80001000000 */
[----:B------:R-:W-:-:S04]  /*16d00*/  SEL R232, R232, RZ, P3 ;  /* 0x000000ffe8e87207 */ /* 0x000fc80001800000 */
[----:B------:R-:W-:-:S13]  /*16d10*/  ISETP.NE.U32.AND P2, PT, R232, RZ, PT ;  /* 0x000000ffe800720c */ /* 0x000fda0003f45070 */
[----:B---3--:R-:W-:Y:S01]  /*16d20*/  LDGSTS.E [R245+-0x72000], desc[UR38][R230.64], P2 ;  /* 0x8e000000e6f57fae */ /* 0x008fe200091a1026 */
[--C-:B-1----:R-:W-:Y:S02]  /*16d30*/  SHF.R.U32.HI R240, RZ, 0x6, R241.reuse ;  /* 0x00000006fff07819 */ /* 0x102fe400000116f1 */
[----:B------:R-:W-:-:S04]  /*16d40*/  SHF.R.U32.HI R241, RZ, 0x6, R241 ;  /* 0x00000006fff17819 */ /* 0x000fc800000116f1 */
[----:B------:R-:W-:-:S04]  /*16d50*/  SGXT.U32 R241, R241, 0x1 ;  /* 0x00000001f1f1781a */ /* 0x000fc80000000000 */
[----:B------:R-:W-:-:S04]  /*16d60*/  LOP3.LUT R241, R241, 0xc, RZ, 0xfc, !PT ;  /* 0x0000000cf1f17812 */ /* 0x000fc800078efcff */
[----:B------:R-:W-:Y:S02]  /*16d70*/  ISETP.GE.AND P2, PT, R241, UR17, PT ;  /* 0x00000011f1007c0c */ /* 0x000fe4000bf46270 */
[----:B------:R-:W2:Y:S04]  /*16d80*/  LDL.LU R241, [R1+0x148] ;  /* 0x0001480001f17983 */ /* 0x000ea80000300800 */
[----:B------:R-:W3:Y:S01]  /*16d90*/  LDL.LU R4, [R1+0x150] ;  /* 0x0001500001047983 */ /* 0x000ee20000300800 */
[----:B------:R-:W-:-:S04]  /*16da0*/  SEL R5, RZ, 0x4, P4 ;  /* 0x00000004ff057807 */ /* 0x000fc80002000000 */
[----:B------:R-:W-:-:S04]  /*16db0*/  SEL R5, R5, RZ, P3 ;  /* 0x000000ff05057207 */ /* 0x000fc80001800000 */
[----:B------:R-:W-:Y:S02]  /*16dc0*/  ISETP.NE.U32.AND P4, PT, R5, RZ, PT ;  /* 0x000000ff0500720c */ /* 0x000fe40003f85070 */
[----:B------:R-:W-:-:S04]  /*16dd0*/  IADD3 R228, P5, PT, R228, UR62, RZ ;  /* 0x0000003ee4e47c10 */ /* 0x000fc8000ffbe0ff */
[----:B------:R-:W-:-:S07]  /*16de0*/  IADD3.X R229, PT, PT, R229, UR63, RZ, P5, !PT ;  /* 0x0000003fe5e57c10 */ /* 0x000fce000affe4ff */
[----:B------:R1:W-:Y:S01]  /*16df0*/  LDGSTS.E [R245+-0x71ff8], desc[UR38][R228.64], P4 ;  /* 0x8e008000e4f57fae */ /* 0x0003e2000a1a1026 */
[----:B------:R-:W-:Y:S01]  /*16e00*/  SGXT.U32 R240, R240, 0x1 ;  /* 0x00000001f0f0781a */ /* 0x000fe20000000000 */
[----:B-1----:R-:W1:Y:S03]  /*16e10*/  S2R R245, SR_TID.X ;  /* 0x0000000000f57919 */ /* 0x002e660000002100 */
[----:B------:R-:W-:-:S04]  /*16e20*/  LOP3.LUT R240, R240, 0xe, RZ, 0xfc, !PT ;  /* 0x0000000ef0f07812 */ /* 0x000fc800078efcff */
[----:B------:R-:W-:Y:S02]  /*16e30*/  ISETP.GE.AND P4, PT, R240, UR17, PT ;  /* 0x00000011f0007c0c */ /* 0x000fe4000bf86270 */
[----:B------:R-:W-:Y:S02]  /*16e40*/  SEL R228, RZ, 0x4, P2 ;  /* 0x00000004ffe47807 */ /* 0x000fe40001000000 */
[----:B------:R-:W-:Y:S02]  /*16e50*/  SEL R5, RZ, 0x4, P4 ;  /* 0x00000004ff057807 */ /* 0x000fe40002000000 */
[----:B------:R-:W-:Y:S02]  /*16e60*/  SEL R228, R228, RZ, P3 ;  /* 0x000000ffe4e47207 */ /* 0x000fe40001800000 */
[----:B------:R-:W-:Y:S02]  /*16e70*/  SEL R5, R5, RZ, P3 ;  /* 0x000000ff05057207 */ /* 0x000fe40001800000 */
[----:B------:R-:W-:-:S02]  /*16e80*/  ISETP.NE.U32.AND P2, PT, R228, RZ, PT ;  /* 0x000000ffe400720c */ /* 0x000fc40003f45070 */
[----:B------:R-:W-:Y:S02]  /*16e90*/  IADD3 R226, P5, PT, R226, UR62, RZ ;  /* 0x0000003ee2e27c10 */ /* 0x000fe4000ffbe0ff */
[----:B------:R-:W-:Y:S02]  /*16ea0*/  ISETP.NE.U32.AND P4, PT, R5, RZ, PT ;  /* 0x000000ff0500720c */ /* 0x000fe40003f85070 */
[----:B------:R-:W-:Y:S02]  /*16eb0*/  IADD3.X R227, PT, PT, R227, UR63, RZ, P5, !PT ;  /* 0x0000003fe3e37c10 */ /* 0x000fe4000affe4ff */
[----:B------:R-:W-:Y:S02]  /*16ec0*/  IADD3 R224, P5, PT, R224, UR62, RZ ;  /* 0x0000003ee0e07c10 */ /* 0x000fe4000ffbe0ff */
[----:B-1----:R-:W-:-:S03]  /*16ed0*/  SHF.R.U32.HI R240, RZ, 0x6, R245 ;  /* 0x00000006fff07819 */ /* 0x002fc600000116f5 */
[----:B------:R-:W-:Y:S01]  /*16ee0*/  LDGSTS.E [R0+-0x72000], desc[UR38][R226.64], P2 ;  /* 0x8e000000e2007fae */ /* 0x000fe200091a1026 */
[----:B------:R-:W-:Y:S02]  /*16ef0*/  SGXT.U32 R240, R240, 0x1 ;  /* 0x00000001f0f0781a */ /* 0x000fe40000000000 */
[----:B------:R-:W-:Y:S02]  /*16f00*/  IADD3.X R225, PT, PT, R225, UR63, RZ, P5, !PT ;  /* 0x0000003fe1e17c10 */ /* 0x000fe4000affe4ff */
[----:B------:R-:W-:-:S03]  /*16f10*/  LOP3.LUT R240, R240, 0x12, RZ, 0xfc, !PT ;  /* 0x00000012f0f07812 */ /* 0x000fc600078efcff */
[----:B------:R1:W-:Y:S01]  /*16f20*/  LDGSTS.E [R0+-0x71ff8], desc[UR38][R224.64], P4 ;  /* 0x8e008000e0007fae */ /* 0x0003e2000a1a1026 */
[----:B------:R-:W-:Y:S02]  /*16f30*/  ISETP.GE.AND P4, PT, R240, UR17, PT ;  /* 0x00000011f0007c0c */ /* 0x000fe4000bf86270 */
[----:B------:R-:W4:Y:S01]  /*16f40*/  S2R R240, SR_TID.X ;  /* 0x0000000000f07919 */ /* 0x000f220000002100 */
[----:B------:R-:W-:Y:S01]  /*16f50*/  SHF.R.U32.HI R245, RZ, 0x6, R245 ;  /* 0x00000006fff57819 */ /* 0x000fe200000116f5 */
[----:B------:R-:W3:Y:S03]  /*16f60*/  LDL.LU.64 R226, [R1+0x60] ;  /* 0x0000600001e27983 */ /* 0x000ee60000300a00 */
[----:B------:R-:W-:Y:S02]  /*16f70*/  SGXT.U32 R245, R245, 0x1 ;  /* 0x00000001f5f5781a */ /* 0x000fe40000000000 */
[----:B------:R-:W-:Y:S01]  /*16f80*/  IADD3 R222, P5, PT, R222, UR62, RZ ;  /* 0x0000003edede7c10 */ /* 0x000fe2000ffbe0ff */
[----:B------:R-:W3:Y:S01]  /*16f90*/  LDL.LU.64 R228, [R1+0x50] ;  /* 0x0000500001e47983 */ /* 0x000ee20000300a00 */
[----:B------:R-:W-:-:S02]  /*16fa0*/  LOP3.LUT R245, R245, 0x10, RZ, 0xfc, !PT ;  /* 0x00000010f5f57812 */ /* 0x000fc400078efcff */
[----:B------:R-:W-:Y:S01]  /*16fb0*/  SEL R5, RZ, 0x4, P4 ;  /* 0x00000004ff057807 */ /* 0x000fe20002000000 */
[----:B------:R-:W3:Y:S01]  /*16fc0*/  LDL.LU.64 R230, [R1+0x40] ;  /* 0x0000400001e67983 */ /* 0x000ee20000300a00 */
[----:B------:R-:W-:-:S04]  /*16fd0*/  ISETP.GE.AND P2, PT, R245, UR17, PT ;  /* 0x00000011f5007c0c */ /* 0x000fc8000bf46270 */
[----:B-1----:R-:W-:-:S04]  /*16fe0*/  SEL R224, RZ, 0x4, P2 ;  /* 0x00000004ffe07807 */ /* 0x002fc80001000000 */
[----:B------:R-:W-:-:S04]  /*16ff0*/  SEL R224, R224, RZ, P3 ;  /* 0x000000ffe0e07207 */ /* 0x000fc80001800000 */
[----:B------:R-:W-:Y:S02]  /*17000*/  ISETP.NE.U32.AND P2, PT, R224, RZ, PT ;  /* 0x000000ffe000720c */ /* 0x000fe40003f45070 */
[----:B----4-:R-:W-:Y:S01]  /*17010*/  SHF.R.U32.HI R240, RZ, 0x6, R240 ;  /* 0x00000006fff07819 */ /* 0x010fe200000116f0 */
[----:B------:R-:W4:Y:S01]  /*17020*/  LDL.LU.64 R224, [R1+0x70] ;  /* 0x0000700001e07983 */ /* 0x000f220000300a00 */
[----:B------:R-:W-:Y:S02]  /*17030*/  IADD3.X R223, PT, PT, R223, UR63, RZ, P5, !PT ;  /* 0x0000003fdfdf7c10 */ /* 0x000fe4000affe4ff */
[----:B------:R-:W-:Y:S02]  /*17040*/  SGXT.U32 R240, R240, 0x1 ;  /* 0x00000001f0f0781a */ /* 0x000fe40000000000 */
[----:B------:R-:W-:Y:S02]  /*17050*/  SEL R5, R5, RZ, P3 ;  /* 0x000000ff05057207 */ /* 0x000fe40001800000 */
[----:B------:R-:W-:-:S02]  /*17060*/  LOP3.LUT R240, R240, 0x14, RZ, 0xfc, !PT ;  /* 0x00000014f0f07812 */ /* 0x000fc400078efcff */
[----:B------:R-:W-:Y:S02]  /*17070*/  ISETP.NE.U32.AND P4, PT, R5, RZ, PT ;  /* 0x000000ff0500720c */ /* 0x000fe40003f85070 */
[----:B------:R-:W-:-:S04]  /*17080*/  IADD3 R220, P5, PT, R220, UR62, RZ ;  /* 0x0000003edcdc7c10 */ /* 0x000fc8000ffbe0ff */
[----:B------:R-:W-:Y:S01]  /*17090*/  IADD3.X R221, PT, PT, R221, UR63, RZ, P5, !PT ;  /* 0x0000003fdddd7c10 */ /* 0x000fe2000affe4ff */
[----:B--2---:R-:W-:Y:S01]  /*170a0*/  LDGSTS.E [R241+-0x72000], desc[UR38][R222.64], P2 ;  /* 0x8e000000def17fae */ /* 0x004fe200091a1026 */
[----:B------:R-:W-:-:S05]  /*170b0*/  ISETP.GE.AND P2, PT, R240, UR17, PT ;  /* 0x00000011f0007c0c */ /* 0x000fca000bf46270 */
[----:B------:R-:W-:Y:S01]  /*170c0*/  LDGSTS.E [R241+-0x71ff8], desc[UR38][R220.64], P4 ;  /* 0x8e008000dcf17fae */ /* 0x000fe2000a1a1026 */
[----:B------:R-:W-:-:S04]  /*170d0*/  SEL R5, RZ, 0x4, P2 ;  /* 0x00000004ff057807 */ /* 0x000fc80001000000 */
[----:B------:R-:W-:Y:S01]  /*170e0*/  SEL R5, R5, RZ, P3 ;  /* 0x000000ff05057207 */ /* 0x000fe20001800000 */
[----:B------:R-:W2:Y:S03]  /*170f0*/  LDL.LU.64 R222, [R1+0x80] ;  /* 0x0000800001de7983 */ /* 0x000ea60000300a00 */
[----:B------:R-:W-:Y:S02]  /*17100*/  ISETP.NE.U32.AND P2, PT, R5, RZ, PT ;  /* 0x000000ff0500720c */ /* 0x000fe40003f45070 */
[----:B------:R-:W-:Y:S01]  /*17110*/  IADD3 R218, P4, PT, R218, UR62, RZ ;  /* 0x0000003edada7c10 */ /* 0x000fe2000ff9e0ff */
[----:B------:R-:W2:Y:S03]  /*17120*/  LDL.LU.64 R220, [R1+0x90] ;  /* 0x0000900001dc7983 */ /* 0x000ea60000300a00 */
[----:B------:R-:W-:Y:S01]  /*17130*/  IADD3.X R219, PT, PT, R219, UR63, RZ, P4, !PT ;  /* 0x0000003fdbdb7c10 */ /* 0x000fe2000a7fe4ff */
[----:B------:R-:W2:Y:S04]  /*17140*/  LDL.LU.64 R232, [R1+0x30] ;  /* 0x0000300001e87983 */ /* 0x000ea80000300a00 */
[----:B------:R-:W2:Y:S04]  /*17150*/  LDL.LU.64 R234, [R1+0x20] ;  /* 0x0000200001ea7983 */ /* 0x000ea80000300a00 */
[----:B------:R-:W2:Y:S04]  /*17160*/  LDL.LU.64 R238, [R1+0x10] ;  /* 0x0000100001ee7983 */ /* 0x000ea80000300a00 */
[----:B------:R-:W2:Y:S04]  /*17170*/  LDL.LU.64 R240, [R1] ;  /* 0x0000000001f07983 */ /* 0x000ea80000300a00 */
[----:B---3--:R2:W-:Y:S04]  /*17180*/  LDGSTS.E [R4+-0x72000], desc[UR38][R218.64], P2 ;  /* 0x8e000000da047fae */ /* 0x0085e800091a1026 */
[----:B------:R-:W3:Y:S01]  /*17190*/  LDL.LU.64 R218, [R1+0xa0] ;  /* 0x0000a00001da7983 */ /* 0x000ee20000300a00 */
[----:B------:R-:W-:-:S02]  /*171a0*/  USHF.R.S32.HI UR4, URZ, 0x1f, UR32 ;  /* 0x0000001fff047899 */ /* 0x000fc40008011420 */
[----:B------:R-:W-:Y:S02]  /*171b0*/  USHF.L.U32 UR65, UR32, 0x2, URZ ;  /* 0x0000000220417899 */ /* 0x000fe400080006ff */
[----:B------:R-:W-:-:S04]  /*171c0*/  USHF.L.U64.HI UR64, UR32, 0x2, UR4 ;  /* 0x0000000220407899 */ /* 0x000fc80008010204 */
[----:B---3--:R-:W-:-:S04]  /*171d0*/  IADD3 R2, P4, PT, R218, UR65, RZ ;  /* 0x00000041da027c10 */ /* 0x008fc8000ff9e0ff */
[----:B------:R-:W-:Y:S02]  /*171e0*/  IADD3.X R3, PT, PT, R219, UR64, RZ, P4, !PT ;  /* 0x00000040db037c10 */ /* 0x000fe4000a7fe4ff */
[----:B--2---:R-:W-:-:S03]  /*171f0*/  IADD3 R218, P4, PT, R220, UR65, RZ ;  /* 0x00000041dcda7c10 */ /* 0x004fc6000ff9e0ff */
[----:B------:R1:W-:Y:S01]  /*17200*/  STL.64 [R1+0xc8], R2 ;  /* 0x0000c80201007387 */ /* 0x0003e20000100a00 */
[----:B------:R-:W-:-:S05]  /*17210*/  IADD3.X R219, PT, PT, R221, UR64, RZ, P4, !PT ;  /* 0x00000040dddb7c10 */ /* 0x000fca000a7fe4ff */
[----:B------:R4:W-:Y:S01]  /*17220*/  STL.64 [R1+0xc0], R218 ;  /* 0x0000c0da01007387 */ /* 0x0009e20000100a00 */
[----:B-1----:R-:W-:-:S04]  /*17230*/  IADD3 R2, P5, PT, R222, UR65, RZ ;  /* 0x00000041de027c10 */ /* 0x002fc8000ffbe0ff */
[----:B------:R-:W-:Y:S02]  /*17240*/  IADD3.X R3, PT, PT, R223, UR64, RZ, P5, !PT ;  /* 0x00000040df037c10 */ /* 0x000fe4000affe4ff */
[----:B----4-:R-:W-:-:S03]  /*17250*/  IADD3 R218, P4, PT, R224, UR65, RZ ;  /* 0x00000041e0da7c10 */ /* 0x010fc6000ff9e0ff */
[----:B------:R1:W-:Y:S01]  /*17260*/  STL.64 [R1+0xa8], R2 ;  /* 0x0000a80201007387 */ /* 0x0003e20000100a00 */
[----:B------:R-:W-:-:S05]  /*17270*/  IADD3.X R219, PT, PT, R225, UR64, RZ, P4, !PT ;  /* 0x00000040e1db7c10 */ /* 0x000fca000a7fe4ff */
[----:B------:R2:W-:Y:S01]  /*17280*/  STL.64 [R1+0xa0], R218 ;  /* 0x0000a0da01007387 */ /* 0x0005e20000100a00 */
[----:B-1----:R-:W-:-:S04]  /*17290*/  IADD3 R2, P5, PT, R226, UR65, RZ ;  /* 0x00000041e2027c10 */ /* 0x002fc8000ffbe0ff */
[----:B------:R-:W-:Y:S02]  /*172a0*/  IADD3.X R3, PT, PT, R227, UR64, RZ, P5, !PT ;  /* 0x00000040e3037c10 */ /* 0x000fe4000affe4ff */
[----:B--2---:R-:W-:-:S03]  /*172b0*/  IADD3 R218, P4, PT, R228, UR65, RZ ;  /* 0x00000041e4da7c10 */ /* 0x004fc6000ff9e0ff */
        /* <DEDUP_REMOVED lines=19> */
[----:B------:R-:W-:-:S03]  /*173f0*/  IADD3.X R219, PT, PT, R249, UR64, RZ, P4, !PT ;  /* 0x00000040f9db7c10 */ /* 0x000fc6000a7fe4ff */
[----:B------:R-:W2:Y:S04]  /*17400*/  LDL.LU.64 R220, [R1+0x98] ;  /* 0x0000980001dc7983 */ /* 0x000ea80000300a00 */
[----:B------:R-:W3:Y:S01]  /*17410*/  LDL.LU.64 R222, [R1+0x88] ;  /* 0x0000880001de7983 */ /* 0x000ee20000300a00 */
[----:B-1----:R-:W-:-:S03]  /*17420*/  IADD3 R2, P5, PT, R8, UR65, RZ ;  /* 0x0000004108027c10 */ /* 0x002fc6000ffbe0ff */
[----:B------:R-:W-:Y:S01]  /*17430*/  STL.64 [R1+0x20], R218 ;  /* 0x000020da01007387 */ /* 0x000fe20000100a00 */
[----:B------:R-:W-:-:S03]  /*17440*/  IADD3.X R3, PT, PT, R9, UR64, RZ, P5, !PT ;  /* 0x0000004009037c10 */ /* 0x000fc6000affe4ff */
[----:B------:R-:W4:Y:S04]  /*17450*/  LDL.LU.64 R224, [R1+0x78] ;  /* 0x0000780001e07983 */ /* 0x000f280000300a00 */
[----:B------:R1:W-:Y:S04]  /*17460*/  STL.64 [R1+0x10], R2 ;  /* 0x0000100201007387 */ /* 0x0003e80000100a00 */
[----:B------:R-:W3:Y:S04]  /*17470*/  LDL.LU.64 R226, [R1+0x68] ;  /* 0x0000680001e27983 */ /* 0x000ee80000300a00 */
[----:B------:R-:W3:Y:S04]  /*17480*/  LDL.LU.64 R228, [R1+0x58] ;  /* 0x0000580001e47983 */ /* 0x000ee80000300a00 */
[----:B------:R-:W3:Y:S04]  /*17490*/  LDL.LU.64 R230, [R1+0x48] ;  /* 0x0000480001e67983 */ /* 0x000ee80000300a00 */
[----:B------:R-:W3:Y:S01]  /*174a0*/  LDL.LU.64 R232, [R1+0x38] ;  /* 0x0000380001e87983 */ /* 0x000ee20000300a00 */
[----:B-1----:R-:W-:-:S02]  /*174b0*/  IADD3 R2, P4, PT, R12, UR65, RZ ;  /* 0x000000410c027c10 */ /* 0x002fc4000ff9e0ff */
[----:B------:R-:W-:Y:S01]  /*174c0*/  IADD3 R248, P5, PT, R16, UR65, RZ ;  /* 0x0000004110f87c10 */ /* 0x000fe2000ffbe0ff */
[----:B------:R-:W3:Y:S01]  /*174d0*/  LDL.LU.64 R234, [R1+0x28] ;  /* 0x0000280001ea7983 */ /* 0x000ee20000300a00 */
[----:B------:R-:W-:-:S03]  /*174e0*/  IADD3.X R3, PT, PT, R13, UR64, RZ, P4, !PT ;  /* 0x000000400d037c10 */ /* 0x000fc6000a7fe4ff */
[----:B------:R-:W3:Y:S01]  /*174f0*/  LDL.LU.64 R238, [R1+0x18] ;  /* 0x0000180001ee7983 */ /* 0x000ee20000300a00 */
[----:B------:R-:W-:Y:S02]  /*17500*/  IADD3.X R249, PT, PT, R17, UR64, RZ, P5, !PT ;  /* 0x0000004011f97c10 */ /* 0x000fe4000affe4ff */
[----:B------:R-:W-:Y:S01]  /*17510*/  IADD3 R8, P4, PT, R20, UR65, RZ ;  /* 0x0000004114087c10 */ /* 0x000fe2000ff9e0ff */
[----:B------:R-:W3:Y:S01]  /*17520*/  LDL.LU.64 R240, [R1+0x8] ;  /* 0x0000080001f07983 */ /* 0x000ee20000300a00 */
[----:B------:R-:W-:Y:S02]  /*17530*/  IADD3 R12, P5, PT, R24, UR65, RZ ;  /* 0x00000041180c7c10 */ /* 0x000fe4000ffbe0ff */
[----:B------:R-:W-:Y:S02]  /*17540*/  IADD3.X R9, PT, PT, R21, UR64, RZ, P4, !PT ;  /* 0x0000004015097c10 */ /* 0x000fe4000a7fe4ff */
[----:B------:R-:W-:Y:S02]  /*17550*/  IADD3.X R13, PT, PT, R25, UR64, RZ, P5, !PT ;  /* 0x00000040190d7c10 */ /* 0x000fe4000affe4ff */
[----:B------:R-:W-:-:S02]  /*17560*/  IADD3 R16, P4, PT, R26, UR65, RZ ;  /* 0x000000411a107c10 */ /* 0x000fc4000ff9e0ff */
[----:B------:R-:W-:Y:S01]  /*17570*/  IADD3 R20, P5, PT, R28, UR65, RZ ;  /* 0x000000411c147c10 */ /* 0x000fe2000ffbe0ff */
[----:B------:R-:W-:Y:S01]  /*17580*/  STL.64 [R1+0x498], R2 ;  /* 0x0004980201007387 */ /* 0x000fe20000100a00 */
[----:B------:R-:W-:Y:S02]  /*17590*/  IADD3.X R17, PT, PT, R27, UR64, RZ, P4, !PT ;  /* 0x000000401b117c10 */ /* 0x000fe4000a7fe4ff */
[----:B------:R-:W-:Y:S01]  /*175a0*/  IADD3.X R21, PT, PT, R29, UR64, RZ, P5, !PT ;  /* 0x000000401d157c10 */ /* 0x000fe2000affe4ff */
[----:B------:R1:W-:Y:S04]  /*175b0*/  STL.64 [R1+0x4a0], R248 ;  /* 0x0004a0f801007387 */ /* 0x0003e80000100a00 */
[----:B------:R-:W-:Y:S04]  /*175c0*/  STL.64 [R1+0x4a8], R8 ;  /* 0x0004a80801007387 */ /* 0x000fe80000100a00 */
[----:B------:R-:W-:Y:S04]  /*175d0*/  STL.64 [R1+0x4b0], R12 ;  /* 0x0004b00c01007387 */ /* 0x000fe80000100a00 */
[----:B------:R-:W-:Y:S04]  /*175e0*/  STL.64 [R1+0x4b8], R16 ;  /* 0x0004b81001007387 */ /* 0x000fe80000100a00 */
[----:B------:R2:W-:Y:S04]  /*175f0*/  STL.64 [R1+0x4c0], R20 ;  /* 0x0004c01401007387 */ /* 0x0005e80000100a00 */
[----:B-1----:R-:W3:Y:S01]  /*17600*/  LDL.LU.64 R248, [R1+0xb8] ;  /* 0x0000b80001f87983 */ /* 0x002ee20000300a00 */
[----:B------:R-:W-:-:S02]  /*17610*/  IADD3 R26, P5, PT, R36, UR65, RZ ;  /* 0x00000041241a7c10 */ /* 0x000fc4000ffbe0ff */
[----:B------:R-:W-:Y:S01]  /*17620*/  IADD3 R24, P4, PT, R32, UR65, RZ ;  /* 0x0000004120187c10 */ /* 0x000fe2000ff9e0ff */
[----:B------:R-:W3:Y:S01]  /*17630*/  LDL.LU.64 R2, [R1+0xb0] ;  /* 0x0000b00001027983 */ /* 0x000ee20000300a00 */
[----:B------:R-:W-:Y:S02]  /*17640*/  IADD3.X R27, PT, PT, R37, UR64, RZ, P5, !PT ;  /* 0x00000040251b7c10 */ /* 0x000fe4000affe4ff */
[----:B------:R-:W-:Y:S02]  /*17650*/  IADD3 R32, P5, PT, R44, UR65, RZ ;  /* 0x000000412c207c10 */ /* 0x000fe4000ffbe0ff */
[----:B------:R-:W-:Y:S02]  /*17660*/  IADD3.X R25, PT, PT, R33, UR64, RZ, P4, !PT ;  /* 0x0000004021197c10 */ /* 0x000fe4000a7fe4ff */
[----:B------:R-:W-:Y:S02]  /*17670*/  IADD3 R28, P4, PT, R40, UR65, RZ ;  /* 0x00000041281c7c10 */ /* 0x000fe4000ff9e0ff */
[----:B------:R-:W-:-:S02]  /*17680*/  IADD3.X R33, PT, PT, R45, UR64, RZ, P5, !PT ;  /* 0x000000402d217c10 */ /* 0x000fc4000affe4ff */
[----:B------:R-:W-:Y:S02]  /*17690*/  IADD3 R40, P5, PT, R52, UR65, RZ ;  /* 0x0000004134287c10 */ /* 0x000fe4000ffbe0ff */
        /* <DEDUP_REMOVED lines=77> */
[----:B------:R-:W-:Y:S02]  /*17b70*/  IADD3.X R193, PT, PT, R205, UR64, RZ, P5, !PT ;  /* 0x00000040cdc17c10 */ /* 0x000fe4000affe4ff */
[----:B------:R-:W-:Y:S02]  /*17b80*/  IADD3 R196, P5, PT, R208, UR65, RZ ;  /* 0x00000041d0c47c10 */ /* 0x000fe4000ffbe0ff */
[----:B------:R-:W-:Y:S02]  /*17b90*/  IADD3 R188, P4, PT, R200, UR65, RZ ;  /* 0x00000041c8bc7c10 */ /* 0x000fe4000ff9e0ff */
[----:B------:R-:W-:Y:S02]  /*17ba0*/  IADD3.X R197, PT, PT, R209, UR64, RZ, P5, !PT ;  /* 0x00000040d1c57c10 */ /* 0x000fe4000affe4ff */
[----:B------:R-:W-:Y:S02]  /*17bb0*/  IADD3.X R189, PT, PT, R201, UR64, RZ, P4, !PT ;  /* 0x00000040c9bd7c10 */ /* 0x000fe4000a7fe4ff */
[----:B--2---:R-:W-:-:S04]  /*17bc0*/  IADD3 R200, P4, PT, R220, UR65, RZ ;  /* 0x00000041dcc87c10 */ /* 0x004fc8000ff9e0ff */
[----:B------:R-:W-:Y:S02]  /*17bd0*/  IADD3.X R201, PT, PT, R221, UR64, RZ, P4, !PT ;  /* 0x00000040ddc97c10 */ /* 0x000fe4000a7fe4ff */
[----:B----4-:R-:W-:-:S04]  /*17be0*/  IADD3 R208, P5, PT, R224, UR65, RZ ;  /* 0x00000041e0d07c10 */ /* 0x010fc8000ffbe0ff */
[----:B------:R-:W-:Y:S02]  /*17bf0*/  IADD3.X R209, PT, PT, R225, UR64, RZ, P5, !PT ;  /* 0x00000040e1d17c10 */ /* 0x000fe4000affe4ff */
[----:B---3--:R-:W-:-:S04]  /*17c00*/  IADD3 R220, P5, PT, R228, UR65, RZ ;  /* 0x00000041e4dc7c10 */ /* 0x008fc8000ffbe0ff */
[----:B------:R-:W-:Y:S02]  /*17c10*/  IADD3.X R221, PT, PT, R229, UR64, RZ, P5, !PT ;  /* 0x00000040e5dd7c10 */ /* 0x000fe4000affe4ff */
[----:B------:R-:W-:-:S04]  /*17c20*/  IADD3 R224, P5, PT, R232, UR65, RZ ;  /* 0x00000041e8e07c10 */ /* 0x000fc8000ffbe0ff */
        /* <DEDUP_REMOVED lines=23> */
[----:B------:R-:W-:Y:S01]  /*17da0*/  IADD3 R78, P5, PT, R78, UR65, RZ ;  /* 0x000000414e4e7c10 */ /* 0x000fe2000ffbe0ff */
[----:B------:R-:W1:Y:S03]  /*17db0*/  S2R R245, SR_TID.X ;  /* 0x0000000000f57919 */ /* 0x000e660000002100 */
        /* <DEDUP_REMOVED lines=11> */
[----:B------:R-:W-:Y:S02]  /*17e70*/  IADD3 R126, P5, PT, R126, UR65, RZ ;  /* 0x000000417e7e7c10 */ /* 0x000fe4000ffbe0ff */
[----:B-1----:R-:W-:Y:S02]  /*17e80*/  SHF.R.U32.HI R245, RZ, 0x6, R245 ;  /* 0x00000006fff57819 */ /* 0x002fe400000116f5 */
[----:B------:R-:W-:Y:S02]  /*17e90*/  IADD3.X R127, PT, PT, R127, UR64, RZ, P5, !PT ;  /* 0x000000407f7f7c10 */ /* 0x000fe4000affe4ff */
[----:B------:R-:W-:Y:S02]  /*17ea0*/  IADD3 R134, P5, PT, R134, UR65, RZ ;  /* 0x0000004186867c10 */ /* 0x000fe4000ffbe0ff */
[----:B------:R-:W-:-:S02]  /*17eb0*/  SGXT.U32 R245, R245, 0x1 ;  /* 0x00000001f5f5781a */ /* 0x000fc40000000000 */
[----:B------:R-:W-:Y:S02]  /*17ec0*/  IADD3.X R135, PT, PT, R135, UR64, RZ, P5, !PT ;  /* 0x0000004087877c10 */ /* 0x000fe4000affe4ff */
[----:B------:R-:W-:Y:S02]  /*17ed0*/  IADD3 R142, P5, PT, R142, UR65, RZ ;  /* 0x000000418e8e7c10 */ /* 0x000fe4000ffbe0ff */
[----:B------:R-:W-:Y:S02]  /*17ee0*/  LOP3.LUT R245, R245, 0x16, RZ, 0xfc, !PT ;  /* 0x00000016f5f57812 */ /* 0x000fe400078efcff */
[----:B------:R-:W-:Y:S02]  /*17ef0*/  IADD3.X R143, PT, PT, R143, UR64, RZ, P5, !PT ;  /* 0x000000408f8f7c10 */ /* 0x000fe4000affe4ff */
[----:B------:R-:W-:Y:S02]  /*17f00*/  IADD3 R150, P5, PT, R150, UR65, RZ ;  /* 0x0000004196967c10 */ /* 0x000fe4000ffbe0ff */
[----:B------:R-:W-:-:S02]  /*17f10*/  ISETP.GE.AND P2, PT, R245, UR17, PT ;  /* 0x00000011f5007c0c */ /* 0x000fc4000bf46270 */
[----:B------:R-:W-:Y:S01]  /*17f20*/  IADD3.X R151, PT, PT, R151, UR64, RZ, P5, !PT ;  /* 0x0000004097977c10 */ /* 0x000fe2000affe4ff */
[----:B------:R-:W1:Y:S01]  /*17f30*/  S2R R245, SR_TID.X ;  /* 0x0000000000f57919 */ /* 0x000e620000002100 */
        /* <DEDUP_REMOVED lines=21> */
[----:B------:R-:W-:Y:S02]  /*18090*/  ISETP.GE.AND P5, PT, R0, UR17, PT ;  /* 0x0000001100007c0c */ /* 0x000fe4000bfa6270 */
[----:B------:R-:W2:Y:S01]  /*180a0*/  LDL R0, [R1+0x158] ;  /* 0x0001580001007983 */ /* 0x000ea20000100800 */
        /* <DEDUP_REMOVED lines=51> */
[----:B------:R-:W-:Y:S02]  /*183e0*/  SEL R5, RZ, 0x4, P2 ;  /* 0x00000004ff057807 */ /* 0x000fe40001000000 */
[----:B------:R-:W-:Y:S02]  /*183f0*/  IADD3.X R163, PT, PT, R163, UR64, RZ, P4, !PT ;  /* 0x00000040a3a37c10 */ /* 0x000fe4000a7fe4ff */
[----:B------:R-:W-:Y:S02]  /*18400*/  IADD3 R170, P4, PT, R170, UR65, RZ ;  /* 0x00000041aaaa7c10 */ /* 0x000fe4000ff9e0ff */
[----:B------:R-:W-:-:S02]  /*18410*/  SEL R5, R5, RZ, P3 ;  /* 0x000000ff05057207 */ /* 0x000fc40001800000 */
[----:B------:R-:W-:Y:S02]  /*18420*/  IADD3.X R171, PT, PT, R171, UR64, RZ, P4, !PT ;  /* 0x00000040abab7c10 */ /* 0x000fe4000a7fe4ff */
[----:B------:R-:W-:Y:S02]  /*18430*/  IADD3 R178, P4, PT, R178, UR65, RZ ;  /* 0x00000041b2b27c10 */ /* 0x000fe4000ff9e0ff */
[----:B------:R-:W-:Y:S02]  /*18440*/  ISETP.NE.U32.AND P2, PT, R5, RZ, PT ;  /* 0x000000ff0500720c */ /* 0x000fe40003f45070 */
[----:B------:R-:W1:Y:S01]  /*18450*/  S2R R5, SR_TID.X ;  /* 0x0000000000057919 */ /* 0x000e620000002100 */
        /* <DEDUP_REMOVED lines=10> */
[----:B------:R-:W-:Y:S01]  /*18500*/  LOP3.LUT R245, R245, 0x1f, RZ, 0xc0, !PT ;  /* 0x0000001ff5f57812 */ /* 0x000fe200078ec0ff */
[----:B------:R3:W-:Y:S01]  /*18510*/  LDGSTS.E [R4+-0x71ff8], desc[UR38][R216.64], P2 ;  /* 0x8e008000d8047fae */ /* 0x0007e200091a1026 */
[----:B------:R-:W-:Y:S02]  /*18520*/  IADD3.X R213, PT, PT, R213, UR63, RZ, P4, !PT ;  /* 0x0000003fd5d57c10 */ /* 0x000fe4000a7fe4ff */
[----:B------:R-:W-:Y:S02]  /*18530*/  ISETP.GE.AND P4, PT, R252, UR17, PT ;  /* 0x00000011fc007c0c */ /* 0x000fe4000bf86270 */
[----:B-1----:R-:W-:-:S02]  /*18540*/  SHF.R.U32.HI R3, RZ, 0x6, R5 ;  /* 0x00000006ff037819 */ /* 0x002fc40000011605 */
[----:B---3--:R-:W-:Y:S01]  /*18550*/  SEL R216, RZ, 0x4, P4 ;  /* 0x00000004ffd87807 */ /* 0x008fe20002000000 */
[----:B------:R-:W5:Y:S01]  /*18560*/  LDL.LU R4, [R1+0x4cc] ;  /* 0x0004cc0001047983 */ /* 0x000f620000300800 */
[----:B------:R-:W-:Y:S02]  /*18570*/  ISETP.GE.AND P4, PT, R245, UR17, PT ;  /* 0x00000011f5007c0c */ /* 0x000fe4000bf86270 */
[----:B------:R-:W-:Y:S01]  /*18580*/  SHF.R.U32.HI R245, RZ, 0x6, R5 ;  /* 0x00000006fff57819 */ /* 0x000fe20000011605 */
[----:B------:R-:W3:Y:S01]  /*18590*/  LDL.LU.64 R20, [R1+0xc8] ;  /* 0x0000c80001147983 */ /* 0x000ee20000300a00 */
[----:B------:R-:W-:Y:S02]  /*185a0*/  SGXT.U32 R3, R3, 0x1 ;  /* 0x000000010303781a */ /* 0x000fe40000000000 */
[----:B------:R-:W-:Y:S01]  /*185b0*/  SGXT.U32 R245, R245, 0x1 ;  /* 0x00000001f5f5781a */ /* 0x000fe20000000000 */
[----:B------:R-:W4:Y:S01]  /*185c0*/  LDL.LU.64 R16, [R1+0xc0] ;  /* 0x0000c00001107983 */ /* 0x000f220000300a00 */
[----:B------:R-:W-:-:S02]  /*185d0*/  LOP3.LUT R3, R3, 0x1c, RZ, 0xfc, !PT ;  /* 0x0000001c03037812 */ /* 0x000fc400078efcff */
[----:B------:R-:W-:Y:S01]  /*185e0*/  SEL R5, RZ, 0x4, P5 ;  /* 0x00000004ff057807 */ /* 0x000fe20002800000 */
[----:B------:R-:W3:Y:S01]  /*185f0*/  LDL.LU.64 R12, [R1+0xa8] ;  /* 0x0000a800010c7983 */ /* 0x000ee20000300a00 */
[----:B------:R-:W-:Y:S02]  /*18600*/  LOP3.LUT R245, R245, 0x1e, RZ, 0xfc, !PT ;  /* 0x0000001ef5f57812 */ /* 0x000fe400078efcff */
[----:B------:R-:W-:Y:S01]  /*18610*/  SEL R216, R216, RZ, P3 ;  /* 0x000000ffd8d87207 */ /* 0x000fe20001800000 */
[----:B------:R-:W3:Y:S01]  /*18620*/  LDL.LU.64 R8, [R1+0xa0] ;  /* 0x0000a00001087983 */ /* 0x000ee20000300a00 */
[----:B------:R-:W-:Y:S02]  /*18630*/  ISETP.GE.AND P2, PT, R3, UR17, PT ;  /* 0x0000001103007c0c */ /* 0x000fe4000bf46270 */
[----:B------:R-:W-:Y:S01]  /*18640*/  SEL R5, R5, RZ, P3 ;  /* 0x000000ff05057207 */ /* 0x000fe20001800000 */
[----:B------:R-:W3:Y:S01]  /*18650*/  LDL.LU.64 R248, [R1+0x90] ;  /* 0x0000900001f87983 */ /* 0x000ee20000300a00 */
[----:B------:R-:W-:-:S02]  /*18660*/  ISETP.GE.AND P5, PT, R245, UR17, PT ;  /* 0x00000011f5007c0c */ /* 0x000fc4000bfa6270 */
[----:B------:R-:W-:Y:S01]  /*18670*/  SEL R246, RZ, 0x4, P4 ;  /* 0x00000004fff67807 */ /* 0x000fe20002000000 */
[----:B------:R-:W3:Y:S01]  /*18680*/  LDL.LU.64 R2, [R1+0x80] ;  /* 0x0000800001027983 */ /* 0x000ee20000300a00 */
[----:B------:R-:W-:Y:S02]  /*18690*/  ISETP.NE.U32.AND P4, PT, R216, RZ, PT ;  /* 0x000000ffd800720c */ /* 0x000fe40003f85070 */
[----:B------:R-:W-:Y:S01]  /*186a0*/  SEL R245, RZ, 0x4, P2 ;  /* 0x00000004fff57807 */ /* 0x000fe20001000000 */
[----:B------:R-:W3:Y:S01]  /*186b0*/  LDL.LU.64 R250, [R1+0x10] ;  /* 0x0000100001fa7983 */ /* 0x000ee20000300a00 */
[----:B------:R-:W-:Y:S02]  /*186c0*/  ISETP.NE.U32.AND P2, PT, R5, RZ, PT ;  /* 0x000000ff0500720c */ /* 0x000fe40003f45070 */
[----:B------:R-:W-:Y:S02]  /*186d0*/  SEL R5, RZ, 0x4, P5 ;  /* 0x00000004ff057807 */ /* 0x000fe40002800000 */
[----:B------:R-:W-:-:S02]  /*186e0*/  IADD3 R216, P5, PT, R242, UR62, RZ ;  /* 0x0000003ef2d87c10 */ /* 0x000fc4000ffbe0ff */
[----:B------:R-:W-:Y:S02]  /*186f0*/  SEL R245, R245, RZ, P3 ;  /* 0x000000fff5f57207 */ /* 0x000fe40001800000 */
[----:B------:R-:W-:Y:S02]  /*18700*/  SEL R242, R5, RZ, P3 ;  /* 0x000000ff05f27207 */ /* 0x000fe40001800000 */
[----:B------:R-:W-:Y:S02]  /*18710*/  IADD3.X R217, PT, PT, R243, UR63, RZ, P5, !PT ;  /* 0x0000003ff3d97c10 */ /* 0x000fe4000affe4ff */
[----:B------:R-:W-:Y:S02]  /*18720*/  ISETP.NE.U32.AND P5, PT, R245, RZ, PT ;  /* 0x000000fff500720c */ /* 0x000fe40003fa5070 */
[----:B------:R-:W3:Y:S01]  /*18730*/  LDL.LU R245, [R1+0x154] ;  /* 0x0001540001f57983 */ /* 0x000ee20000300800 */
[----:B------:R-:W-:Y:S02]  /*18740*/  SEL R5, R246, RZ, P3 ;  /* 0x000000fff6057207 */ /* 0x000fe40001800000 */
[----:B------:R-:W-:Y:S01]  /*18750*/  ISETP.NE.U32.AND P3, PT, R242, RZ, PT ;  /* 0x000000fff200720c */ /* 0x000fe20003f65070 */
[----:B------:R-:W3:Y:S04]  /*18760*/  LDL.LU.64 R246, [R1+0x20] ;  /* 0x0000200001f67983 */ /* 0x000ee80000300a00 */
[----:B------:R-:W3:Y:S04]  /*18770*/  LDL.LU.64 R242, [R1+0x30] ;  /* 0x0000300001f27983 */ /* 0x000ee80000300a00 */
[----:B--2---:R1:W-:Y:S04]  /*18780*/  LDGSTS.E [R0+-0x72000], desc[UR38][R214.64], P4 ;  /* 0x8e000000d6007fae */ /* 0x0043e8000a1a1026 */
[----:B------:R-:W5:Y:S04]  /*18790*/  LDL.LU R0, [R1+0x4c8] ;  /* 0x0004c80001007983 */ /* 0x000f680000300800 */
[----:B------:R-:W2:Y:S01]  /*187a0*/  LDL.LU R215, [R1+0x158] ;  /* 0x0001580001d77983 */ /* 0x000ea20000300800 */
[----:B------:R-:W-:-:S02]  /*187b0*/  ISETP.NE.U32.AND P4, PT, R5, RZ, PT ;  /* 0x000000ff0500720c */ /* 0x000fc40003f85070 */
[----:B-1----:R-:W-:Y:S01]  /*187c0*/  IADD3 R214, P6, PT, R236, UR65, RZ ;  /* 0x00000041ecd67c10 */ /* 0x002fe2000ffde0ff */
[----:B--2---:R-:W-:-:S03]  /*187d0*/  IMAD.MOV.U32 R5, RZ, RZ, R215 ;  /* 0x000000ffff057224 */ /* 0x004fc600078e00d7 */
[----:B------:R-:W-:Y:S02]  /*187e0*/  IADD3.X R215, PT, PT, R237, UR64, RZ, P6, !PT ;  /* 0x00000040edd77c10 */ /* 0x000fe4000b7fe4ff */
[----:B------:R-:W2:Y:S04]  /*187f0*/  LDL.LU.64 R236, [R1+0x40] ;  /* 0x0000400001ec7983 */ /* 0x000ea80000300a00 */
[----:B------:R-:W-:Y:S04]  /*18800*/  LDGSTS.E [R5+-0x71ff8], desc[UR38][R212.64], P2 ;  /* 0x8e008000d4057fae */ /* 0x000fe800091a1026 */
[----:B---3--:R-:W-:Y:S04]  /*18810*/  LDGSTS.E [R245+-0x72000], desc[UR38][R210.64], P5 ;  /* 0x8e000000d2f57fae */ /* 0x008fe8000a9a1026 */
[----:B------:R-:W-:Y:S04]  /*18820*/  LDGSTS.E [R245+-0x71ff8], desc[UR38][R216.64], P3 ;  /* 0x8e008000d8f57fae */ /* 0x000fe800099a1026 */
[----:B------:R-:W3:Y:S04]  /*18830*/  LDL.LU.64 R212, [R1+0x50] ;  /* 0x0000500001d47983 */ /* 0x000ee80000300a00 */
[----:B------:R-:W2:Y:S04]  /*18840*/  LDL.LU.64 R210, [R1+0x60] ;  /* 0x0000600001d27983 */ /* 0x000ea80000300a00 */
[----:B------:R-:W2:Y:S04]  /*18850*/  LDL.LU.64 R216, [R1+0x70] ;  /* 0x0000700001d87983 */ /* 0x000ea80000300a00 */
[----:B------:R-:W0:Y:S04]  /*18860*/  LDGDEPBAR ;  /* 0x00000000000079af */ /* 0x000e280000000000 */
[----:B------:R-:W-:Y:S04]  /*18870*/  LDGSTS.E [R7+0x70000], desc[UR38][R20.64], P4 ;  /* 0x7000000014077fae */ /* 0x000fe8000a1a1026 */
[----:B----4-:R-:W-:Y:S04]  /*18880*/  LDGSTS.E [R7+0x70400], desc[UR38][R16.64], P4 ;  /* 0x7040000010077fae */ /* 0x010fe8000a1a1026 */
[----:B------:R-:W-:Y:S04]  /*18890*/  LDGSTS.E [R7+0x70800], desc[UR38][R12.64], P4 ;  /* 0x708000000c077fae */ /* 0x000fe8000a1a1026 */
[----:B------:R-:W4:Y:S04]  /*188a0*/  LDL.LU.64 R20, [R1+0x4c0] ;  /* 0x0004c00001147983 */ /* 0x000f280000300a00 */
[----:B------:R-:W4:Y:S04]  /*188b0*/  LDL.LU.64 R16, [R1+0x4b8] ;  /* 0x0004b80001107983 */ /* 0x000f280000300a00 */
[----:B------:R-:W4:Y:S04]  /*188c0*/  LDL.LU.64 R12, [R1+0x4b0] ;  /* 0x0004b000010c7983 */ /* 0x000f280000300a00 */
[----:B------:R-:W-:Y:S04]  /*188d0*/  LDGSTS.E [R7+0x70c00], desc[UR38][R8.64], P4 ;  /* 0x70c0000008077fae */ /* 0x000fe8000a1a1026 */
[----:B------:R-:W-:Y:S04]  /*188e0*/  LDGSTS.E [R7+0x71000], desc[UR38][R248.64], P4 ;  /* 0x71000000f8077fae */ /* 0x000fe8000a1a1026 */
[----:B------:R-:W-:Y:S04]  /*188f0*/  LDGSTS.E [R7+0x71400], desc[UR38][R2.64], P4 ;  /* 0x7140000002077fae */ /* 0x000fe8000a1a1026 */
[----:B------:R-:W4:Y:S04]  /*18900*/  LDL.LU.64 R8, [R1+0x4a8] ;  /* 0x0004a80001087983 */ /* 0x000f280000300a00 */
[----:B------:R-:W4:Y:S04]  /*18910*/  LDL.LU.64 R248, [R1+0x4a0] ;  /* 0x0004a00001f87983 */ /* 0x000f280000300a00 */
[----:B------:R-:W4:Y:S04]  /*18920*/  LDL.LU.64 R2, [R1+0x498] ;  /* 0x0004980001027983 */ /* 0x000f280000300a00 */
[----:B--2---:R1:W-:Y:S04]  /*18930*/  LDGSTS.E [R7+0x71800], desc[UR38][R216.64], P4 ;  /* 0x71800000d8077fae */ /* 0x0043e8000a1a1026 */
[----:B------:R2:W-:Y:S04]  /*18940*/  LDGSTS.E [R7+0x71c00], desc[UR38][R210.64], P4 ;  /* 0x71c00000d2077fae */ /* 0x0005e8000a1a1026 */
[----:B---3--:R2:W-:Y:S04]  /*18950*/  LDGSTS.E [R7+0x72000], desc[UR38][R212.64], P4 ;  /* 0x72000000d4077fae */ /* 0x0085e8000a1a1026 */
[----:B------:R2:W-:Y:S01]  /*18960*/  LDGSTS.E [R7+0x72400], desc[UR38][R236.64], P4 ;  /* 0x72400000ec077fae */ /* 0x0005e2000a1a1026 */
[----:B-1----:R-:W1:Y:S03]  /*18970*/  LDC R216, c[0x0][0x3a0] ;  /* 0x0000e800ffd87b82 */ /* 0x002e660000000800 */
[----:B------:R2:W-:Y:S04]  /*18980*/  LDGSTS.E [R7+0x72800], desc[UR38][R242.64], P4 ;  /* 0x72800000f2077fae */ /* 0x0005e8000a1a1026 */
[----:B------:R2:W-:Y:S04]  /*18990*/  LDGSTS.E [R7+0x72c00], desc[UR38][R246.64], P4 ;  /* 0x72c00000f6077fae */ /* 0x0005e8000a1a1026 */
[----:B------:R2:W-:Y:S04]  /*189a0*/  LDGSTS.E [R7+0x73000], desc[UR38][R250.64], P4 ;  /* 0x73000000fa077fae */ /* 0x0005e8000a1a1026 */
[----:B----4-:R2:W-:Y:S04]  /*189b0*/  LDGSTS.E [R7+0x73400], desc[UR38][R2.64], P4 ;  /* 0x7340000002077fae */ /* 0x0105e8000a1a1026 */
[----:B------:R2:W-:Y:S04]  /*189c0*/  LDGSTS.E [R7+0x73800], desc[UR38][R248.64], P4 ;  /* 0x73800000f8077fae */ /* 0x0005e8000a1a1026 */
[----:B------:R2:W-:Y:S04]  /*189d0*/  LDGSTS.E [R7+0x73c00], desc[UR38][R8.64], P4 ;  /* 0x73c0000008077fae */ /* 0x0005e8000a1a1026 */
[----:B------:R2:W5:Y:S04]  /*189e0*/  LDL.LU.64 R2, [R1+0x490] ;  /* 0x0004900001027983 */ /* 0x0005680000300a00 */
        /* <DEDUP_REMOVED lines=91> */
[----:B------:R2:W-:Y:S01]  /*18fa0*/  LDGSTS.E [R6+0x7ae00], desc[UR38][R130.64], P4 ;  /* 0x7ae0000082067fae */ /* 0x0005e2000a1a1026 */
[----:B-1----:R-:W-:-:S03]  /*18fb0*/  VIADD R216, R216, 0x1f ;  /* 0x0000001fd8d87836 */ /* 0x002fc60000000000 */
[----:B------:R2:W-:Y:S04]  /*18fc0*/  LDGSTS.E [R6+0x7b200], desc[UR38][R134.64], P4 ;  /* 0x7b20000086067fae */ /* 0x0005e8000a1a1026 */
[----:B------:R2:W-:Y:S04]  /*18fd0*/  LDGSTS.E [R6+0x7b600], desc[UR38][R138.64], P4 ;  /* 0x7b6000008a067fae */ /* 0x0005e8000a1a1026 */
[----:B------:R2:W-:Y:S04]  /*18fe0*/  LDGSTS.E [R6+0x7ba00], desc[UR38][R142.64], P4 ;  /* 0x7ba000008e067fae */ /* 0x0005e8000a1a1026 */
[----:B------:R2:W-:Y:S04]  /*18ff0*/  LDGSTS.E [R6+0x7be00], desc[UR38][R146.64], P4 ;  /* 0x7be0000092067fae */ /* 0x0005e8000a1a1026 */
[----:B------:R2:W-:Y:S01]  /*19000*/  LDGSTS.E [R6+0x7c200], desc[UR38][R150.64], P4 ;  /* 0x7c20000096067fae */ /* 0x0005e2000a1a1026 */
[----:B------:R-:W-:-:S03]  /*19010*/  ISETP.GE.AND P3, PT, R216, 0x40, PT ;  /* 0x00000040d800780c */ /* 0x000fc60003f66270 */
        /* <DEDUP_REMOVED lines=12> */
[----:B------:R-:W-:-:S03]  /*190e0*/  UMOV UR7, URZ ;  /* 0x000000ff00077c82 */ /* 0x000fc60008000000 */
[----:B------:R2:W-:Y:S04]  /*190f0*/  LDGSTS.E [R6+0x7f600], desc[UR38][R202.64], P4 ;  /* 0x7f600000ca067fae */ /* 0x0005e8000a1a1026 */
[----:B------:R2:W-:Y:S04]  /*19100*/  LDGSTS.E [R6+0x7fa00], desc[UR38][R206.64], P4 ;  /* 0x7fa00000ce067fae */ /* 0x0005e8000a1a1026 */
[----:B------:R2:W-:Y:S01]  /*19110*/  LDGSTS.E [R6+0x7fe00], desc[UR38][R214.64], P4 ;  /* 0x7fe00000d6067fae */ /* 0x0005e2000a1a1026 */
[----:B------:R-:W-:-:S03]  /*19120*/  ISETP.GE.AND P2, PT, R216, 0x20, PT ;  /* 0x00000020d800780c */ /* 0x000fc60003f46270 */
[----:B------:R-:W0:Y:S01]  /*19130*/  LDGDEPBAR ;  /* 0x00000000000079af */ /* 0x000e220000000000 */
[----:B------:R-:W-:Y:S09]  /*19140*/  @!P3 BRA `(.L_x_7) ;  /* 0x0000006000b8b947 */ /* 0x000ff20003800000 */
[----:B--2---:R-:W2:Y:S01]  /*19150*/  LDL.LU R210, [R1+0x1d0] ;  /* 0x0001d00001d27983 */ /* 0x004ea20000300800 */
[----:B------:R-:W1:Y:S03]  /*19160*/  LDCU UR5, c[0x0][0x3a8] ;  /* 0x00007500ff0577ac */ /* 0x000e660008000800 */
[----:B------:R-:W3:Y:S01]  /*19170*/  LDL.LU R211, [R1+0x1d4] ;  /* 0x0001d40001d37983 */ /* 0x000ee20000300800 */
[----:B------:R-:W4:Y:S03]  /*19180*/  LDCU UR6, c[0x0][0x3a8] ;  /* 0x00007500ff0677ac */ /* 0x000f260008000800 */
[----:B------:R-:W2:Y:S01]  /*19190*/  LDL.LU R212, [R1+0x1d8] ;  /* 0x0001d80001d47983 */ /* 0x000ea20000300800 */
[----:B------:R-:W1:Y:S03]  /*191a0*/  LDCU UR7, c[0x0][0x3a8] ;  /* 0x00007500ff0777ac */ /* 0x000e660008000800 */
[----:B------:R-:W2:Y:S04]  /*191b0*/  LDL.LU R213, [R1+0x1dc] ;  /* 0x0001dc0001d57983 */ /* 0x000ea80000300800 */
[----:B------:R-:W2:Y:S04]  /*191c0*/  LDL.LU R236, [R1+0x1e0] ;  /* 0x0001e00001ec7983 */ /* 0x000ea80000300800 */
[----:B------:R-:W2:Y:S04]  /*191d0*/  LDL.LU R237, [R1+0x1e4] ;  /* 0x0001e40001ed7983 */ /* 0x000ea80000300800 */
[----:B------:R-:W2:Y:S04]  /*191e0*/  LDL.LU R243, [R1+0x1e8] ;  /* 0x0001e80001f37983 */ /* 0x000ea80000300800 */
[----:B------:R-:W2:Y:S04]  /*191f0*/  LDL.LU R246, [R1+0x1ec] ;  /* 0x0001ec0001f67983 */ /* 0x000ea80000300800 */
[----:B------:R-:W2:Y:S04]  /*19200*/  LDL.LU R242, [R1+0x228] ;  /* 0x0002280001f27983 */ /* 0x000ea80000300800 */
[----:B------:R-:W2:Y:S04]  /*19210*/  LDL.LU R245, [R1+0x1f0] ;  /* 0x0001f00001f57983 */ /* 0x000ea80000300800 */
[----:B------:R-:W2:Y:S04]  /*19220*/  LDL.LU R250, [R1+0x1f4] ;  /* 0x0001f40001fa7983 */ /* 0x000ea80000300800 */
[----:B------:R-:W2:Y:S01]  /*19230*/  LDL.LU R251, [R1+0x138] ;  /* 0x0001380001fb7983 */ /* 0x000ea20000300800 */
[----:B------:R-:W1:Y:S03]  /*19240*/  S2R R5, SR_TID.X ;  /* 0x0000000000057919 */ /* 0x000e660000002100 */
[----:B------:R-:W4:Y:S04]  /*19250*/  LDL.LU R247, [R1+0x474] ;  /* 0x0004740001f77983 */ /* 0x000f280000300800 */
[----:B-----5:R-:W-:Y:S04]  /*19260*/  STL [R1+0x498], R4 ;  /* 0x0004980401007387 */ /* 0x020fe80000100800 */
[----:B------:R-:W-:Y:S04]  /*19270*/  STL [R1+0x494], R3 ;  /* 0x0004940301007387 */ /* 0x000fe80000100800 */
[----:B------:R1:W-:Y:S02]  /*19280*/  STL [R1+0x490], R0 ;  /* 0x0004900001007387 */ /* 0x0003e40000100800 */
[----:B-1----:R-:W-:Y:S01]  /*19290*/  SHF.R.U32.HI R217, RZ, 0x6, R5 ;  /* 0x00000006ffd97819 */ /* 0x002fe20000011605 */
[----:B------:R-:W-:Y:S01]  /*192a0*/  IMAD R32, R252, UR7, RZ ;  /* 0x00000007fc207c24 */ /* 0x000fe2000f8e02ff */
[----:B------:R-:W-:-:S02]  /*192b0*/  SHF.R.S32.HI R5, RZ, 0x1f, R216 ;  /* 0x0000001fff057819 */ /* 0x000fc400000114d8 */
[----:B------:R-:W-:Y:S02]  /*192c0*/  SGXT.U32 R217, R217, 0x1 ;  /* 0x00000001d9d9781a */ /* 0x000fe40000000000 */
[----:B------:R-:W-:Y:S02]  /*192d0*/  LEA.HI R0, R5, R216, RZ, 0x5 ;  /* 0x000000d805007211 */ /* 0x000fe400078f28ff */
[----:B------:R-:W-:Y:S02]  /*192e0*/  LOP3.LUT R217, R217, 0x1e, RZ, 0xfc, !PT ;  /* 0x0000001ed9d97812 */ /* 0x000fe400078efcff */
[----:B------:R-:W-:-:S03]  /*192f0*/  SHF.R.S32.HI R5, RZ, 0x1f, R244 ;  /* 0x0000001fff057819 */ /* 0x000fc600000114f4 */
[----:B------:R-:W-:Y:S01]  /*19300*/  IMAD R6, R217, UR18, RZ ;  /* 0x00000012d9067c24 */ /* 0x000fe2000f8e02ff */
[----:B--2---:R-:W-:Y:S02]  /*19310*/  SHF.R.S32.HI R33, RZ, 0x1f, R251 ;  /* 0x0000001fff217819 */ /* 0x004fe400000114fb */
[C---:B---3--:R-:W-:Y:S02]  /*19320*/  IADD3 R10, P6, PT, R251.reuse, R211, RZ ;  /* 0x000000d3fb0a7210 */ /* 0x048fe40007fde0ff */
[----:B------:R-:W-:Y:S02]  /*19330*/  IADD3 R14, P4, PT, R251, R213, RZ ;  /* 0x000000d5fb0e7210 */ /* 0x000fe40007f9e0ff */
[----:B------:R-:W-:Y:S02]  /*19340*/  LEA.HI.X.SX32 R9, R211, R33, 0x1, P6 ;  /* 0x00000021d3097211 */ /* 0x000fe400030f0eff */
[----:B------:R-:W-:Y:S02]  /*19350*/  IADD3 R18, P6, PT, R251, R237, RZ ;  /* 0x000000edfb127210 */ /* 0x000fe40007fde0ff */
[----:B------:R-:W-:-:S02]  /*19360*/  LEA.HI.X.SX32 R13, R213, R33, 0x1, P4 ;  /* 0x00000021d50d7211 */ /* 0x000fc400020f0eff */
[----:B------:R-:W-:Y:S01]  /*19370*/  LEA.HI.X.SX32 R17, R237, R33, 0x1, P6 ;  /* 0x00000021ed117211 */ /* 0x000fe200030f0eff */
[----:B------:R-:W2:Y:S01]  /*19380*/  LDL.LU R213, [R1+0x22c] ;  /* 0x00022c0001d57983 */ /* 0x000ea20000300800 */
[C---:B------:R-:W-:Y:S02]  /*19390*/  IADD3 R26, P6, PT, R251.reuse, R245, RZ ;  /* 0x000000f5fb1a7210 */ /* 0x040fe40007fde0ff */
[----:B------:R-:W-:Y:S02]  /*193a0*/  IADD3 R12, P3, PT, R251, R212, RZ ;  /* 0x000000d4fb0c7210 */ /* 0x000fe40007f7e0ff */
[-C--:B------:R-:W-:Y:S02]  /*193b0*/  LEA.HI.X.SX32 R25, R245, R33.reuse, 0x1, P6 ;  /* 0x00000021f5197211 */ /* 0x080fe400030f0eff */
[----:B------:R-:W-:Y:S02]  /*193c0*/  IADD3 R117, P6, PT, R251, R6, RZ ;  /* 0x00000006fb757210 */ /* 0x000fe40007fde0ff */
[----:B------:R-:W-:-:S02]  /*193d0*/  LEA.HI.X.SX32 R11, R212, R33, 0x1, P3 ;  /* 0x00000021d40b7211 */ /* 0x000fc400018f0eff */
[C---:B------:R-:W-:Y:S01]  /*193e0*/  IADD3 R20, P3, PT, R251.reuse, R243, RZ ;  /* 0x000000f3fb147210 */ /* 0x040fe20007f7e0ff */
[----:B------:R-:W-:Y:S01]  /*193f0*/  STL [R1+0x4a4], R117 ;  /* 0x0004a47501007387 */ /* 0x000fe20000100800 */
[----:B------:R-:W-:Y:S02]  /*19400*/  IADD3 R22, P4, PT, R251, R246, RZ ;  /* 0x000000f6fb167210 */ /* 0x000fe40007f9e0ff */
[----:B------:R-:W-:Y:S01]  /*19410*/  LEA.HI.X.SX32 R19, R243, R33, 0x1, P3 ;  /* 0x00000021f3137211 */ /* 0x000fe200018f0eff */
[----:B------:R-:W3:Y:S01]  /*19420*/  LDL.LU R211, [R1+0x230] ;  /* 0x0002300001d37983 */ /* 0x000ee20000300800 */
[----:B------:R-:W-:-:S03]  /*19430*/  IADD3 R8, P5, PT, R251, R210, RZ ;  /* 0x000000d2fb087210 */ /* 0x000fc60007fbe0ff */
[----:B------:R-:W3:Y:S01]  /*19440*/  LDL.LU R237, [R1+0x234] ;  /* 0x0002340001ed7983 */ /* 0x000ee20000300800 */
[-C--:B------:R-:W-:Y:S02]  /*19450*/  LEA.HI.X.SX32 R21, R246, R33.reuse, 0x1, P4 ;  /* 0x00000021f6157211 */ /* 0x080fe400020f0eff */
[-C--:B------:R-:W-:Y:S01]  /*19460*/  LEA.HI.X.SX32 R7, R210, R33.reuse, 0x1, P5 ;  /* 0x00000021d2077211 */ /* 0x080fe200028f0eff */
[----:B------:R-:W1:Y:S01]  /*19470*/  S2R R243, SR_TID.X ;  /* 0x0000000000f37919 */ /* 0x000e620000002100 */
[C---:B------:R-:W-:Y:S02]  /*19480*/  IADD3 R16, P5, PT, R251.reuse, R236, RZ ;  /* 0x000000ecfb107210 */ /* 0x040fe40007fbe0ff */
[C---:B------:R-:W-:Y:S01]  /*19490*/  IADD3 R28, P3, PT, R251.reuse, R250, RZ ;  /* 0x000000fafb1c7210 */ /* 0x040fe20007f7e0ff */
[----:B------:R-:W3:Y:S01]  /*194a0*/  LDL.LU R210, [R1+0x238] ;  /* 0x0002380001d27983 */ /* 0x000ee20000300800 */
[-C--:B------:R-:W-:Y:S02]  /*194b0*/  LEA.HI.X.SX32 R15, R236, R33.reuse, 0x1, P5 ;  /* 0x00000021ec0f7211 */ /* 0x080fe400028f0eff */
[----:B------:R-:W-:Y:S01]  /*194c0*/  IADD3 R24, P5, PT, R251, R242, RZ ;  /* 0x000000f2fb187210 */ /* 0x000fe20007fbe0ff */
[----:B------:R-:W3:Y:S03]  /*194d0*/  LDL.LU R252, [R1+0x23c] ;  /* 0x00023c0001fc7983 */ /* 0x000ee60000300800 */
[----:B------:R-:W-:-:S02]  /*194e0*/  LEA.HI.X.SX32 R23, R242, R33, 0x1, P5 ;  /* 0x00000021f2177211 */ /* 0x000fc400028f0eff */
[--C-:B-1----:R-:W-:Y:S02]  /*194f0*/  SHF.R.U32.HI R246, RZ, 0x6, R243.reuse ;  /* 0x00000006fff67819 */ /* 0x102fe400000116f3 */
[----:B------:R-:W-:Y:S02]  /*19500*/  SHF.R.U32.HI R243, RZ, 0x6, R243 ;  /* 0x00000006fff37819 */ /* 0x000fe400000116f3 */
[----:B------:R-:W-:Y:S02]  /*19510*/  SGXT.U32 R246, R246, 0x1 ;  /* 0x00000001f6f6781a */ /* 0x000fe40000000000 */
[----:B------:R-:W-:Y:S02]  /*19520*/  SGXT.U32 R243, R243, 0x1 ;  /* 0x00000001f3f3781a */ /* 0x000fe40000000000 */
[----:B------:R-:W-:Y:S02]  /*19530*/  LOP3.LUT R246, R246, 0x1c, RZ, 0xfc, !PT ;  /* 0x0000001cf6f67812 */ /* 0x000fe400078efcff */
[----:B------:R-:W-:-:S03]  /*19540*/  LOP3.LUT R243, R243, 0x1a, RZ, 0xfc, !PT ;  /* 0x0000001af3f37812 */ /* 0x000fc600078efcff */
[----:B------:R-:W-:Y:S02]  /*19550*/  IMAD R29, R246, UR5, RZ ;  /* 0x00000005f61d7c24 */ /* 0x000fe4000f8e02ff */
[----:B----4-:R-:W-:-:S03]  /*19560*/  IMAD R31, R243, UR6, RZ ;  /* 0x00000006f31f7c24 */ /* 0x010fc6000f8e02ff */
[C---:B------:R-:W-:Y:S02]  /*19570*/  IADD3 R119, P5, PT, R251.reuse, R29, RZ ;  /* 0x0000001dfb777210 */ /* 0x040fe40007fbe0ff */
[-C--:B------:R-:W-:Y:S02]  /*19580*/  LEA.HI.X.SX32 R27, R250, R33.reuse, 0x1, P3 ;  /* 0x00000021fa1b7211 */ /* 0x080fe400018f0eff */
[----:B------:R-:W-:Y:S01]  /*19590*/  LEA.HI.X.SX32 R4, R6, R33, 0x1, P6 ;  /* 0x0000002106047211 */ /* 0x000fe200030f0eff */
[----:B------:R-:W-:Y:S01]  /*195a0*/  STL [R1+0x4a0], R119 ;  /* 0x0004a07701007387 */ /* 0x000fe20000100800 */
[----:B------:R-:W-:Y:S02]  /*195b0*/  IADD3 R121, P3, PT, R251, R31, RZ ;  /* 0x0000001ffb797210 */ /* 0x000fe40007f7e0ff */
[----:B------:R-:W-:Y:S01]  /*195c0*/  LEA.HI.X.SX32 R3, R29, R33, 0x1, P5 ;  /* 0x000000211d037211 */ /* 0x000fe200028f0eff */
[----:B------:R-:W4:Y:S01]  /*195d0*/  LDL.LU R250, [R1+0x240] ;  /* 0x0002400001fa7983 */ /* 0x000f220000300800 */
[----:B------:R-:W-:-:S03]  /*195e0*/  IADD3 R123, P6, PT, R251, R32, RZ ;  /* 0x00000020fb7b7210 */ /* 0x000fc60007fde0ff */
[----:B------:R-:W4:Y:S01]  /*195f0*/  LDL.LU R212, [R1+0x244] ;  /* 0x0002440001d47983 */ /* 0x000f220000300800 */
[----:B------:R-:W-:-:S03]  /*19600*/  IADD3 R30, P4, PT, R251, R247, RZ ;  /* 0x000000f7fb1e7210 */ /* 0x000fc60007f9e0ff */
[----:B------:R-:W4:Y:S04]  /*19610*/  LDL.LU R246, [R1+0x248] ;  /* 0x0002480001f67983 */ /* 0x000f280000300800 */
[----:B------:R-:W4:Y:S04]  /*19620*/  LDL.LU R242, [R1+0x24c] ;  /* 0x00024c0001f27983 */ /* 0x000f280000300800 */
[----:B------:R-:W-:Y:S01]  /*19630*/  STL [R1+0x4a8], R4 ;  /* 0x0004a80401007387 */ /* 0x000fe20000100800 */
[----:B------:R-:W-:-:S03]  /*19640*/  LEA.HI.X.SX32 R0, R31, R33, 0x1, P3 ;  /* 0x000000211f007211 */ /* 0x000fc600018f0eff */
[----:B------:R-:W-:Y:S01]  /*19650*/  STL [R1+0x49c], R121 ;  /* 0x00049c7901007387 */ /* 0x000fe20000100800 */
[----:B------:R-:W-:-:S03]  /*19660*/  LEA.HI.X.SX32 R29, R247, R33, 0x1, P4 ;  /* 0x00000021f71d7211 */ /* 0x000fc600020f0eff */
[----:B------:R-:W-:Y:S01]  /*19670*/  STL [R1+0x4ac], R3 ;  /* 0x0004ac0301007387 */ /* 0x000fe20000100800 */
[----:B------:R-:W-:-:S03]  /*19680*/  LEA.HI.X.SX32 R2, R32, R33, 0x1, P6 ;  /* 0x0000002120027211 */ /* 0x000fc600030f0eff */
[----:B------:R-:W4:Y:S04]  /*19690*/  LDL.LU R251, [R1+0x250] ;  /* 0x0002500001fb7983 */ /* 0x000f280000300800 */
[----:B------:R-:W-:Y:S04]  /*196a0*/  STL [R1+0x4b0], R123 ;  /* 0x0004b07b01007387 */ /* 0x000fe80000100800 */
[----:B------:R-:W4:Y:S04]  /*196b0*/  LDL.LU R236, [R1+0x254] ;  /* 0x0002540001ec7983 */ /* 0x000f280000300800 */
[----:B------:R-:W4:Y:S04]  /*196c0*/  LDL.LU R247, [R1+0x258] ;  /* 0x0002580001f77983 */ /* 0x000f280000300800 */
[----:B------:R-:W4:Y:S04]  /*196d0*/  LDL.LU R245, [R1+0x25c] ;  /* 0x00025c0001f57983 */ /* 0x000f280000300800 */
[----:B------:R-:W4:Y:S04]  /*196e0*/  LDL.LU R243, [R1+0x260] ;  /* 0x0002600001f37983 */ /* 0x000f280000300800 */
[----:B------:R-:W-:Y:S04]  /*196f0*/  STL [R1+0x4b4], R0 ;  /* 0x0004b40001007387 */ /* 0x000fe80000100800 */
[----:B------:R1:W-:Y:S01]  /*19700*/  STL [R1+0x4b8], R2 ;  /* 0x0004b80201007387 */ /* 0x0003e20000100800 */
[----:B--2---:R-:W-:-:S04]  /*19710*/  IADD3 R6, P5, PT, R244, R213, RZ ;  /* 0x000000d5f4067210 */ /* 0x004fc80007fbe0ff */
[----:B------:R-:W-:Y:S02]  /*19720*/  LEA.HI.X.SX32 R127, R213, R5, 0x1, P5 ;  /* 0x00000005d57f7211 */ /* 0x000fe400028f0eff */
[----:B------:R-:W2:Y:S01]  /*19730*/  LDL.LU R213, [R1+0x264] ;  /* 0x0002640001d57983 */ /* 0x000ea20000300800 */
[C---:B---3--:R-:W-:Y:S02]  /*19740*/  IADD3 R124, P3, PT, R244.reuse, R211, RZ ;  /* 0x000000d3f47c7210 */ /* 0x048fe40007f7e0ff */
[----:B------:R-:W-:Y:S02]  /*19750*/  IADD3 R120, P6, PT, R244, R237, RZ ;  /* 0x000000edf4787210 */ /* 0x000fe40007fde0ff */
[-C--:B------:R-:W-:Y:S02]  /*19760*/  LEA.HI.X.SX32 R126, R211, R5.reuse, 0x1, P3 ;  /* 0x00000005d37e7211 */ /* 0x080fe400018f0eff */
[----:B------:R-:W3:Y:S01]  /*19770*/  LDL.LU R211, [R1+0x268] ;  /* 0x0002680001d37983 */ /* 0x000ee20000300800 */
[----:B------:R-:W-:-:S03]  /*19780*/  LEA.HI.X.SX32 R122, R237, R5, 0x1, P6 ;  /* 0x00000005ed7a7211 */ /* 0x000fc600030f0eff */
[----:B------:R-:W3:Y:S01]  /*19790*/  LDL.LU R237, [R1+0x26c] ;  /* 0x00026c0001ed7983 */ /* 0x000ee20000300800 */
[C---:B------:R-:W-:Y:S02]  /*197a0*/  IADD3 R116, P5, PT, R244.reuse, R210, RZ ;  /* 0x000000d2f4747210 */ /* 0x040fe40007fbe0ff */
[----:B------:R-:W-:Y:S02]  /*197b0*/  IADD3 R112, P4, PT, R244, R252, RZ ;  /* 0x000000fcf4707210 */ /* 0x000fe40007f9e0ff */
[-C--:B------:R-:W-:Y:S02]  /*197c0*/  LEA.HI.X.SX32 R118, R210, R5.reuse, 0x1, P5 ;  /* 0x00000005d2767211 */ /* 0x080fe400028f0eff */
[----:B------:R-:W3:Y:S01]  /*197d0*/  LDL.LU R210, [R1+0x270] ;  /* 0x0002700001d27983 */ /* 0x000ee20000300800 */
[----:B------:R-:W-:-:S03]  /*197e0*/  LEA.HI.X.SX32 R114, R252, R5, 0x1, P4 ;  /* 0x00000005fc727211 */ /* 0x000fc600020f0eff */
[----:B------:R-:W3:Y:S01]  /*197f0*/  LDL.LU R252, [R1+0x274] ;  /* 0x0002740001fc7983 */ /* 0x000ee20000300800 */
[C---:B----4-:R-:W-:Y:S02]  /*19800*/  IADD3 R108, P3, PT, R244.reuse, R250, RZ ;  /* 0x000000faf46c7210 */ /* 0x050fe40007f7e0ff */
[----:B------:R-:W-:Y:S02]  /*19810*/  IADD3 R104, P6, PT, R244, R212, RZ ;  /* 0x000000d4f4687210 */ /* 0x000fe40007fde0ff */
[-C--:B------:R-:W-:Y:S02]  /*19820*/  LEA.HI.X.SX32 R110, R250, R5.reuse, 0x1, P3 ;  /* 0x00000005fa6e7211 */ /* 0x080fe400018f0eff */
[----:B------:R-:W-:Y:S01]  /*19830*/  IADD3 R100, P5, PT, R244, R246, RZ ;  /* 0x000000f6f4647210 */ /* 0x000fe20007fbe0ff */
[----:B------:R-:W4:Y:S01]  /*19840*/  LDL.LU R250, [R1+0x278] ;  /* 0x0002780001fa7983 */ /* 0x000f220000300800 */
[-C--:B------:R-:W-:Y:S02]  /*19850*/  LEA.HI.X.SX32 R106, R212, R5.reuse, 0x1, P6 ;  /* 0x00000005d46a7211 */ /* 0x080fe400030f0eff */
[----:B------:R-:W-:Y:S01]  /*19860*/  IADD3 R96, P4, PT, R244, R242, RZ ;  /* 0x000000f2f4607210 */ /* 0x000fe20007f9e0ff */
[----:B------:R-:W4:Y:S01]  /*19870*/  LDL.LU R212, [R1+0x27c] ;  /* 0x00027c0001d47983 */ /* 0x000f220000300800 */
[----:B------:R-:W-:-:S02]  /*19880*/  LEA.HI.X.SX32 R102, R246, R5, 0x1, P5 ;  /* 0x00000005f6667211 */ /* 0x000fc400028f0eff */
[----:B------:R-:W-:Y:S01]  /*19890*/  LEA.HI.X.SX32 R98, R242, R5, 0x1, P4 ;  /* 0x00000005f2627211 */ /* 0x000fe200020f0eff */
[----:B------:R-:W4:Y:S04]  /*198a0*/  LDL.LU R246, [R1+0x280] ;  /* 0x0002800001f67983 */ /* 0x000f280000300800 */
[----:B------:R-:W4:Y:S01]  /*198b0*/  LDL.LU R242, [R1+0x284] ;  /* 0x0002840001f27983 */ /* 0x000f220000300800 */
[----:B------:R-:W-:-:S04]  /*198c0*/  IADD3 R92, P3, PT, R244, R251, RZ ;  /* 0x000000fbf45c7210 */ /* 0x000fc80007f7e0ff */
[----:B------:R-:W-:Y:S02]  /*198d0*/  LEA.HI.X.SX32 R94, R251, R5, 0x1, P3 ;  /* 0x00000005fb5e7211 */ /* 0x000fe400018f0eff */
[----:B------:R-:W4:Y:S01]  /*198e0*/  LDL.LU R251, [R1+0x288] ;  /* 0x0002880001fb7983 */ /* 0x000f220000300800 */
[C---:B------:R-:W-:Y:S02]  /*198f0*/  IADD3 R88, P6, PT, R244.reuse, R236, RZ ;  /* 0x000000ecf4587210 */ /* 0x040fe40007fde0ff */
[----:B------:R-:W-:Y:S02]  /*19900*/  IADD3 R84, P5, PT, R244, R247, RZ ;  /* 0x000000f7f4547210 */ /* 0x000fe40007fbe0ff */
[----:B------:R-:W-:Y:S02]  /*19910*/  LEA.HI.X.SX32 R90, R236, R5, 0x1, P6 ;  /* 0x00000005ec5a7211 */ /* 0x000fe400030f0eff */
[----:B------:R-:W-:Y:S01]  /*19920*/  IADD3 R80, P4, PT, R244, R245, RZ ;  /* 0x000000f5f4507210 */ /* 0x000fe20007f9e0ff */
[----:B------:R-:W4:Y:S01]  /*19930*/  LDL.LU R236, [R1+0x28c] ;  /* 0x00028c0001ec7983 */ /* 0x000f220000300800 */
[----:B------:R-:W-:-:S02]  /*19940*/  LEA.HI.X.SX32 R86, R247, R5, 0x1, P5 ;  /* 0x00000005f7567211 */ /* 0x000fc400028f0eff */
[C---:B------:R-:W-:Y:S01]  /*19950*/  IADD3 R76, P3, PT, R244.reuse, R243, RZ ;  /* 0x000000f3f44c7210 */ /* 0x040fe20007f7e0ff */
[----:B------:R-:W4:Y:S01]  /*19960*/  LDL.LU R247, [R1+0x290] ;  /* 0x0002900001f77983 */ /* 0x000f220000300800 */
[-C--:B------:R-:W-:Y:S02]  /*19970*/  LEA.HI.X.SX32 R82, R245, R5.reuse, 0x1, P4 ;  /* 0x00000005f5527211 */ /* 0x080fe400020f0eff */
[----:B------:R-:W-:Y:S01]  /*19980*/  LEA.HI.X.SX32 R78, R243, R5, 0x1, P3 ;  /* 0x00000005f34e7211 */ /* 0x000fe200018f0eff */
[----:B------:R-:W4:Y:S04]  /*19990*/  LDL.LU R245, [R1+0x294] ;  /* 0x0002940001f57983 */ /* 0x000f280000300800 */
[----:B------:R-:W4:Y:S01]  /*199a0*/  LDL.LU R243, [R1+0x298] ;  /* 0x0002980001f37983 */ /* 0x000f220000300800 */
        /* <DEDUP_REMOVED lines=8> */
[----:B------:R-:W3:Y:S04]  /*19a30*/  LDL.LU R237, [R1+0x2a4] ;  /* 0x0002a40001ed7983 */ /* 0x000ee80000300800 */
[----:B------:R-:W3:Y:S04]  /*19a40*/  LDL.LU R41, [R1+0x2a8] ;  /* 0x0002a80001297983 */ /* 0x000ee80000300800 */
[----:B------:R-:W3:Y:S04]  /*19a50*/  LDL.LU R36, [R1+0x2ac] ;  /* 0x0002ac0001247983 */ /* 0x000ee80000300800 */
[----:B------:R-:W3:Y:S04]  /*19a60*/  LDL.LU R61, [R1+0x2b0] ;  /* 0x0002b000013d7983 */ /* 0x000ee80000300800 */
[----:B------:R-:W3:Y:S04]  /*19a70*/  LDL.LU R53, [R1+0x2b4] ;  /* 0x0002b40001357983 */ /* 0x000ee80000300800 */
[----:B------:R-:W3:Y:S04]  /*19a80*/  LDL.LU R49, [R1+0x2b8] ;  /* 0x0002b80001317983 */ /* 0x000ee80000300800 */
[----:B------:R-:W3:Y:S04]  /*19a90*/  LDL.LU R216, [R1+0x2bc] ;  /* 0x0002bc0001d87983 */ /* 0x000ee80000300800 */
[----:B------:R-:W3:Y:S01]  /*19aa0*/  LDL.LU R57, [R1+0x2c0] ;  /* 0x0002c00001397983 */ /* 0x000ee20000300800 */
[----:B------:R-:W-:-:S02]  /*19ab0*/  IADD3 R60, P3, PT, R244, R210, RZ ;  /* 0x000000d2f43c7210 */ /* 0x000fc40007f7e0ff */
[----:B------:R-:W-:Y:S02]  /*19ac0*/  IADD3 R56, P6, PT, R244, R252, RZ ;  /* 0x000000fcf4387210 */ /* 0x000fe40007fde0ff */
[-C--:B------:R-:W-:Y:S02]  /*19ad0*/  LEA.HI.X.SX32 R62, R210, R5.reuse, 0x1, P3 ;  /* 0x00000005d23e7211 */ /* 0x080fe400018f0eff */
[-C--:B------:R-:W-:Y:S02]  /*19ae0*/  LEA.HI.X.SX32 R58, R252, R5.reuse, 0x1, P6 ;  /* 0x00000005fc3a7211 */ /* 0x080fe400030f0eff */
[C---:B----4-:R-:W-:Y:S02]  /*19af0*/  IADD3 R52, P5, PT, R244.reuse, R250, RZ ;  /* 0x000000faf4347210 */ /* 0x050fe40007fbe0ff */
[----:B------:R-:W-:Y:S02]  /*19b00*/  IADD3 R48, P4, PT, R244, R212, RZ ;  /* 0x000000d4f4307210 */ /* 0x000fe40007f9e0ff */
[----:B------:R-:W-:-:S02]  /*19b10*/  LEA.HI.X.SX32 R54, R250, R5, 0x1, P5 ;  /* 0x00000005fa367211 */ /* 0x000fc400028f0eff */
[----:B------:R-:W-:Y:S02]  /*19b20*/  IADD3 R44, P3, PT, R244, R246, RZ ;  /* 0x000000f6f42c7210 */ /* 0x000fe40007f7e0ff */
[-C--:B------:R-:W-:Y:S02]  /*19b30*/  LEA.HI.X.SX32 R50, R212, R5.reuse, 0x1, P4 ;  /* 0x00000005d4327211 */ /* 0x080fe400020f0eff */
[----:B------:R-:W-:Y:S01]  /*19b40*/  IADD3 R252, P6, PT, R244, R242, RZ ;  /* 0x000000f2f4fc7210 */ /* 0x000fe20007fde0ff */
[----:B------:R-:W4:Y:S01]  /*19b50*/  LDL.LU R212, [R1+0x2c4] ;  /* 0x0002c40001d47983 */ /* 0x000f220000300800 */
[----:B------:R-:W-:-:S03]  /*19b60*/  LEA.HI.X.SX32 R46, R246, R5, 0x1, P3 ;  /* 0x00000005f62e7211 */ /* 0x000fc600018f0eff */
[----:B------:R-:W4:Y:S01]  /*19b70*/  LDL.LU R210, [R1+0x2c8] ;  /* 0x0002c80001d27983 */ /* 0x000f220000300800 */
[----:B------:R-:W-:-:S03]  /*19b80*/  LEA.HI.X.SX32 R42, R242, R5, 0x1, P6 ;  /* 0x00000005f22a7211 */ /* 0x000fc600030f0eff */
[----:B------:R-:W4:Y:S01]  /*19b90*/  LDL.LU R217, [R1+0x2cc] ;  /* 0x0002cc0001d97983 */ /* 0x000f220000300800 */
[----:B------:R-:W-:-:S03]  /*19ba0*/  IADD3 R250, P5, PT, R244, R251, RZ ;  /* 0x000000fbf4fa7210 */ /* 0x000fc60007fbe0ff */
[----:B------:R-:W4:Y:S01]  /*19bb0*/  LDL.LU R37, [R1+0x2d0] ;  /* 0x0002d00001257983 */ /* 0x000f220000300800 */
[----:B------:R-:W-:Y:S02]  /*19bc0*/  LEA.HI.X.SX32 R251, R251, R5, 0x1, P5 ;  /* 0x00000005fbfb7211 */ /* 0x000fe400028f0eff */
[C---:B------:R-:W-:Y:S02]  /*19bd0*/  IADD3 R248, P4, PT, R244.reuse, R236, RZ ;  /* 0x000000ecf4f87210 */ /* 0x040fe40007f9e0ff */
[----:B------:R-:W-:Y:S02]  /*19be0*/  IADD3 R246, P3, PT, R244, R247, RZ ;  /* 0x000000f7f4f67210 */ /* 0x000fe40007f7e0ff */
[-C--:B------:R-:W-:Y:S02]  /*19bf0*/  LEA.HI.X.SX32 R249, R236, R5.reuse, 0x1, P4 ;  /* 0x00000005ecf97211 */ /* 0x080fe400020f0eff */
[----:B------:R-:W-:Y:S02]  /*19c00*/  LEA.HI.X.SX32 R247, R247, R5, 0x1, P3 ;  /* 0x00000005f7f77211 */ /* 0x000fe400018f0eff */
[----:B------:R-:W-:-:S04]  /*19c10*/  IADD3 R242, P5, PT, R244, R243, RZ ;  /* 0x000000f3f4f27210 */ /* 0x000fc80007fbe0ff */
[----:B------:R-:W-:Y:S02]  /*19c20*/  LEA.HI.X.SX32 R243, R243, R5, 0x1, P5 ;  /* 0x00000005f3f37211 */ /* 0x000fe400028f0eff */
[----:B------:R-:W-:-:S04]  /*19c30*/  IADD3 R40, P6, PT, R244, R245, RZ ;  /* 0x000000f5f4287210 */ /* 0x000fc80007fde0ff */
[----:B------:R-:W-:Y:S02]  /*19c40*/  LEA.HI.X.SX32 R245, R245, R5, 0x1, P6 ;  /* 0x00000005f5f57211 */ /* 0x000fe400030f0eff */
[----:B--2---:R-:W-:-:S04]  /*19c50*/  IADD3 R240, P4, PT, R244, R213, RZ ;  /* 0x000000d5f4f07210 */ /* 0x004fc80007f9e0ff */
[----:B------:R-:W-:Y:S02]  /*19c60*/  LEA.HI.X.SX32 R241, R213, R5, 0x1, P4 ;  /* 0x00000005d5f17211 */ /* 0x000fe400020f0eff */
[----:B------:R-:W2:Y:S01]  /*19c70*/  LDL.LU R213, [R1+0x2d4] ;  /* 0x0002d40001d57983 */ /* 0x000ea20000300800 */
[----:B---3--:R-:W-:-:S04]  /*19c80*/  IADD3 R238, P3, PT, R244, R211, RZ ;  /* 0x000000d3f4ee7210 */ /* 0x008fc80007f7e0ff */
[----:B------:R-:W-:Y:S02]  /*19c90*/  LEA.HI.X.SX32 R239, R211, R5, 0x1, P3 ;  /* 0x00000005d3ef7211 */ /* 0x000fe400018f0eff */
[----:B------:R-:W3:Y:S01]  /*19ca0*/  LDL.LU R211, [R1+0x2d8] ;  /* 0x0002d80001d37983 */ /* 0x000ee20000300800 */
[----:B------:R-:W-:-:S03]  /*19cb0*/  IADD3 R234, P5, PT, R244, R41, RZ ;  /* 0x00000029f4ea7210 */ /* 0x000fc60007fbe0ff */
[----:B------:R-:W3:Y:S01]  /*19cc0*/  LDL.LU R45, [R1+0x2dc] ;  /* 0x0002dc00012d7983 */ /* 0x000ee20000300800 */
[----:B------:R-:W-:Y:S02]  /*19cd0*/  IADD3 R232, P4, PT, R244, R36, RZ ;  /* 0x00000024f4e87210 */ /* 0x000fe40007f9e0ff */
[-C--:B------:R-:W-:Y:S02]  /*19ce0*/  LEA.HI.X.SX32 R235, R41, R5.reuse, 0x1, P5 ;  /* 0x0000000529eb7211 */ /* 0x080fe400028f0eff */
[----:B------:R-:W3:Y:S01]  /*19cf0*/  LDL.LU R41, [R1+0x2e0] ;  /* 0x0002e00001297983 */ /* 0x000ee20000300800 */
[----:B------:R-:W-:-:S03]  /*19d00*/  LEA.HI.X.SX32 R233, R36, R5, 0x1, P4 ;  /* 0x0000000524e97211 */ /* 0x000fc600020f0eff */
[----:B------:R-:W3:Y:S04]  /*19d10*/  LDL.LU R36, [R1+0x2e4] ;  /* 0x0002e40001247983 */ /* 0x000ee80000300800 */
[----:B------:R-:W3:Y:S01]  /*19d20*/  LDL.LU R73, [R1+0x2e8] ;  /* 0x0002e80001497983 */ /* 0x000ee20000300800 */
[C---:B------:R-:W-:Y:S02]  /*19d30*/  IADD3 R226, P5, PT, R244.reuse, R49, RZ ;  /* 0x00000031f4e27210 */ /* 0x040fe40007fbe0ff */
[C---:B------:R-:W-:Y:S01]  /*19d40*/  IADD3 R236, P6, PT, R244.reuse, R237, RZ ;  /* 0x000000edf4ec7210 */ /* 0x040fe20007fde0ff */
[----:B------:R-:W3:Y:S01]  /*19d50*/  LDL.LU R81, [R1+0x2ec] ;  /* 0x0002ec0001517983 */ /* 0x000ee20000300800 */
[-C--:B------:R-:W-:Y:S02]  /*19d60*/  LEA.HI.X.SX32 R227, R49, R5.reuse, 0x1, P5 ;  /* 0x0000000531e37211 */ /* 0x080fe400028f0eff */
[----:B------:R-:W-:Y:S01]  /*19d70*/  LEA.HI.X.SX32 R237, R237, R5, 0x1, P6 ;  /* 0x00000005eded7211 */ /* 0x000fe200030f0eff */
[----:B------:R-:W3:Y:S01]  /*19d80*/  LDL.LU R49, [R1+0x2f0] ;  /* 0x0002f00001317983 */ /* 0x000ee20000300800 */
[----:B------:R-:W-:-:S02]  /*19d90*/  IADD3 R228, P6, PT, R244, R53, RZ ;  /* 0x00000035f4e47210 */ /* 0x000fc40007fde0ff */
[C---:B------:R-:W-:Y:S02]  /*19da0*/  IADD3 R230, P3, PT, R244.reuse, R61, RZ ;  /* 0x0000003df4e67210 */ /* 0x040fe40007f7e0ff */
[-C--:B------:R-:W-:Y:S02]  /*19db0*/  LEA.HI.X.SX32 R229, R53, R5.reuse, 0x1, P6 ;  /* 0x0000000535e57211 */ /* 0x080fe400030f0eff */
[----:B------:R-:W-:Y:S01]  /*19dc0*/  LEA.HI.X.SX32 R231, R61, R5, 0x1, P3 ;  /* 0x000000053de77211 */ /* 0x000fe200018f0eff */
[----:B------:R-:W3:Y:S01]  /*19dd0*/  LDL.LU R53, [R1+0x2f4] ;  /* 0x0002f40001357983 */ /* 0x000ee20000300800 */
[----:B------:R-:W-:-:S04]  /*19de0*/  IADD3 R222, P3, PT, R244, R57, RZ ;  /* 0x00000039f4de7210 */ /* 0x000fc80007f7e0ff */
[----:B------:R-:W-:Y:S02]  /*19df0*/  LEA.HI.X.SX32 R223, R57, R5, 0x1, P3 ;  /* 0x0000000539df7211 */ /* 0x000fe400018f0eff */
[----:B------:R-:W3:Y:S04]  /*19e00*/  LDL.LU R57, [R1+0x2f8] ;  /* 0x0002f80001397983 */ /* 0x000ee80000300800 */
[----:B------:R-:W3:Y:S01]  /*19e10*/  LDL.LU R61, [R1+0x2fc] ;  /* 0x0002fc00013d7983 */ /* 0x000ee20000300800 */
[----:B------:R-:W-:-:S03]  /*19e20*/  IADD3 R224, P4, PT, R244, R216, RZ ;  /* 0x000000d8f4e07210 */ /* 0x000fc60007f9e0ff */
[----:B------:R-:W3:Y:S01]  /*19e30*/  LDL.LU R65, [R1+0x300] ;  /* 0x0003000001417983 */ /* 0x000ee20000300800 */
[----:B------:R-:W-:-:S03]  /*19e40*/  LEA.HI.X.SX32 R225, R216, R5, 0x1, P4 ;  /* 0x00000005d8e17211 */ /* 0x000fc600020f0eff */
[----:B------:R-:W3:Y:S04]  /*19e50*/  LDL.LU R77, [R1+0x304] ;  /* 0x00030400014d7983 */ /* 0x000ee80000300800 */
[----:B------:R-:W3:Y:S01]  /*19e60*/  LDL.LU R85, [R1+0x308] ;  /* 0x0003080001557983 */ /* 0x000ee20000300800 */
[C---:B----4-:R-:W-:Y:S02]  /*19e70*/  IADD3 R220, P6, PT, R244.reuse, R212, RZ ;  /* 0x000000d4f4dc7210 */ /* 0x050fe40007fde0ff */
[----:B------:R-:W-:Y:S02]  /*19e80*/  IADD3 R218, P5, PT, R244, R210, RZ ;  /* 0x000000d2f4da7210 */ /* 0x000fe40007fbe0ff */
[----:B------:R-:W-:Y:S02]  /*19e90*/  LEA.HI.X.SX32 R221, R212, R5, 0x1, P6 ;  /* 0x00000005d4dd7211 */ /* 0x000fe400030f0eff */
[----:B------:R-:W-:-:S02]  /*19ea0*/  IADD3 R216, P4, PT, R244, R217, RZ ;  /* 0x000000d9f4d87210 */ /* 0x000fc40007f9e0ff */
[----:B------:R-:W-:-:S04]  /*19eb0*/  IADD3 R214, P3, PT, R244, R37, RZ ;  /* 0x00000025f4d67210 */ /* 0x000fc80007f7e0ff */
[-C--:B------:R-:W-:Y:S02]  /*19ec0*/  LEA.HI.X.SX32 R215, R37, R5.reuse, 0x1, P3 ;  /* 0x0000000525d77211 */ /* 0x080fe400018f0eff */
[----:B------:R-:W4:Y:S01]  /*19ed0*/  LDL.LU R37, [R1+0x30c] ;  /* 0x00030c0001257983 */ /* 0x000f220000300800 */
[----:B------:R-:W-:-:S03]  /*19ee0*/  LEA.HI.X.SX32 R219, R210, R5, 0x1, P5 ;  /* 0x00000005d2db7211 */ /* 0x000fc600028f0eff */
[----:B------:R-:W4:Y:S01]  /*19ef0*/  LDL.LU R69, [R1+0x310] ;  /* 0x0003100001457983 */ /* 0x000f220000300800 */
[----:B------:R-:W-:Y:S02]  /*19f00*/  LEA.HI.X.SX32 R217, R217, R5, 0x1, P4 ;  /* 0x00000005d9d97211 */ /* 0x000fe400020f0eff */
[----:B--2---:R-:W-:-:S04]  /*19f10*/  IADD3 R212, P6, PT, R244, R213, RZ ;  /* 0x000000d5f4d47210 */ /* 0x004fc80007fde0ff */
[----:B------:R-:W-:Y:S02]  /*19f20*/  LEA.HI.X.SX32 R213, R213, R5, 0x1, P6 ;  /* 0x00000005d5d57211 */ /* 0x000fe400030f0eff */
[C---:B---3--:R-:W-:Y:S02]  /*19f30*/  IADD3 R210, P5, PT, R244.reuse, R211, RZ ;  /* 0x000000d3f4d27210 */ /* 0x048fe40007fbe0ff */
[C---:B------:R-:W-:Y:S02]  /*19f40*/  IADD3 R208, P4, PT, R244.reuse, R45, RZ ;  /* 0x0000002df4d07210 */ /* 0x040fe40007f9e0ff */
[-C--:B------:R-:W-:Y:S02]  /*19f50*/  LEA.HI.X.SX32 R211, R211, R5.reuse, 0x1, P5 ;  /* 0x00000005d3d37211 */ /* 0x080fe400028f0eff */
[----:B------:R-:W-:Y:S02]  /*19f60*/  LEA.HI.X.SX32 R209, R45, R5, 0x1, P4 ;  /* 0x000000052dd17211 */ /* 0x000fe400020f0eff */
[C---:B------:R-:W-:Y:S01]  /*19f70*/  IADD3 R206, P3, PT, R244.reuse, R41, RZ ;  /* 0x00000029f4ce7210 */ /* 0x040fe20007f7e0ff */
[----:B------:R-:W2:Y:S01]  /*19f80*/  LDL.LU R45, [R1+0x314] ;  /* 0x00031400012d7983 */ /* 0x000ea20000300800 */
[----:B------:R-:W-:-:S02]  /*19f90*/  IADD3 R204, P6, PT, R244, R36, RZ ;  /* 0x00000024f4cc7210 */ /* 0x000fc40007fde0ff */
[----:B------:R-:W-:Y:S02]  /*19fa0*/  LEA.HI.X.SX32 R207, R41, R5, 0x1, P3 ;  /* 0x0000000529cf7211 */ /* 0x000fe400018f0eff */
[----:B------:R-:W-:Y:S01]  /*19fb0*/  IADD3 R202, P5, PT, R244, R73, RZ ;  /* 0x00000049f4ca7210 */ /* 0x000fe20007fbe0ff */
[----:B------:R-:W3:Y:S01]  /*19fc0*/  LDL.LU R41, [R1+0x318] ;  /* 0x0003180001297983 */ /* 0x000ee20000300800 */
[-C--:B------:R-:W-:Y:S02]  /*19fd0*/  LEA.HI.X.SX32 R205, R36, R5.reuse, 0x1, P6 ;  /* 0x0000000524cd7211 */ /* 0x080fe400030f0eff */
[----:B------:R-:W-:Y:S01]  /*19fe0*/  LEA.HI.X.SX32 R203, R73, R5, 0x1, P5 ;  /* 0x0000000549cb7211 */ /* 0x000fe200028f0eff */
[----:B------:R-:W3:Y:S04]  /*19ff0*/  LDL.LU R36, [R1+0x31c] ;  /* 0x00031c0001247983 */ /* 0x000ee80000300800 */
[----:B------:R-:W3:Y:S01]  /*1a000*/  LDL.LU R73, [R1+0x320] ;  /* 0x0003200001497983 */ /* 0x000ee20000300800 */
[----:B------:R-:W-:-:S02]  /*1a010*/  IADD3 R200, P4, PT, R244, R81, RZ ;  /* 0x00000051f4c87210 */ /* 0x000fc40007f9e0ff */
[C---:B------:R-:W-:Y:S02]  /*1a020*/  IADD3 R198, P3, PT, R244.reuse, R49, RZ ;  /* 0x00000031f4c67210 */ /* 0x040fe40007f7e0ff */
[-C--:B------:R-:W-:Y:S02]  /*1a030*/  LEA.HI.X.SX32 R201, R81, R5.reuse, 0x1, P4 ;  /* 0x0000000551c97211 */ /* 0x080fe400020f0eff */
[----:B------:R-:W3:Y:S01]  /*1a040*/  LDL.LU R81, [R1+0x324] ;  /* 0x0003240001517983 */ /* 0x000ee20000300800 */
[----:B------:R-:W-:Y:S02]  /*1a050*/  LEA.HI.X.SX32 R199, R49, R5, 0x1, P3 ;  /* 0x0000000531c77211 */ /* 0x000fe400018f0eff */
[----:B------:R-:W-:Y:S01]  /*1a060*/  IADD3 R196, P6, PT, R244, R53, RZ ;  /* 0x00000035f4c47210 */ /* 0x000fe20007fde0ff */
[----:B------:R-:W3:Y:S03]  /*1a070*/  LDL.LU R49, [R1+0x328] ;  /* 0x0003280001317983 */ /* 0x000ee60000300800 */
[----:B------:R-:W-:-:S02]  /*1a080*/  LEA.HI.X.SX32 R197, R53, R5, 0x1, P6 ;  /* 0x0000000535c57211 */ /* 0x000fc400030f0eff */
[----:B------:R-:W3:Y:S01]  /*1a090*/  LDL.LU R53, [R1+0x32c] ;  /* 0x00032c0001357983 */ /* 0x000ee20000300800 */
[----:B------:R-:W-:-:S04]  /*1a0a0*/  IADD3 R194, P5, PT, R244, R57, RZ ;  /* 0x00000039f4c27210 */ /* 0x000fc80007fbe0ff */
[----:B------:R-:W-:Y:S02]  /*1a0b0*/  LEA.HI.X.SX32 R195, R57, R5, 0x1, P5 ;  /* 0x0000000539c37211 */ /* 0x000fe400028f0eff */
[----:B------:R-:W3:Y:S01]  /*1a0c0*/  LDL.LU R57, [R1+0x330] ;  /* 0x0003300001397983 */ /* 0x000ee20000300800 */
[C---:B------:R-:W-:Y:S02]  /*1a0d0*/  IADD3 R192, P4, PT, R244.reuse, R61, RZ ;  /* 0x0000003df4c07210 */ /* 0x040fe40007f9e0ff */
[C---:B------:R-:W-:Y:S02]  /*1a0e0*/  IADD3 R190, P3, PT, R244.reuse, R65, RZ ;  /* 0x00000041f4be7210 */ /* 0x040fe40007f7e0ff */
[----:B------:R-:W-:Y:S02]  /*1a0f0*/  LEA.HI.X.SX32 R193, R61, R5, 0x1, P4 ;  /* 0x000000053dc17211 */ /* 0x000fe400020f0eff */
[----:B------:R-:W3:Y:S01]  /*1a100*/  LDL.LU R61, [R1+0x334] ;  /* 0x00033400013d7983 */ /* 0x000ee20000300800 */
[----:B------:R-:W-:-:S02]  /*1a110*/  IADD3 R188, P6, PT, R244, R77, RZ ;  /* 0x0000004df4bc7210 */ /* 0x000fc40007fde0ff */
[-C--:B------:R-:W-:Y:S02]  /*1a120*/  LEA.HI.X.SX32 R191, R65, R5.reuse, 0x1, P3 ;  /* 0x0000000541bf7211 */ /* 0x080fe400018f0eff */
[----:B------:R-:W3:Y:S01]  /*1a130*/  LDL.LU R65, [R1+0x338] ;  /* 0x0003380001417983 */ /* 0x000ee20000300800 */
[----:B------:R-:W-:-:S03]  /*1a140*/  LEA.HI.X.SX32 R189, R77, R5, 0x1, P6 ;  /* 0x000000054dbd7211 */ /* 0x000fc600030f0eff */
[----:B------:R-:W3:Y:S01]  /*1a150*/  LDL.LU R77, [R1+0x33c] ;  /* 0x00033c00014d7983 */ /* 0x000ee20000300800 */
[----:B------:R-:W-:-:S03]  /*1a160*/  IADD3 R186, P5, PT, R244, R85, RZ ;  /* 0x00000055f4ba7210 */ /* 0x000fc60007fbe0ff */
[----:B------:R-:W3:Y:S01]  /*1a170*/  LDL.LU R89, [R1+0x340] ;  /* 0x0003400001597983 */ /* 0x000ee20000300800 */
[----:B------:R-:W-:Y:S02]  /*1a180*/  LEA.HI.X.SX32 R187, R85, R5, 0x1, P5 ;  /* 0x0000000555bb7211 */ /* 0x000fe400028f0eff */
[C---:B----4-:R-:W-:Y:S02]  /*1a190*/  IADD3 R184, P4, PT, R244.reuse, R37, RZ ;  /* 0x00000025f4b87210 */ /* 0x050fe40007f9e0ff */
[----:B------:R-:W-:Y:S02]  /*1a1a0*/  IADD3 R182, P3, PT, R244, R69, RZ ;  /* 0x00000045f4b67210 */ /* 0x000fe40007f7e0ff */
[-C--:B------:R-:W-:Y:S02]  /*1a1b0*/  LEA.HI.X.SX32 R185, R37, R5.reuse, 0x1, P4 ;  /* 0x0000000525b97211 */ /* 0x080fe400020f0eff */
[----:B------:R-:W4:Y:S01]  /*1a1c0*/  LDL.LU R37, [R1+0x344] ;  /* 0x0003440001257983 */ /* 0x000f220000300800 */
[----:B------:R-:W-:-:S03]  /*1a1d0*/  LEA.HI.X.SX32 R183, R69, R5, 0x1, P3 ;  /* 0x0000000545b77211 */ /* 0x000fc600018f0eff */
[----:B------:R-:W4:Y:S01]  /*1a1e0*/  LDL.LU R69, [R1+0x348] ;  /* 0x0003480001457983 */ /* 0x000f220000300800 */
[----:B--2---:R-:W-:-:S04]  /*1a1f0*/  IADD3 R180, P6, PT, R244, R45, RZ ;  /* 0x0000002df4b47210 */ /* 0x004fc80007fde0ff */
[----:B------:R-:W-:Y:S02]  /*1a200*/  LEA.HI.X.SX32 R181, R45, R5, 0x1, P6 ;  /* 0x000000052db57211 */ /* 0x000fe400030f0eff */
[----:B------:R-:W2:Y:S01]  /*1a210*/  LDL.LU R45, [R1+0x34c] ;  /* 0x00034c00012d7983 */ /* 0x000ea20000300800 */
[C---:B---3--:R-:W-:Y:S02]  /*1a220*/  IADD3 R178, P5, PT, R244.reuse, R41, RZ ;  /* 0x00000029f4b27210 */ /* 0x048fe40007fbe0ff */
[C---:B------:R-:W-:Y:S02]  /*1a230*/  IADD3 R176, P4, PT, R244.reuse, R36, RZ ;  /* 0x00000024f4b07210 */ /* 0x040fe40007f9e0ff */
[----:B------:R-:W-:Y:S02]  /*1a240*/  LEA.HI.X.SX32 R179, R41, R5, 0x1, P5 ;  /* 0x0000000529b37211 */ /* 0x000fe400028f0eff */
[----:B------:R-:W-:Y:S01]  /*1a250*/  IADD3 R174, P3, PT, R244, R73, RZ ;  /* 0x00000049f4ae7210 */ /* 0x000fe20007f7e0ff */
[----:B------:R-:W3:Y:S01]  /*1a260*/  LDL.LU R41, [R1+0x350] ;  /* 0x0003500001297983 */ /* 0x000ee20000300800 */
[----:B------:R-:W-:-:S02]  /*1a270*/  LEA.HI.X.SX32 R177, R36, R5, 0x1, P4 ;  /* 0x0000000524b17211 */ /* 0x000fc400020f0eff */
[----:B------:R-:W-:Y:S01]  /*1a280*/  LEA.HI.X.SX32 R175, R73, R5, 0x1, P3 ;  /* 0x0000000549af7211 */ /* 0x000fe200018f0eff */
[----:B------:R-:W3:Y:S04]  /*1a290*/  LDL.LU R36, [R1+0x354] ;  /* 0x0003540001247983 */ /* 0x000ee80000300800 */
[----:B------:R-:W3:Y:S04]  /*1a2a0*/  LDL.LU R85, [R1+0x358] ;  /* 0x0003580001557983 */ /* 0x000ee80000300800 */
[----:B------:R-:W3:Y:S01]  /*1a2b0*/  LDL.LU R73, [R1+0x35c] ;  /* 0x00035c0001497983 */ /* 0x000ee20000300800 */
[----:B------:R-:W-:-:S02]  /*1a2c0*/  IADD3 R170, P5, PT, R244, R49, RZ ;  /* 0x00000031f4aa7210 */ /* 0x000fc40007fbe0ff */
[C---:B------:R-:W-:Y:S02]  /*1a2d0*/  IADD3 R172, P6, PT, R244.reuse, R81, RZ ;  /* 0x00000051f4ac7210 */ /* 0x040fe40007fde0ff */
[----:B------:R-:W-:Y:S02]  /*1a2e0*/  LEA.HI.X.SX32 R171, R49, R5, 0x1, P5 ;  /* 0x0000000531ab7211 */ /* 0x000fe400028f0eff */
[----:B------:R-:W3:Y:S01]  /*1a2f0*/  LDL.LU R49, [R1+0x360] ;  /* 0x0003600001317983 */ /* 0x000ee20000300800 */
[C---:B------:R-:W-:Y:S02]  /*1a300*/  IADD3 R168, P4, PT, R244.reuse, R53, RZ ;  /* 0x00000035f4a87210 */ /* 0x040fe40007f9e0ff */
[-C--:B------:R-:W-:Y:S02]  /*1a310*/  LEA.HI.X.SX32 R173, R81, R5.reuse, 0x1, P6 ;  /* 0x0000000551ad7211 */ /* 0x080fe400030f0eff */
[----:B------:R-:W-:Y:S01]  /*1a320*/  LEA.HI.X.SX32 R169, R53, R5, 0x1, P4 ;  /* 0x0000000535a97211 */ /* 0x000fe200020f0eff */
[----:B------:R-:W3:Y:S01]  /*1a330*/  LDL.LU R81, [R1+0x364] ;  /* 0x0003640001517983 */ /* 0x000ee20000300800 */
[----:B------:R-:W-:-:S03]  /*1a340*/  IADD3 R166, P3, PT, R244, R57, RZ ;  /* 0x00000039f4a67210 */ /* 0x000fc60007f7e0ff */
[----:B------:R-:W3:Y:S01]  /*1a350*/  LDL.LU R53, [R1+0x368] ;  /* 0x0003680001357983 */ /* 0x000ee20000300800 */
[----:B------:R-:W-:-:S03]  /*1a360*/  LEA.HI.X.SX32 R167, R57, R5, 0x1, P3 ;  /* 0x0000000539a77211 */ /* 0x000fc600018f0eff */
[----:B------:R-:W3:Y:S01]  /*1a370*/  LDL.LU R57, [R1+0x36c] ;  /* 0x00036c0001397983 */ /* 0x000ee20000300800 */
[C---:B------:R-:W-:Y:S02]  /*1a380*/  IADD3 R164, P6, PT, R244.reuse, R61, RZ ;  /* 0x0000003df4a47210 */ /* 0x040fe40007fde0ff */
[C---:B------:R-:W-:Y:S02]  /*1a390*/  IADD3 R162, P5, PT, R244.reuse, R65, RZ ;  /* 0x00000041f4a27210 */ /* 0x040fe40007fbe0ff */
[----:B------:R-:W-:Y:S02]  /*1a3a0*/  LEA.HI.X.SX32 R165, R61, R5, 0x1, P6 ;  /* 0x000000053da57211 */ /* 0x000fe400030f0eff */
[----:B------:R-:W3:Y:S01]  /*1a3b0*/  LDL.LU R61, [R1+0x370] ;  /* 0x00037000013d7983 */ /* 0x000ee20000300800 */
[----:B------:R-:W-:Y:S02]  /*1a3c0*/  IADD3 R160, P4, PT, R244, R77, RZ ;  /* 0x0000004df4a07210 */ /* 0x000fe40007f9e0ff */
[----:B------:R-:W-:-:S02]  /*1a3d0*/  LEA.HI.X.SX32 R163, R65, R5, 0x1, P5 ;  /* 0x0000000541a37211 */ /* 0x000fc400028f0eff */
[----:B------:R-:W3:Y:S01]  /*1a3e0*/  LDL.LU R65, [R1+0x374] ;  /* 0x0003740001417983 */ /* 0x000ee20000300800 */
[----:B------:R-:W-:-:S03]  /*1a3f0*/  LEA.HI.X.SX32 R161, R77, R5, 0x1, P4 ;  /* 0x000000054da17211 */ /* 0x000fc600020f0eff */
[----:B------:R-:W3:Y:S01]  /*1a400*/  LDL.LU R77, [R1+0x378] ;  /* 0x00037800014d7983 */ /* 0x000ee20000300800 */
[----:B------:R-:W-:-:S04]  /*1a410*/  IADD3 R158, P3, PT, R244, R89, RZ ;  /* 0x00000059f49e7210 */ /* 0x000fc80007f7e0ff */
        /* <DEDUP_REMOVED lines=9> */
[C---:B---3--:R-:W-:Y:S02]  /*1a4b0*/  IADD3 R150, P3, PT, R244.reuse, R41, RZ ;  /* 0x00000029f4967210 */ /* 0x048fe40007f7e0ff */
[----:B------:R-:W-:Y:S02]  /*1a4c0*/  IADD3 R148, P6, PT, R244, R36, RZ ;  /* 0x00000024f4947210 */ /* 0x000fe40007fde0ff */
[-C--:B------:R-:W-:Y:S02]  /*1a4d0*/  LEA.HI.X.SX32 R151, R41, R5.reuse, 0x1, P3 ;  /* 0x0000000529977211 */ /* 0x080fe400018f0eff */
[----:B------:R-:W2:Y:S01]  /*1a4e0*/  LDL.LU R41, [R1+0x384] ;  /* 0x0003840001297983 */ /* 0x000ea20000300800 */
[----:B------:R-:W-:Y:S02]  /*1a4f0*/  LEA.HI.X.SX32 R149, R36, R5, 0x1, P6 ;  /* 0x0000000524957211 */ /* 0x000fe400030f0eff */
[C---:B------:R-:W-:Y:S01]  /*1a500*/  IADD3 R144, P4, PT, R244.reuse, R73, RZ ;  /* 0x00000049f4907210 */ /* 0x040fe20007f9e0ff */
[----:B------:R-:W3:Y:S03]  /*1a510*/  LDL.LU R45, [R1+0x388] ;  /* 0x00038800012d7983 */ /* 0x000ee60000300800 */
[----:B------:R-:W-:Y:S01]  /*1a520*/  LEA.HI.X.SX32 R145, R73, R5, 0x1, P4 ;  /* 0x0000000549917211 */ /* 0x000fe200020f0eff */
[----:B------:R-:W2:Y:S04]  /*1a530*/  LDL.LU R36, [R1+0x38c] ;  /* 0x00038c0001247983 */ /* 0x000ea80000300800 */
[----:B------:R-:W2:Y:S01]  /*1a540*/  LDL.LU R73, [R1+0x390] ;  /* 0x0003900001497983 */ /* 0x000ea20000300800 */
[----:B------:R-:W-:-:S02]  /*1a550*/  IADD3 R142, P3, PT, R244, R49, RZ ;  /* 0x00000031f48e7210 */ /* 0x000fc40007f7e0ff */
[C---:B------:R-:W-:Y:S02]  /*1a560*/  IADD3 R146, P5, PT, R244.reuse, R85, RZ ;  /* 0x00000055f4927210 */ /* 0x040fe40007fbe0ff */
[-C--:B------:R-:W-:Y:S02]  /*1a570*/  LEA.HI.X.SX32 R143, R49, R5.reuse, 0x1, P3 ;  /* 0x00000005318f7211 */ /* 0x080fe400018f0eff */
[----:B------:R-:W-:Y:S01]  /*1a580*/  LEA.HI.X.SX32 R147, R85, R5, 0x1, P5 ;  /* 0x0000000555937211 */ /* 0x000fe200028f0eff */
[----:B------:R-:W3:Y:S01]  /*1a590*/  LDL.LU R49, [R1+0x394] ;  /* 0x0003940001317983 */ /* 0x000ee20000300800 */
[----:B------:R-:W-:-:S03]  /*1a5a0*/  IADD3 R138, P5, PT, R244, R53, RZ ;  /* 0x00000035f48a7210 */ /* 0x000fc60007fbe0ff */
[----:B------:R-:W3:Y:S01]  /*1a5b0*/  LDL.LU R109, [R1+0x398] ;  /* 0x00039800016d7983 */ /* 0x000ee20000300800 */
[----:B------:R-:W-:Y:S02]  /*1a5c0*/  LEA.HI.X.SX32 R139, R53, R5, 0x1, P5 ;  /* 0x00000005358b7211 */ /* 0x000fe400028f0eff */
[C---:B------:R-:W-:Y:S01]  /*1a5d0*/  IADD3 R136, P4, PT, R244.reuse, R57, RZ ;  /* 0x00000039f4887210 */ /* 0x040fe20007f9e0ff */
[----:B------:R-:W3:Y:S01]  /*1a5e0*/  LDL.LU R53, [R1+0x39c] ;  /* 0x00039c0001357983 */ /* 0x000ee20000300800 */
[----:B------:R-:W-:Y:S02]  /*1a5f0*/  IADD3 R140, P6, PT, R244, R81, RZ ;  /* 0x00000051f48c7210 */ /* 0x000fe40007fde0ff */
[-C--:B------:R-:W-:Y:S01]  /*1a600*/  LEA.HI.X.SX32 R137, R57, R5.reuse, 0x1, P4 ;  /* 0x0000000539897211 */ /* 0x080fe200020f0eff */
[----:B------:R-:W3:Y:S01]  /*1a610*/  LDL.LU R105, [R1+0x3a0] ;  /* 0x0003a00001697983 */ /* 0x000ee20000300800 */
[----:B------:R-:W-:-:S03]  /*1a620*/  LEA.HI.X.SX32 R141, R81, R5, 0x1, P6 ;  /* 0x00000005518d7211 */ /* 0x000fc600030f0eff */
[----:B------:R-:W3:Y:S04]  /*1a630*/  LDL.LU R57, [R1+0x3a4] ;  /* 0x0003a40001397983 */ /* 0x000ee80000300800 */
[----:B------:R-:W3:Y:S01]  /*1a640*/  LDL.LU R81, [R1+0x3a8] ;  /* 0x0003a80001517983 */ /* 0x000ee20000300800 */
[C---:B------:R-:W-:Y:S02]  /*1a650*/  IADD3 R134, P3, PT, R244.reuse, R61, RZ ;  /* 0x0000003df4867210 */ /* 0x040fe40007f7e0ff */
[----:B------:R-:W-:Y:S02]  /*1a660*/  IADD3 R132, P6, PT, R244, R65, RZ ;  /* 0x00000041f4847210 */ /* 0x000fe40007fde0ff */
[-C--:B------:R-:W-:Y:S02]  /*1a670*/  LEA.HI.X.SX32 R135, R61, R5.reuse, 0x1, P3 ;  /* 0x000000053d877211 */ /* 0x080fe400018f0eff */
[----:B------:R-:W3:Y:S01]  /*1a680*/  LDL.LU R61, [R1+0x3ac] ;  /* 0x0003ac00013d7983 */ /* 0x000ee20000300800 */
[----:B------:R-:W-:-:S03]  /*1a690*/  LEA.HI.X.SX32 R133, R65, R5, 0x1, P6 ;  /* 0x0000000541857211 */ /* 0x000fc600030f0eff */
[----:B------:R-:W3:Y:S04]  /*1a6a0*/  LDL.LU R89, [R1+0x3b0] ;  /* 0x0003b00001597983 */ /* 0x000ee80000300800 */
[----:B------:R-:W3:Y:S04]  /*1a6b0*/  LDL.LU R65, [R1+0x3b4] ;  /* 0x0003b40001417983 */ /* 0x000ee80000300800 */
[----:B------:R-:W3:Y:S01]  /*1a6c0*/  LDL.LU R85, [R1+0x3b8] ;  /* 0x0003b80001557983 */ /* 0x000ee20000300800 */
[----:B----4-:R-:W-:-:S04]  /*1a6d0*/  IADD3 R31, P3, PT, R244, R69, RZ ;  /* 0x00000045f41f7210 */ /* 0x010fc80007f7e0ff */
[----:B------:R-:W-:Y:S02]  /*1a6e0*/  LEA.HI.X.SX32 R125, R69, R5, 0x1, P3 ;  /* 0x00000005457d7211 */ /* 0x000fe400018f0eff */
[----:B------:R-:W4:Y:S01]  /*1a6f0*/  LDL.LU R69, [R1+0x3bc] ;  /* 0x0003bc0001457983 */ /* 0x000f220000300800 */
[----:B------:R-:W-:-:S03]  /*1a700*/  IADD3 R130, P5, PT, R244, R77, RZ ;  /* 0x0000004df4827210 */ /* 0x000fc60007fbe0ff */
[----:B------:R-:W4:Y:S01]  /*1a710*/  LDL.LU R101, [R1+0x3c0] ;  /* 0x0003c00001657983 */ /* 0x000f220000300800 */
[----:B------:R-:W-:-:S03]  /*1a720*/  LEA.HI.X.SX32 R131, R77, R5, 0x1, P5 ;  /* 0x000000054d837211 */ /* 0x000fc600028f0eff */
[----:B------:R-:W4:Y:S04]  /*1a730*/  LDL.LU R93, [R1+0x3c4] ;  /* 0x0003c400015d7983 */ /* 0x000f280000300800 */
[----:B------:R-:W4:Y:S04]  /*1a740*/  LDL.LU R97, [R1+0x3c8] ;  /* 0x0003c80001617983 */ /* 0x000f280000300800 */
[----:B------:R-:W4:Y:S01]  /*1a750*/  LDL.LU R77, [R1+0x3cc] ;  /* 0x0003cc00014d7983 */ /* 0x000f220000300800 */
[----:B------:R-:W-:-:S04]  /*1a760*/  IADD3 R128, P4, PT, R244, R37, RZ ;  /* 0x00000025f4807210 */ /* 0x000fc80007f9e0ff */
[----:B------:R-:W-:Y:S02]  /*1a770*/  LEA.HI.X.SX32 R129, R37, R5, 0x1, P4 ;  /* 0x0000000525817211 */ /* 0x000fe400020f0eff */
[----:B--2---:R-:W-:-:S04]  /*1a780*/  IADD3 R39, P3, PT, R244, R73, RZ ;  /* 0x00000049f4277210 */ /* 0x004fc80007f7e0ff */
[----:B------:R-:W-:Y:S02]  /*1a790*/  LEA.HI.X.SX32 R38, R73, R5, 0x1, P3 ;  /* 0x0000000549267211 */ /* 0x000fe400018f0eff */
[----:B------:R-:W2:Y:S01]  /*1a7a0*/  LDL.LU R73, [R1+0x3d0] ;  /* 0x0003d00001497983 */ /* 0x000ea20000300800 */
[C---:B------:R-:W-:Y:S02]  /*1a7b0*/  IADD3 R33, P6, PT, R244.reuse, R41, RZ ;  /* 0x00000029f4217210 */ /* 0x040fe40007fde0ff */
[C---:B---3--:R-:W-:Y:S02]  /*1a7c0*/  IADD3 R35, P5, PT, R244.reuse, R45, RZ ;  /* 0x0000002df4237210 */ /* 0x048fe40007fbe0ff */
[----:B------:R-:W-:Y:S02]  /*1a7d0*/  LEA.HI.X.SX32 R32, R41, R5, 0x1, P6 ;  /* 0x0000000529207211 */ /* 0x000fe400030f0eff */
[C---:B------:R-:W-:Y:S02]  /*1a7e0*/  IADD3 R41, P6, PT, R244.reuse, R49, RZ ;  /* 0x00000031f4297210 */ /* 0x040fe40007fde0ff */
[----:B------:R-:W-:-:S02]  /*1a7f0*/  IADD3 R37, P4, PT, R244, R36, RZ ;  /* 0x00000024f4257210 */ /* 0x000fc40007f9e0ff */
[----:B------:R-:W-:Y:S02]  /*1a800*/  LEA.HI.X.SX32 R34, R45, R5, 0x1, P5 ;  /* 0x000000052d227211 */ /* 0x000fe400028f0eff */
[----:B------:R-:W-:Y:S02]  /*1a810*/  IADD3 R43, P5, PT, R244, R109, RZ ;  /* 0x0000006df42b7210 */ /* 0x000fe40007fbe0ff */
[-C--:B-1----:R-:W-:Y:S02]  /*1a820*/  LEA.HI.X.SX32 R2, R49, R5.reuse, 0x1, P6 ;  /* 0x0000000531027211 */ /* 0x082fe400030f0eff */
[----:B------:R-:W-:Y:S02]  /*1a830*/  LEA.HI.X.SX32 R36, R36, R5, 0x1, P4 ;  /* 0x0000000524247211 */ /* 0x000fe400020f0eff */
[----:B------:R-:W-:Y:S01]  /*1a840*/  IADD3 R45, P4, PT, R244, R53, RZ ;  /* 0x00000035f42d7210 */ /* 0x000fe20007f9e0ff */
[----:B------:R1:W-:Y:S01]  /*1a850*/  STL [R1+0xac], R2 ;  /* 0x0000ac0201007387 */ /* 0x0003e20000100800 */
[----:B------:R-:W-:-:S02]  /*1a860*/  LEA.HI.X.SX32 R0, R109, R5, 0x1, P5 ;  /* 0x000000056d007211 */ /* 0x000fc400028f0eff */
[C---:B------:R-:W-:Y:S02]  /*1a870*/  IADD3 R47, P3, PT, R244.reuse, R105, RZ ;  /* 0x00000069f42f7210 */ /* 0x040fe40007f7e0ff */
[C---:B------:R-:W-:Y:S01]  /*1a880*/  IADD3 R49, P6, PT, R244.reuse, R57, RZ ;  /* 0x00000039f4317210 */ /* 0x040fe20007fde0ff */
[----:B------:R3:W-:Y:S01]  /*1a890*/  STL [R1+0xb0], R0 ;  /* 0x0000b00001007387 */ /* 0x0007e20000100800 */
[----:B-1----:R-:W-:Y:S02]  /*1a8a0*/  LEA.HI.X.SX32 R2, R53, R5, 0x1, P4 ;  /* 0x0000000535027211 */ /* 0x002fe400020f0eff */
[----:B------:R-:W-:-:S03]  /*1a8b0*/  IADD3 R51, P5, PT, R244, R81, RZ ;  /* 0x00000051f4337210 */ /* 0x000fc60007fbe0ff */
[----:B------:R1:W-:Y:S01]  /*1a8c0*/  STL [R1+0xb4], R2 ;  /* 0x0000b40201007387 */ /* 0x0003e20000100800 */
[----:B---3--:R-:W-:-:S05]  /*1a8d0*/  LEA.HI.X.SX32 R0, R105, R5, 0x1, P3 ;  /* 0x0000000569007211 */ /* 0x008fca00018f0eff */
[----:B------:R3:W-:Y:S01]  /*1a8e0*/  STL [R1+0xb8], R0 ;  /* 0x0000b80001007387 */ /* 0x0007e20000100800 */
[----:B-1----:R-:W-:-:S05]  /*1a8f0*/  LEA.HI.X.SX32 R2, R57, R5, 0x1, P6 ;  /* 0x0000000539027211 */ /* 0x002fca00030f0eff */
[----:B------:R-:W-:Y:S01]  /*1a900*/  STL [R1+0xbc], R2 ;  /* 0x0000bc0201007387 */ /* 0x000fe20000100800 */
[----:B---3--:R-:W-:-:S03]  /*1a910*/  LEA.HI.X.SX32 R0, R81, R5, 0x1, P5 ;  /* 0x0000000551007211 */ /* 0x008fc600028f0eff */
[----:B------:R-:W3:Y:S04]  /*1a920*/  LDL.LU R113, [R1+0x3d4] ;  /* 0x0003d40001717983 */ /* 0x000ee80000300800 */
[----:B------:R-:W3:Y:S04]  /*1a930*/  LDL.LU R109, [R1+0x3d8] ;  /* 0x0003d800016d7983 */ /* 0x000ee80000300800 */
[----:B------:R1:W-:Y:S04]  /*1a940*/  STL [R1+0xc0], R0 ;  /* 0x0000c00001007387 */ /* 0x0003e80000100800 */
[----:B------:R-:W3:Y:S01]  /*1a950*/  LDL.LU R81, [R1+0x3dc] ;  /* 0x0003dc0001517983 */ /* 0x000ee20000300800 */
[----:B------:R-:W-:-:S02]  /*1a960*/  IADD3 R53, P4, PT, R244, R61, RZ ;  /* 0x0000003df4357210 */ /* 0x000fc40007f9e0ff */
[C---:B------:R-:W-:Y:S02]  /*1a970*/  IADD3 R55, P3, PT, R244.reuse, R89, RZ ;  /* 0x00000059f4377210 */ /* 0x040fe40007f7e0ff */
[----:B-1----:R-:W-:Y:S02]  /*1a980*/  LEA.HI.X.SX32 R0, R61, R5, 0x1, P4 ;  /* 0x000000053d007211 */ /* 0x002fe400020f0eff */
[C---:B------:R-:W-:Y:S02]  /*1a990*/  IADD3 R57, P6, PT, R244.reuse, R65, RZ ;  /* 0x00000041f4397210 */ /* 0x040fe40007fde0ff */
[----:B------:R-:W-:Y:S01]  /*1a9a0*/  LEA.HI.X.SX32 R2, R89, R5, 0x1, P3 ;  /* 0x0000000559027211 */ /* 0x000fe200018f0eff */
[----:B------:R1:W-:Y:S01]  /*1a9b0*/  STL [R1+0xc4], R0 ;  /* 0x0000c40001007387 */ /* 0x0003e20000100800 */
[C---:B------:R-:W-:Y:S02]  /*1a9c0*/  IADD3 R59, P5, PT, R244.reuse, R85, RZ ;  /* 0x00000055f43b7210 */ /* 0x040fe40007fbe0ff */
[----:B----4-:R-:W-:Y:S01]  /*1a9d0*/  IADD3 R61, P4, PT, R244, R69, RZ ;  /* 0x00000045f43d7210 */ /* 0x010fe20007f9e0ff */
[----:B------:R4:W-:Y:S01]  /*1a9e0*/  STL [R1+0xc8], R2 ;  /* 0x0000c80201007387 */ /* 0x0009e20000100800 */
[----:B-1----:R-:W-:-:S02]  /*1a9f0*/  LEA.HI.X.SX32 R0, R65, R5, 0x1, P6 ;  /* 0x0000000541007211 */ /* 0x002fc400030f0eff */
[----:B----4-:R-:W-:-:S03]  /*1aa00*/  LEA.HI.X.SX32 R2, R85, R5, 0x1, P5 ;  /* 0x0000000555027211 */ /* 0x010fc600028f0eff */
[----:B------:R1:W-:Y:S01]  /*1aa10*/  STL [R1+0xcc], R0 ;  /* 0x0000cc0001007387 */ /* 0x0003e20000100800 */
[C---:B------:R-:W-:Y:S02]  /*1aa20*/  IADD3 R63, P3, PT, R244.reuse, R101, RZ ;  /* 0x00000065f43f7210 */ /* 0x040fe40007f7e0ff */
[C---:B------:R-:W-:Y:S01]  /*1aa30*/  IADD3 R65, P6, PT, R244.reuse, R93, RZ ;  /* 0x0000005df4417210 */ /* 0x040fe20007fde0ff */
[----:B------:R4:W-:Y:S01]  /*1aa40*/  STL [R1+0xd0], R2 ;  /* 0x0000d00201007387 */ /* 0x0009e20000100800 */
[----:B------:R-:W-:-:S03]  /*1aa50*/  IADD3 R67, P5, PT, R244, R97, RZ ;  /* 0x00000061f4437210 */ /* 0x000fc60007fbe0ff */
[----:B------:R-:W3:Y:S01]  /*1aa60*/  LDL.LU R87, [R1+0x3e0] ;  /* 0x0003e00001577983 */ /* 0x000ee20000300800 */
[----:B-1----:R-:W-:-:S03]  /*1aa70*/  LEA.HI.X.SX32 R0, R69, R5, 0x1, P4 ;  /* 0x0000000545007211 */ /* 0x002fc600020f0eff */
[----:B------:R-:W3:Y:S01]  /*1aa80*/  LDL.LU R89, [R1+0x3e4] ;  /* 0x0003e40001597983 */ /* 0x000ee20000300800 */
[----:B----4-:R-:W-:-:S03]  /*1aa90*/  LEA.HI.X.SX32 R2, R101, R5, 0x1, P3 ;  /* 0x0000000565027211 */ /* 0x010fc600018f0eff */
[----:B------:R1:W-:Y:S01]  /*1aaa0*/  STL [R1+0xd4], R0 ;  /* 0x0000d40001007387 */ /* 0x0003e20000100800 */
[----:B------:R-:W-:-:S03]  /*1aab0*/  IADD3 R69, P4, PT, R244, R77, RZ ;  /* 0x0000004df4457210 */ /* 0x000fc60007f9e0ff */
[----:B------:R-:W4:Y:S01]  /*1aac0*/  LDL.LU R85, [R1+0x3e8] ;  /* 0x0003e80001557983 */ /* 0x000f220000300800 */
[----:B------:R-:W-:-:S03]  /*1aad0*/  LEA.HI.X.SX32 R3, R97, R5, 0x1, P5 ;  /* 0x0000000561037211 */ /* 0x000fc600028f0eff */
[----:B------:R1:W-:Y:S02]  /*1aae0*/  STL [R1+0xd8], R2 ;  /* 0x0000d80201007387 */ /* 0x0003e40000100800 */
[-C--:B-1----:R-:W-:Y:S02]  /*1aaf0*/  LEA.HI.X.SX32 R0, R93, R5.reuse, 0x1, P6 ;  /* 0x000000055d007211 */ /* 0x082fe400030f0eff */
[----:B------:R-:W4:Y:S04]  /*1ab00*/  LDL.LU R95, [R1+0x3ec] ;  /* 0x0003ec00015f7983 */ /* 0x000f280000300800 */
[----:B------:R-:W4:Y:S01]  /*1ab10*/  LDL.LU R91, [R1+0x3f0] ;  /* 0x0003f000015b7983 */ /* 0x000f220000300800 */
[----:B------:R-:W-:-:S03]  /*1ab20*/  LEA.HI.X.SX32 R2, R77, R5, 0x1, P4 ;  /* 0x000000054d027211 */ /* 0x000fc600020f0eff */
[----:B------:R1:W-:Y:S04]  /*1ab30*/  STL [R1+0xdc], R0 ;  /* 0x0000dc0001007387 */ /* 0x0003e80000100800 */
[----:B------:R-:W4:Y:S04]  /*1ab40*/  LDL.LU R93, [R1+0x3f4] ;  /* 0x0003f400015d7983 */ /* 0x000f280000300800 */
[----:B------:R1:W-:Y:S04]  /*1ab50*/  STL [R1+0xe0], R3 ;  /* 0x0000e00301007387 */ /* 0x0003e80000100800 */
[----:B------:R-:W4:Y:S04]  /*1ab60*/  LDL.LU R99, [R1+0x3f8] ;  /* 0x0003f80001637983 */ /* 0x000f280000300800 */
[----:B------:R1:W-:Y:S04]  /*1ab70*/  STL [R1+0xe4], R2 ;  /* 0x0000e40201007387 */ /* 0x0003e80000100800 */
[----:B------:R-:W4:Y:S01]  /*1ab80*/  LDL.LU R101, [R1+0x3fc] ;  /* 0x0003fc0001657983 */ /* 0x000f220000300800 */
[----:B--2---:R-:W-:-:S04]  /*1ab90*/  IADD3 R71, P3, PT, R244, R73, RZ ;  /* 0x00000049f4477210 */ /* 0x004fc80007f7e0ff */
[----:B-1----:R-:W-:-:S05]  /*1aba0*/  LEA.HI.X.SX32 R0, R73, R5, 0x1, P3 ;  /* 0x0000000549007211 */ /* 0x002fca00018f0eff */
[----:B------:R1:W-:Y:S04]  /*1abb0*/  STL [R1+0xe8], R0 ;  /* 0x0000e80001007387 */ /* 0x0003e80000100800 */
[----:B------:R-:W2:Y:S04]  /*1abc0*/  LDL.LU R97, [R1+0x400] ;  /* 0x0004000001617983 */ /* 0x000ea80000300800 */
[----:B------:R-:W2:Y:S04]  /*1abd0*/  LDL.LU R107, [R1+0x404] ;  /* 0x00040400016b7983 */ /* 0x000ea80000300800 */
[----:B------:R-:W2:Y:S04]  /*1abe0*/  LDL.LU R103, [R1+0x408] ;  /* 0x0004080001677983 */ /* 0x000ea80000300800 */
[----:B------:R-:W2:Y:S01]  /*1abf0*/  LDL.LU R105, [R1+0x40c] ;  /* 0x00040c0001697983 */ /* 0x000ea20000300800 */
[----:B---3--:R-:W-:-:S02]  /*1ac00*/  IADD3 R73, P3, PT, R244, R113, RZ ;  /* 0x00000071f4497210 */ /* 0x008fc40007f7e0ff */
[C---:B------:R-:W-:Y:S02]  /*1ac10*/  IADD3 R75, P4, PT, R244.reuse, R109, RZ ;  /* 0x0000006df44b7210 */ /* 0x040fe40007f9e0ff */
[-C--:B------:R-:W-:Y:S02]  /*1ac20*/  LEA.HI.X.SX32 R3, R113, R5.reuse, 0x1, P3 ;  /* 0x0000000571037211 */ /* 0x080fe400018f0eff */
[----:B------:R-:W-:Y:S02]  /*1ac30*/  LEA.HI.X.SX32 R2, R109, R5, 0x1, P4 ;  /* 0x000000056d027211 */ /* 0x000fe400020f0eff */
[C---:B------:R-:W-:Y:S01]  /*1ac40*/  IADD3 R77, P5, PT, R244.reuse, R81, RZ ;  /* 0x00000051f44d7210 */ /* 0x040fe20007fbe0ff */
[----:B------:R3:W-:Y:S03]  /*1ac50*/  STL [R1+0xec], R3 ;  /* 0x0000ec0301007387 */ /* 0x0007e60000100800 */
[----:B-1----:R-:W-:Y:S01]  /*1ac60*/  LEA.HI.X.SX32 R0, R81, R5, 0x1, P5 ;  /* 0x0000000551007211 */ /* 0x002fe200028f0eff */
[----:B------:R-:W2:Y:S04]  /*1ac70*/  LDL.LU R111, [R1+0x410] ;  /* 0x00041000016f7983 */ /* 0x000ea80000300800 */
[----:B------:R1:W-:Y:S04]  /*1ac80*/  STL [R1+0xf0], R2 ;  /* 0x0000f00201007387 */ /* 0x0003e80000100800 */
[----:B------:R-:W2:Y:S04]  /*1ac90*/  LDL.LU R113, [R1+0x414] ;  /* 0x0004140001717983 */ /* 0x000ea80000300800 */
[----:B------:R1:W-:Y:S04]  /*1aca0*/  STL [R1+0xf4], R0 ;  /* 0x0000f40001007387 */ /* 0x0003e80000100800 */
[----:B------:R-:W2:Y:S04]  /*1acb0*/  LDL.LU R109, [R1+0x418] ;  /* 0x00041800016d7983 */ /* 0x000ea80000300800 */
[----:B------:R-:W2:Y:S04]  /*1acc0*/  LDL.LU R4, [R1+0x41c] ;  /* 0x00041c0001047983 */ /* 0x000ea80000300800 */
[----:B------:R-:W2:Y:S04]  /*1acd0*/  LDL.LU R117, [R1+0x420] ;  /* 0x0004200001757983 */ /* 0x000ea80000300800 */
[----:B------:R-:W2:Y:S04]  /*1ace0*/  LDL.LU R119, [R1+0x424] ;  /* 0x0004240001777983 */ /* 0x000ea80000300800 */
[----:B------:R-:W2:Y:S01]  /*1acf0*/  LDL.LU R121, [R1+0x428] ;  /* 0x0004280001797983 */ /* 0x000ea20000300800 */
[----:B------:R-:W-:-:S02]  /*1ad00*/  IADD3 R79, P3, PT, R244, R87, RZ ;  /* 0x00000057f44f7210 */ /* 0x000fc40007f7e0ff */
[C---:B------:R-:W-:Y:S02]  /*1ad10*/  IADD3 R81, P4, PT, R244.reuse, R89, RZ ;  /* 0x00000059f4517210 */ /* 0x040fe40007f9e0ff */
[----:B---3--:R-:W-:Y:S02]  /*1ad20*/  LEA.HI.X.SX32 R3, R87, R5, 0x1, P3 ;  /* 0x0000000557037211 */ /* 0x008fe400018f0eff */
[C---:B----4-:R-:W-:Y:S02]  /*1ad30*/  IADD3 R83, P5, PT, R244.reuse, R85, RZ ;  /* 0x00000055f4537210 */ /* 0x050fe40007fbe0ff */
[-C--:B-1----:R-:W-:Y:S02]  /*1ad40*/  LEA.HI.X.SX32 R2, R89, R5.reuse, 0x1, P4 ;  /* 0x0000000559027211 */ /* 0x082fe400020f0eff */
[----:B------:R-:W-:Y:S01]  /*1ad50*/  LEA.HI.X.SX32 R0, R85, R5, 0x1, P5 ;  /* 0x0000000555007211 */ /* 0x000fe200028f0eff */
[----:B------:R1:W-:Y:S01]  /*1ad60*/  STL [R1+0xf8], R3 ;  /* 0x0000f80301007387 */ /* 0x0003e20000100800 */
[----:B------:R-:W-:-:S03]  /*1ad70*/  IADD3 R85, P3, PT, R244, R95, RZ ;  /* 0x0000005ff4557210 */ /* 0x000fc60007f7e0ff */
[----:B------:R3:W-:Y:S01]  /*1ad80*/  STL [R1+0xfc], R2 ;  /* 0x0000fc0201007387 */ /* 0x0007e20000100800 */
[----:B------:R-:W-:-:S03]  /*1ad90*/  IADD3 R87, P4, PT, R244, R91, RZ ;  /* 0x0000005bf4577210 */ /* 0x000fc60007f9e0ff */
[----:B------:R4:W-:Y:S01]  /*1ada0*/  STL [R1+0x100], R0 ;  /* 0x0001000001007387 */ /* 0x0009e20000100800 */
[----:B-1----:R-:W-:Y:S02]  /*1adb0*/  LEA.HI.X.SX32 R3, R95, R5, 0x1, P3 ;  /* 0x000000055f037211 */ /* 0x002fe400018f0eff */
[C---:B------:R-:W-:Y:S02]  /*1adc0*/  IADD3 R89, P5, PT, R244.reuse, R93, RZ ;  /* 0x0000005df4597210 */ /* 0x040fe40007fbe0ff */
[-C--:B---3--:R-:W-:Y:S02]  /*1add0*/  LEA.HI.X.SX32 R2, R91, R5.reuse, 0x1, P4 ;  /* 0x000000055b027211 */ /* 0x088fe400020f0eff */
[----:B----4-:R-:W-:Y:S01]  /*1ade0*/  LEA.HI.X.SX32 R0, R93, R5, 0x1, P5 ;  /* 0x000000055d007211 */ /* 0x010fe200028f0eff */
[----:B------:R1:W-:Y:S01]  /*1adf0*/  STL [R1+0x104], R3 ;  /* 0x0001040301007387 */ /* 0x0003e20000100800 */
[----:B------:R-:W-:-:S03]  /*1ae00*/  IADD3 R91, P3, PT, R244, R99, RZ ;  /* 0x00000063f45b7210 */ /* 0x000fc60007f7e0ff */
[----:B------:R3:W-:Y:S01]  /*1ae10*/  STL [R1+0x108], R2 ;  /* 0x0001080201007387 */ /* 0x0007e20000100800 */
[----:B------:R-:W-:-:S03]  /*1ae20*/  IADD3 R93, P4, PT, R244, R101, RZ ;  /* 0x00000065f45d7210 */ /* 0x000fc60007f9e0ff */
[----:B------:R4:W-:Y:S01]  /*1ae30*/  STL [R1+0x10c], R0 ;  /* 0x00010c0001007387 */ /* 0x0009e20000100800 */
[-C--:B-1----:R-:W-:Y:S02]  /*1ae40*/  LEA.HI.X.SX32 R3, R99, R5.reuse, 0x1, P3 ;  /* 0x0000000563037211 */ /* 0x082fe400018f0eff */
[----:B---3--:R-:W-:-:S03]  /*1ae50*/  LEA.HI.X.SX32 R2, R101, R5, 0x1, P4 ;  /* 0x0000000565027211 */ /* 0x008fc600020f0eff */
[----:B------:R1:W-:Y:S01]  /*1ae60*/  STL [R1+0x110], R3 ;  /* 0x0001100301007387 */ /* 0x0003e20000100800 */
[----:B------:R-:W-:-:S03]  /*1ae70*/  SHF.L.U64.HI R126, R124, 0x2, R126 ;  /* 0x000000027c7e7819 */ /* 0x000fc6000001027e */
[----:B------:R-:W-:Y:S01]  /*1ae80*/  STL [R1+0x114], R2 ;  /* 0x0001140201007387 */ /* 0x000fe20000100800 */
[----:B------:R-:W-:Y:S01]  /*1ae90*/  IMAD.SHL.U32 R124, R124, 0x4, RZ ;  /* 0x000000047c7c7824 */ /* 0x000fe200078e00ff */
[C---:B------:R-:W-:Y:S01]  /*1aea0*/  SHF.L.U64.HI R122, R120.reuse, 0x2, R122 ;  /* 0x00000002787a7819 */ /* 0x040fe2000001027a */
        /* <DEDUP_REMOVED lines=39> */
[----:B------:R-:W-:-:S02]  /*1b120*/  SHF.L.U64.HI R42, R252, 0x2, R42 ;  /* 0x00000002fc2a7819 */ /* 0x000fc4000001022a */
[----:B--2---:R-:W-:-:S04]  /*1b130*/  IADD3 R95, P5, PT, R244, R97, RZ ;  /* 0x00000061f45f7210 */ /* 0x004fc80007fbe0ff */
[----:B----4-:R-:W-:Y:S02]  /*1b140*/  LEA.HI.X.SX32 R0, R97, R5, 0x1, P5 ;  /* 0x0000000561007211 */ /* 0x010fe400028f0eff */
[C---:B------:R-:W-:Y:S02]  /*1b150*/  IADD3 R97, P3, PT, R244.reuse, R107, RZ ;  /* 0x0000006bf4617210 */ /* 0x040fe40007f7e0ff */
[----:B------:R-:W-:Y:S01]  /*1b160*/  IADD3 R99, P4, PT, R244, R103, RZ ;  /* 0x00000067f4637210 */ /* 0x000fe20007f9e0ff */
[----:B------:R2:W-:Y:S01]  /*1b170*/  STL [R1+0x118], R0 ;  /* 0x0001180001007387 */ /* 0x0005e20000100800 */
[----:B-1----:R-:W-:-:S05]  /*1b180*/  LEA.HI.X.SX32 R3, R107, R5, 0x1, P3 ;  /* 0x000000056b037211 */ /* 0x002fca00018f0eff */
[----:B------:R-:W-:Y:S01]  /*1b190*/  STL [R1+0x11c], R3 ;  /* 0x00011c0301007387 */ /* 0x000fe20000100800 */
[----:B--2---:R-:W-:-:S05]  /*1b1a0*/  LEA.HI.X.SX32 R0, R103, R5, 0x1, P4 ;  /* 0x0000000567007211 */ /* 0x004fca00020f0eff */
[----:B------:R-:W-:Y:S04]  /*1b1b0*/  STL [R1+0x120], R0 ;  /* 0x0001200001007387 */ /* 0x000fe80000100800 */
[----:B------:R-:W-:Y:S04]  /*1b1c0*/  STL [R1+0xa8], R126 ;  /* 0x0000a87e01007387 */ /* 0x000fe80000100800 */
[----:B------:R-:W-:Y:S04]  /*1b1d0*/  STL [R1+0xa4], R124 ;  /* 0x0000a47c01007387 */ /* 0x000fe80000100800 */
[----:B------:R1:W-:Y:S04]  /*1b1e0*/  STL [R1+0xa0], R122 ;  /* 0x0000a07a01007387 */ /* 0x0003e80000100800 */
[----:B------:R-:W-:Y:S04]  /*1b1f0*/  STL [R1+0x9c], R120 ;  /* 0x00009c7801007387 */ /* 0x000fe80000100800 */
[----:B------:R-:W-:Y:S04]  /*1b200*/  STL [R1+0x98], R118 ;  /* 0x0000987601007387 */ /* 0x000fe80000100800 */
        /* <DEDUP_REMOVED lines=36> */
[----:B-1----:R-:W3:Y:S04]  /*1b450*/  LDL.LU R122, [R1+0xac] ;  /* 0x0000ac00017a7983 */ /* 0x002ee80000300800 */
[----:B------:R-:W-:Y:S04]  /*1b460*/  STL [R1+0x4], R44 ;  /* 0x0000042c01007387 */ /* 0x000fe80000100800 */
[----:B------:R-:W4:Y:S04]  /*1b470*/  LDL R124, [R1+0xb0] ;  /* 0x0000b000017c7983 */ /* 0x000f280000100800 */
[----:B------:R4:W-:Y:S04]  /*1b480*/  STL [R1], R42 ;  /* 0x0000002a01007387 */ /* 0x0009e80000100800 */
[----:B--2---:R-:W2:Y:S04]  /*1b490*/  LDL.LU R110, [R1+0xb4] ;  /* 0x0000b400016e7983 */ /* 0x004ea80000300800 */
[----:B------:R-:W2:Y:S01]  /*1b4a0*/  LDL.LU R126, [R1+0xb8] ;  /* 0x0000b800017e7983 */ /* 0x000ea20000300800 */
[----:B------:R-:W-:-:S02]  /*1b4b0*/  IADD3 R101, P5, PT, R244, R105, RZ ;  /* 0x00000069f4657210 */ /* 0x000fc40007fbe0ff */
[C---:B------:R-:W-:Y:S02]  /*1b4c0*/  IADD3 R103, P3, PT, R244.reuse, R111, RZ ;  /* 0x0000006ff4677210 */ /* 0x040fe40007f7e0ff */
[----:B------:R-:W-:Y:S02]  /*1b4d0*/  LEA.HI.X.SX32 R2, R105, R5, 0x1, P5 ;  /* 0x0000000569027211 */ /* 0x000fe400028f0eff */
[C---:B------:R-:W-:Y:S02]  /*1b4e0*/  IADD3 R105, P4, PT, R244.reuse, R113, RZ ;  /* 0x00000071f4697210 */ /* 0x040fe40007f9e0ff */
[----:B------:R-:W-:Y:S02]  /*1b4f0*/  IADD3 R107, P5, PT, R244, R109, RZ ;  /* 0x0000006df46b7210 */ /* 0x000fe40007fbe0ff */
[-C--:B------:R-:W-:Y:S02]  /*1b500*/  LEA.HI.X.SX32 R0, R111, R5.reuse, 0x1, P3 ;  /* 0x000000056f007211 */ /* 0x080fe400018f0eff */
[----:B------:R-:W-:-:S02]  /*1b510*/  LEA.HI.X.SX32 R123, R113, R5, 0x1, P4 ;  /* 0x00000005717b7211 */ /* 0x000fc400020f0eff */
[----:B------:R-:W-:Y:S02]  /*1b520*/  LEA.HI.X.SX32 R3, R109, R5, 0x1, P5 ;  /* 0x000000056d037211 */ /* 0x000fe400028f0eff */
[C---:B------:R-:W-:Y:S02]  /*1b530*/  IADD3 R109, P3, PT, R244.reuse, R4, RZ ;  /* 0x00000004f46d7210 */ /* 0x040fe40007f7e0ff */
[C---:B------:R-:W-:Y:S02]  /*1b540*/  IADD3 R111, P4, PT, R244.reuse, R117, RZ ;  /* 0x00000075f46f7210 */ /* 0x040fe40007f9e0ff */
[C---:B------:R-:W-:Y:S02]  /*1b550*/  IADD3 R113, P5, PT, R244.reuse, R119, RZ ;  /* 0x00000077f4717210 */ /* 0x040fe40007fbe0ff */
[----:B------:R-:W-:Y:S02]  /*1b560*/  IADD3 R115, P6, PT, R244, R121, RZ ;  /* 0x00000079f4737210 */ /* 0x000fe40007fde0ff */
[----:B------:R-:W-:-:S02]  /*1b570*/  LEA.HI.X.SX32 R4, R4, R5, 0x1, P3 ;  /* 0x0000000504047211 */ /* 0x000fc400018f0eff */
[-C--:B------:R-:W-:Y:S02]  /*1b580*/  LEA.HI.X.SX32 R117, R117, R5.reuse, 0x1, P4 ;  /* 0x0000000575757211 */ /* 0x080fe400020f0eff */
[-C--:B------:R-:W-:Y:S02]  /*1b590*/  LEA.HI.X.SX32 R119, R119, R5.reuse, 0x1, P5 ;  /* 0x0000000577777211 */ /* 0x080fe400028f0eff */
[----:B------:R-:W-:Y:S02]  /*1b5a0*/  LEA.HI.X.SX32 R121, R121, R5, 0x1, P6 ;  /* 0x0000000579797211 */ /* 0x000fe400030f0eff */
[----:B------:R-:W-:Y:S02]  /*1b5b0*/  SHF.L.U64.HI R5, R6, 0x2, R127 ;  /* 0x0000000206057819 */ /* 0x000fe4000001027f */
[----:B------:R-:W2:Y:S04]  /*1b5c0*/  LDL.LU R127, [R1+0xbc] ;  /* 0x0000bc00017f7983 */ /* 0x000ea80000300800 */
[----:B------:R-:W2:Y:S04]  /*1b5d0*/  LDL.LU R112, [R1+0xc0] ;  /* 0x0000c00001707983 */ /* 0x000ea80000300800 */
[----:B------:R-:W2:Y:S01]  /*1b5e0*/  LDL.LU R114, [R1+0xc4] ;  /* 0x0000c40001727983 */ /* 0x000ea20000300800 */
[C---:B------:R-:W-:Y:S01]  /*1b5f0*/  SHF.L.U64.HI R245, R40.reuse, 0x2, R245 ;  /* 0x0000000228f57819 */ /* 0x040fe200000102f5 */
[----:B------:R-:W-:-:S02]  /*1b600*/  IMAD.SHL.U32 R244, R40, 0x4, RZ ;  /* 0x0000000428f47824 */ /* 0x000fc400078e00ff */
[----:B------:R-:W2:Y:S04]  /*1b610*/  LDL.LU R116, [R1+0xc8] ;  /* 0x0000c80001747983 */ /* 0x000ea80000300800 */
[----:B------:R-:W2:Y:S04]  /*1b620*/  LDL.LU R118, [R1+0xcc] ;  /* 0x0000cc0001767983 */ /* 0x000ea80000300800 */
[----:B------:R-:W2:Y:S01]  /*1b630*/  LDL.LU R120, [R1+0xd0] ;  /* 0x0000d00001787983 */ /* 0x000ea20000300800 */
[----:B---3--:R-:W-:-:S03]  /*1b640*/  SHF.L.U64.HI R40, R41, 0x2, R122 ;  /* 0x0000000229287819 */ /* 0x008fc6000001027a */
[----:B------:R-:W3:Y:S01]  /*1b650*/  LDL.LU R122, [R1+0xd4] ;  /* 0x0000d400017a7983 */ /* 0x000ee20000300800 */
[----:B----4-:R-:W-:-:S03]  /*1b660*/  SHF.L.U64.HI R42, R43, 0x2, R124 ;  /* 0x000000022b2a7819 */ /* 0x010fc6000001027c */
[----:B------:R-:W4:Y:S01]  /*1b670*/  LDL.LU R124, [R1+0xd8] ;  /* 0x0000d800017c7983 */ /* 0x000f220000300800 */
[----:B--2---:R-:W-:-:S03]  /*1b680*/  SHF.L.U64.HI R46, R47, 0x2, R126 ;  /* 0x000000022f2e7819 */ /* 0x004fc6000001027e */
[----:B------:R-:W2:Y:S01]  /*1b690*/  LDL.LU R126, [R1+0xdc] ;  /* 0x0000dc00017e7983 */ /* 0x000ea20000300800 */
[----:B------:R-:W-:Y:S02]  /*1b6a0*/  SHF.L.U64.HI R44, R45, 0x2, R110 ;  /* 0x000000022d2c7819 */ /* 0x000fe4000001026e */
[----:B------:R-:W-:Y:S02]  /*1b6b0*/  SHF.L.U64.HI R48, R49, 0x2, R127 ;  /* 0x0000000231307819 */ /* 0x000fe4000001027f */
[----:B------:R-:W2:Y:S04]  /*1b6c0*/  LDL.LU R127, [R1+0xe0] ;  /* 0x0000e000017f7983 */ /* 0x000ea80000300800 */
[----:B------:R-:W2:Y:S04]  /*1b6d0*/  LDL.LU R98, [R1+0xe4] ;  /* 0x0000e40001627983 */ /* 0x000ea80000300800 */
[----:B------:R-:W2:Y:S04]  /*1b6e0*/  LDL.LU R100, [R1+0xe8] ;  /* 0x0000e80001647983 */ /* 0x000ea80000300800 */
[----:B------:R-:W2:Y:S04]  /*1b6f0*/  LDL.LU R102, [R1+0xec] ;  /* 0x0000ec0001667983 */ /* 0x000ea80000300800 */
[----:B------:R-:W2:Y:S01]  /*1b700*/  LDL.LU R104, [R1+0xf0] ;  /* 0x0000f00001687983 */ /* 0x000ea20000300800 */
[----:B------:R-:W-:-:S03]  /*1b710*/  SHF.L.U64.HI R50, R51, 0x2, R112 ;  /* 0x0000000233327819 */ /* 0x000fc60000010270 */
[----:B------:R-:W2:Y:S01]  /*1b720*/  LDL.LU R106, [R1+0xf4] ;  /* 0x0000f400016a7983 */ /* 0x000ea20000300800 */
[----:B------:R-:W-:-:S03]  /*1b730*/  SHF.L.U64.HI R52, R53, 0x2, R114 ;  /* 0x0000000235347819 */ /* 0x000fc60000010272 */
[----:B------:R-:W2:Y:S04]  /*1b740*/  LDL.LU R108, [R1+0xf8] ;  /* 0x0000f800016c7983 */ /* 0x000ea80000300800 */
[----:B------:R-:W2:Y:S04]  /*1b750*/  LDL.LU R110, [R1+0xfc] ;  /* 0x0000fc00016e7983 */ /* 0x000ea80000300800 */
[----:B------:R-:W2:Y:S04]  /*1b760*/  LDL.LU R112, [R1+0x100] ;  /* 0x0001000001707983 */ /* 0x000ea80000300800 */
[----:B------:R-:W2:Y:S01]  /*1b770*/  LDL.LU R114, [R1+0x104] ;  /* 0x0001040001727983 */ /* 0x000ea20000300800 */
[----:B------:R-:W-:-:S02]  /*1b780*/  SHF.L.U64.HI R54, R55, 0x2, R116 ;  /* 0x0000000237367819 */ /* 0x000fc40000010274 */
[----:B------:R-:W-:Y:S01]  /*1b790*/  SHF.L.U64.HI R56, R57, 0x2, R118 ;  /* 0x0000000239387819 */ /* 0x000fe20000010276 */
[----:B------:R-:W2:Y:S01]  /*1b7a0*/  LDL.LU R116, [R1+0x108] ;  /* 0x0001080001747983 */ /* 0x000ea20000300800 */
[----:B------:R-:W-:-:S03]  /*1b7b0*/  SHF.L.U64.HI R58, R59, 0x2, R120 ;  /* 0x000000023b3a7819 */ /* 0x000fc60000010278 */
        /* <DEDUP_REMOVED lines=8> */
[----:B------:R-:W-:-:S03]  /*1b840*/  SHF.L.U64.HI R66, R67, 0x2, R127 ;  /* 0x0000000243427819 */ /* 0x000fc6000001027f */
[----:B------:R-:W4:Y:S01]  /*1b850*/  LDL.LU R127, [R1+0x120] ;  /* 0x00012000017f7983 */ /* 0x000f220000300800 */
[----:B------:R-:W-:Y:S02]  /*1b860*/  SHF.L.U64.HI R70, R71, 0x2, R100 ;  /* 0x0000000247467819 */ /* 0x000fe40000010264 */
[----:B------:R-:W-:Y:S02]  /*1b870*/  SHF.L.U64.HI R100, R101, 0x2, R2 ;  /* 0x0000000265647819 */ /* 0x000fe40000010202 */
[----:B------:R-:W-:Y:S01]  /*1b880*/  SHF.L.U64.HI R72, R73, 0x2, R102 ;  /* 0x0000000249487819 */ /* 0x000fe20000010266 */
[----:B------:R-:W4:Y:S01]  /*1b890*/  LDL.LU R2, [R1+0x4b8] ;  /* 0x0004b80001027983 */ /* 0x000f220000300800 */
[----:B------:R-:W-:Y:S02]  /*1b8a0*/  SHF.L.U64.HI R102, R103, 0x2, R0 ;  /* 0x0000000267667819 */ /* 0x000fe40000010200 */
[----:B------:R-:W-:Y:S01]  /*1b8b0*/  SHF.L.U64.HI R74, R75, 0x2, R104 ;  /* 0x000000024b4a7819 */ /* 0x000fe20000010268 */
[----:B------:R-:W4:Y:S01]  /*1b8c0*/  LDL.LU R0, [R1+0x4b4] ;  /* 0x0004b40001007983 */ /* 0x000f220000300800 */
[----:B------:R-:W-:-:S03]  /*1b8d0*/  SHF.L.U64.HI R104, R105, 0x2, R123 ;  /* 0x0000000269687819 */ /* 0x000fc6000001027b */
[----:B------:R-:W4:Y:S01]  /*1b8e0*/  LDL.LU R123, [R1+0x4b0] ;  /* 0x0004b000017b7983 */ /* 0x000f220000300800 */
[----:B------:R-:W-:Y:S02]  /*1b8f0*/  SHF.L.U64.HI R76, R77, 0x2, R106 ;  /* 0x000000024d4c7819 */ /* 0x000fe4000001026a */
[----:B------:R-:W-:Y:S02]  /*1b900*/  SHF.L.U64.HI R78, R79, 0x2, R108 ;  /* 0x000000024f4e7819 */ /* 0x000fe4000001026c */
[----:B------:R-:W-:Y:S02]  /*1b910*/  SHF.L.U64.HI R106, R107, 0x2, R3 ;  /* 0x000000026b6a7819 */ /* 0x000fe40000010203 */
[----:B------:R-:W-:Y:S01]  /*1b920*/  SHF.L.U64.HI R80, R81, 0x2, R110 ;  /* 0x0000000251507819 */ /* 0x000fe2000001026e */
[----:B------:R-:W4:Y:S01]  /*1b930*/  LDL.LU R3, [R1+0x4ac] ;  /* 0x0004ac0001037983 */ /* 0x000f220000300800 */
[----:B------:R-:W-:Y:S02]  /*1b940*/  SHF.L.U64.HI R108, R109, 0x2, R4 ;  /* 0x000000026d6c7819 */ /* 0x000fe40000010204 */
[----:B------:R-:W-:Y:S01]  /*1b950*/  SHF.L.U64.HI R82, R83, 0x2, R112 ;  /* 0x0000000253527819 */ /* 0x000fe20000010270 */
[----:B------:R-:W4:Y:S01]  /*1b960*/  LDL.LU R4, [R1+0x4a8] ;  /* 0x0004a80001047983 */ /* 0x000f220000300800 */
[----:B------:R-:W-:-:S02]  /*1b970*/  SHF.L.U64.HI R110, R111, 0x2, R117 ;  /* 0x000000026f6e7819 */ /* 0x000fc40000010275 */
[----:B------:R-:W-:Y:S01]  /*1b980*/  SHF.L.U64.HI R84, R85, 0x2, R114 ;  /* 0x0000000255547819 */ /* 0x000fe20000010272 */
[----:B------:R-:W4:Y:S01]  /*1b990*/  LDL.LU R117, [R1+0x4a4] ;  /* 0x0004a40001757983 */ /* 0x000f220000300800 */
[----:B------:R-:W-:Y:S02]  /*1b9a0*/  SHF.L.U64.HI R112, R113, 0x2, R119 ;  /* 0x0000000271707819 */ /* 0x000fe40000010277 */
[----:B------:R-:W-:Y:S01]  /*1b9b0*/  SHF.L.U64.HI R114, R115, 0x2, R121 ;  /* 0x0000000273727819 */ /* 0x000fe20000010279 */
[----:B------:R-:W4:Y:S04]  /*1b9c0*/  LDL.LU R119, [R1+0x4a0] ;  /* 0x0004a00001777983 */ /* 0x000f280000300800 */
[----:B------:R-:W4:Y:S01]  /*1b9d0*/  LDL.LU R121, [R1+0x49c] ;  /* 0x00049c0001797983 */ /* 0x000f220000300800 */
[----:B------:R-:W-:-:S02]  /*1b9e0*/  SHF.L.U64.HI R68, R69, 0x2, R98 ;  /* 0x0000000245447819 */ /* 0x000fc40000010262 */
[----:B------:R-:W-:Y:S02]  /*1b9f0*/  SHF.L.U64.HI R86, R87, 0x2, R116 ;  /* 0x0000000257567819 */ /* 0x000fe40000010274 */
[----:B------:R-:W-:Y:S02]  /*1ba00*/  SHF.L.U64.HI R88, R89, 0x2, R118 ;  /* 0x0000000259587819 */ /* 0x000fe40000010276 */
[----:B------:R-:W-:Y:S01]  /*1ba10*/  SHF.L.U64.HI R90, R91, 0x2, R120 ;  /* 0x000000025b5a7819 */ /* 0x000fe20000010278 */
[----:B------:R-:W-:Y:S01]  /*1ba20*/  ULEA UR30, UP1, UR32, UR10, 0x5 ;  /* 0x0000000a201e7291 */ /* 0x000fe2000f8228ff */
[----:B------:R-:W-:Y:S01]  /*1ba30*/  SHF.L.U64.HI R7, R8, 0x2, R7 ;  /* 0x0000000208077819 */ /* 0x000fe20000010207 */
[----:B------:R-:W-:Y:S01]  /*1ba40*/  ULEA UR31, UP2, UR33, UR8, 0x5 ;  /* 0x00000008211f7291 */ /* 0x000fe2000f8428ff */
[----:B------:R-:W-:Y:S01]  /*1ba50*/  SHF.L.U64.HI R9, R10, 0x2, R9 ;  /* 0x000000020a097819 */ /* 0x000fe20000010209 */
[----:B------:R-:W-:Y:S01]  /*1ba60*/  IMAD.SHL.U32 R6, R6, 0x4, RZ ;  /* 0x0000000406067824 */ /* 0x000fe200078e00ff */
        /* <DEDUP_REMOVED lines=138> */
[----:B------:R-:W-:-:S02]  /*1c310*/  SHF.L.U64.HI R131, R130, 0x2, R131 ;  /* 0x0000000282837819 */ /* 0x000fc40000010283 */
[----:B--2---:R-:W-:Y:S02]  /*1c320*/  SHF.L.U64.HI R96, R97, 0x2, R126 ;  /* 0x0000000261607819 */ /* 0x004fe4000001027e */
[----:B------:R-:W1:Y:S01]  /*1c330*/  LDC R126, c[0x0][0x3a0] ;  /* 0x0000e800ff7e7b82 */ /* 0x000e620000000800 */
[----:B---3--:R-:W-:Y:S02]  /*1c340*/  SHF.L.U64.HI R92, R93, 0x2, R122 ;  /* 0x000000025d5c7819 */ /* 0x008fe4000001027a */
[----:B----4-:R-:W-:Y:S01]  /*1c350*/  SHF.L.U64.HI R94, R95, 0x2, R124 ;  /* 0x000000025f5e7819 */ /* 0x010fe2000001027c */
[----:B-1----:R-:W-:Y:S01]  /*1c360*/  VIADD R126, R126, 0x1f ;  /* 0x0000001f7e7e7836 */ /* 0x002fe20000000000 */
[----:B------:R-:W-:-:S04]  /*1c370*/  SHF.L.U64.HI R98, R99, 0x2, R127 ;  /* 0x0000000263627819 */ /* 0x000fc8000001027f */
[----:B------:R-:W-:-:S04]  /*1c380*/  SHF.R.S32.HI R127, RZ, 0x1f, R126 ;  /* 0x0000001fff7f7819 */ /* 0x000fc8000001147e */
[----:B------:R-:W-:-:S04]  /*1c390*/  LEA.HI R127, R127, R126, RZ, 0x5 ;  /* 0x0000007e7f7f7211 */ /* 0x000fc800078f28ff */
[----:B------:R-:W-:Y:S02]  /*1c3a0*/  SHF.R.S32.HI R124, RZ, 0x5, R127 ;  /* 0x00000005ff7c7819 */ /* 0x000fe4000001147f */
[----:B------:R-:W-:Y:S02]  /*1c3b0*/  SHF.L.U64.HI R122, R123, 0x2, R2 ;  /* 0x000000027b7a7819 */ /* 0x000fe40000010202 */
[----:B------:R-:W1:Y:S01]  /*1c3c0*/  S2R R2, SR_TID.X ;  /* 0x0000000000027919 */ /* 0x000e620000002100 */
[----:B------:R-:W-:-:S05]  /*1c3d0*/  VIMNMX R126, PT, PT, R124, 0x2, !PT ;  /* 0x000000027c7e7848 */ /* 0x000fca0007fe0100 */
[----:B------:R-:W-:Y:S01]  /*1c3e0*/  VIADD R126, R126, 0xffffffff ;  /* 0xffffffff7e7e7836 */ /* 0x000fe20000000000 */
[----:B------:R-:W-:Y:S02]  /*1c3f0*/  SHF.L.U64.HI R116, R117, 0x2, R4 ;  /* 0x0000000275747819 */ /* 0x000fe40000010204 */
[----:B------:R2:W5:Y:S01]  /*1c400*/  LDL.LU R4, [R1+0x498] ;  /* 0x0004980001047983 */ /* 0x0005620000300800 */
[----:B------:R-:W-:-:S03]  /*1c410*/  SHF.L.U64.HI R118, R119, 0x2, R3 ;  /* 0x0000000277767819 */ /* 0x000fc60000010203 */
[----:B------:R2:W5:Y:S01]  /*1c420*/  LDL.LU R3, [R1+0x494] ;  /* 0x0004940001037983 */ /* 0x0005620000300800 */
[----:B------:R-:W-:-:S03]  /*1c430*/  SHF.L.U64.HI R120, R121, 0x2, R0 ;  /* 0x0000000279787819 */ /* 0x000fc60000010200 */
[----:B------:R2:W5:Y:S04]  /*1c440*/  LDL.LU R0, [R1+0x490] ;  /* 0x0004900001007983 */ /* 0x0005680000300800 */
[----:B------:R2:W-:Y:S01]  /*1c450*/  STL [R1+0xac], R126 ;  /* 0x0000ac7e01007387 */ /* 0x0005e20000100800 */
[----:B------:R-:W-:Y:S02]  /*1c460*/  SHF.L.U64.HI R129, R128, 0x2, R129 ;  /* 0x0000000280817819 */ /* 0x000fe40000010281 */
[----:B-1----:R-:W-:Y:S01]  /*1c470*/  SHF.R.U32.HI R2, RZ, 0x6, R2 ;  /* 0x00000006ff027819 */ /* 0x002fe20000011602 */
[----:B------:R-:W-:Y:S01]  /*1c480*/  VIADD R127, R124, 0xfffffff8 ;  /* 0xfffffff87c7f7836 */ /* 0x000fe20000000000 */
        /* <DEDUP_REMOVED lines=10> */
[----:B------:R-:W-:Y:S01]  /*1c530*/  SGXT.U32 R2, R2, 0x1 ;  /* 0x000000010202781a */ /* 0x000fe20000000000 */
[----:B------:R-:W-:-:S02]  /*1c540*/  IMAD.SHL.U32 R31, R31, 0x4, RZ ;  /* 0x000000041f1f7824 */ /* 0x000fc400078e00ff */
[----:B------:R-:W-:Y:S02]  /*1c550*/  IMAD.SHL.U32 R33, R33, 0x4, RZ ;  /* 0x0000000421217824 */ /* 0x000fe400078e00ff */
[----:B------:R-:W-:Y:S02]  /*1c560*/  IMAD.SHL.U32 R35, R35, 0x4, RZ ;  /* 0x0000000423237824 */ /* 0x000fe400078e00ff */
[----:B------:R-:W-:Y:S02]  /*1c570*/  IMAD.SHL.U32 R37, R37, 0x4, RZ ;  /* 0x0000000425257824 */ /* 0x000fe400078e00ff */
[----:B------:R-:W-:Y:S02]  /*1c580*/  IMAD.SHL.U32 R39, R39, 0x4, RZ ;  /* 0x0000000427277824 */ /* 0x000fe400078e00ff */
[----:B------:R-:W-:Y:S02]  /*1c590*/  IMAD.SHL.U32 R41, R41, 0x4, RZ ;  /* 0x0000000429297824 */ /* 0x000fe400078e00ff */
        /* <DEDUP_REMOVED lines=41> */
[----:B------:R-:W-:Y:S01]  /*1c830*/  IMAD.MOV.U32 R124, RZ, RZ, RZ ;  /* 0x000000ffff7c7224 */ /* 0x000fe200078e00ff */
[----:B------:R-:W-:Y:S02]  /*1c840*/  ULEA.HI.X UR32, UR32, UR11, UR4, 0x5, UP1 ;  /* 0x0000000b20207291 */ /* 0x000fe400088f2c04 */
[----:B------:R-:W-:-:S02]  /*1c850*/  ULEA.HI.X UR33, UR33, UR9, UR16, 0x5, UP2 ;  /* 0x0000000921217291 */ /* 0x000fc400090f2c10 */
[----:B------:R-:W-:Y:S01]  /*1c860*/  UIADD3 UR34, UPT, UPT, UR34, -0x100, URZ ;  /* 0xffffff0022227890 */ /* 0x000fe2000fffe0ff */
[----:B------:R-:W-:Y:S01]  /*1c870*/  UMOV UR35, 0x1 ;  /* 0x0000000100237882 */ /* 0x000fe20000000000 */
[----:B------:R-:W-:Y:S01]  /*1c880*/  UMOV UR66, 0x7 ;  /* 0x0000000700427882 */ /* 0x000fe20000000000 */
[----:B------:R-:W-:Y:S01]  /*1c890*/  UMOV UR5, URZ ;  /* 0x000000ff00057c82 */ /* 0x000fe20008000000 */
[----:B------:R-:W-:Y:S01]  /*1c8a0*/  UMOV UR6, URZ ;  /* 0x000000ff00067c82 */ /* 0x000fe20008000000 */
[----:B--2---:R-:W-:-:S07]  /*1c8b0*/  UMOV UR4, URZ ;  /* 0x000000ff00047c82 */ /* 0x004fce0008000000 */
.L_x_10:
[----:B------:R-:W-:Y:S01]  /*1c8c0*/  UIADD3 UR5, UPT, UPT, UR5, 0x1, URZ ;  /* 0x0000000105057890 */ /* 0x000fe2000fffe0ff */
[----:B------:R-:W-:-:S04]  /*1c8d0*/  DEPBAR.LE SB0, 0xc ;  /* 0x000083000000791a */ /* 0x000fc80000000000 */
[----:B------:R-:W-:Y:S01]  /*1c8e0*/  ULEA UR29, UR35, UR26, 0x3 ;  /* 0x0000001a231d7291 */ /* 0x000fe2000f8e18ff */
[----:B------:R-:W-:Y:S01]  /*1c8f0*/  IMAD.U32 R124, R124, -0x80000000, RZ ;  /* 0x800000007c7c7824 */ /* 0x000fe200078e00ff */
[----:B------:R-:W-:Y:S02]  /*1c900*/  UISETP.GT.AND UP1, UPT, UR5, 0x7, UPT ;  /* 0x000000070500788c */ /* 0x000fe4000bf24270 */
[----:B------:R-:W-:Y:S02]  /*1c910*/  UIADD3 UR29, UPT, UPT, UR29, 0x90000, URZ ;  /* 0x000900001d1d7890 */ /* 0x000fe4000fffe0ff */
[----:B------:R-:W-:Y:S01]  /*1c920*/  USEL UR5, UR5, URZ, !UP1 ;  /* 0x000000ff05057287 */ /* 0x000fe2000c800000 */
[----:B------:R-:W-:Y:S06]  /*1c930*/  BAR.SYNC.DEFER_BLOCKING 0x0 ;  /* 0x0000000000007b1d */ /* 0x000fec0000010000 */
[----:B-1----:R-:W-:Y:S05]  /*1c940*/  @P1 BRA `(.L_x_8) ;  /* 0x0000000400001947 */ /* 0x002fea0003800000 */
[----:B------:R-:W-:Y:S02]  /*1c950*/  ULEA UR9, UR5, UR26, 0x10 ;  /* 0x0000001a05097291 */ /* 0x000fe4000f8e80ff */
[----:B------:R-:W-:Y:S02]  /*1c960*/  ULEA UR10, UR5, UR26, 0xd ;  /* 0x0000001a050a7291 */ /* 0x000fe4000f8e68ff */
[----:B------:R-:W-:Y:S02]  /*1c970*/  USHF.R.U32.HI UR9, URZ, 0x4, UR9 ;  /* 0x00000004ff097899 */ /* 0x000fe40008011609 */
[----:B------:R-:W-:Y:S02]  /*1c980*/  UIADD3 UR10, UPT, UPT, UR10, 0x80000, URZ ;  /* 0x000800000a0a7890 */ /* 0x000fe4000fffe0ff */
[----:B------:R-:W-:Y:S02]  /*1c990*/  USGXT.U32 UR16, UR9, 0xe ;  /* 0x0000000e0910789a */ /* 0x000fe40008000000 */
[----:B------:R-:W-:-:S02]  /*1c9a0*/  USHF.R.U32.HI UR10, URZ, 0x4, UR10 ;  /* 0x00000004ff0a7899 */ /* 0x000fc4000801160a */
[----:B------:R-:W-:Y:S02]  /*1c9b0*/  UIADD3 UR12, UP1, UPT, UR16, 0x2, URZ ;  /* 0x00000002100c7890 */ /* 0x000fe4000ff3e0ff */
[----:B------:R-:W-:Y:S01]  /*1c9c0*/  USGXT.U32 UR10, UR10, 0xe ;  /* 0x0000000e0a0a789a */ /* 0x000fe20008000000 */
[----:B------:R-:W-:Y:S01]  /*1c9d0*/  UMOV UR8, URZ ;  /* 0x000000ff00087c82 */ /* 0x000fe20008000000 */
[----:B------:R-:W-:Y:S01]  /*1c9e0*/  UMOV UR7, URZ ;  /* 0x000000ff00077c82 */ /* 0x000fe20008000000 */
[----:B------:R-:W-:Y:S02]  /*1c9f0*/  UIADD3.X UR13, UPT, UPT, UR8, 0x40004040, URZ, UP1, !UPT ;  /* 0x40004040080d7890 */ /* 0x000fe40008ffe4ff */
[----:B------:R-:W-:Y:S02]  /*1ca00*/  UIADD3 UR20, UP1, UPT, UR10, 0x2, URZ ;  /* 0x000000020a147890 */ /* 0x000fe4000ff3e0ff */
[----:B------:R-:W-:Y:S02]  /*1ca10*/  UIADD3 UR52, UP6, UPT, UR12, 0x2, URZ ;  /* 0x000000020c347890 */ /* 0x000fe4000ffde0ff */
[----:B------:R-:W-:-:S02]  /*1ca20*/  UIADD3.X UR21, UPT, UPT, UR7, 0x40004040, URZ, UP1, !UPT ;  /* 0x4000404007157890 */ /* 0x000fc40008ffe4ff */
[----:B------:R-:W-:Y:S02]  /*1ca30*/  UIADD3 UR54, UP1, UPT, UR12, 0x4, URZ ;  /* 0x000000040c367890 */ /* 0x000fe4000ff3e0ff */
[----:B------:R-:W-:Y:S02]  /*1ca40*/  UIADD3.X UR53, UPT, UPT, UR13, URZ, URZ, UP6, !UPT ;  /* 0x000000ff0d357290 */ /* 0x000fe4000b7fe4ff */
[----:B------:R-:W-:Y:S02]  /*1ca50*/  UIADD3 UR22, UP6, UPT, UR20, 0x2, URZ ;  /* 0x0000000214167890 */ /* 0x000fe4000ffde0ff */
[----:B------:R-:W-:Y:S02]  /*1ca60*/  UIADD3.X UR55, UPT, UPT, UR13, URZ, URZ, UP1, !UPT ;  /* 0x000000ff0d377290 */ /* 0x000fe40008ffe4ff */
[----:B------:R-:W-:Y:S01]  /*1ca70*/  UIADD3 UR24, UP1, UPT, UR20, 0x4, URZ ;  /* 0x0000000414187890 */ /* 0x000fe2000ff3e0ff */
[----:B------:R-:W-:Y:S01]  /*1ca80*/  UMOV UR8, UR29 ;  /* 0x0000001d00087c82 */ /* 0x000fe20008000000 */
[----:B------:R-:W-:Y:S01]  /*1ca90*/  UMOV UR9, URZ ;  /* 0x000000ff00097c82 */ /* 0x000fe20008000000 */
[----:B------:R-:W-:-:S02]  /*1caa0*/  UIADD3 UR56, UP2, UPT, UR12, 0x7fe, URZ ;  /* 0x000007fe0c387890 */ /* 0x000fc4000ff5e0ff */
[----:B------:R-:W-:Y:S01]  /*1cab0*/  UIADD3 UR58, UP3, UPT, UR12, 0x800, URZ ;  /* 0x000008000c3a7890 */ /* 0x000fe2000ff7e0ff */
[----:B------:R-:W-:Y:S01]  /*1cac0*/  UMOV UR68, UR8 ;  /* 0x0000000800447c82 */ /* 0x000fe20008000000 */
[----:B------:R-:W-:Y:S02]  /*1cad0*/  UIADD3 UR60, UP4, UPT, UR12, 0x802, URZ ;  /* 0x000008020c3c7890 */ /* 0x000fe4000ff9e0ff */
[----:B------:R-:W-:Y:S02]  /*1cae0*/  UIADD3.X UR23, UPT, UPT, UR21, URZ, URZ, UP6, !UPT ;  /* 0x000000ff15177290 */ /* 0x000fe4000b7fe4ff */
[----:B------:R-:W-:Y:S02]  /*1caf0*/  UIADD3 UR8, UP5, UPT, UR12, 0x804, URZ ;  /* 0x000008040c087890 */ /* 0x000fe4000ffbe0ff */
[----:B------:R-:W-:Y:S02]  /*1cb00*/  UIADD3.X UR25, UPT, UPT, UR21, URZ, URZ, UP1, !UPT ;  /* 0x000000ff15197290 */ /* 0x000fe40008ffe4ff */
[----:B------:R-:W-:-:S02]  /*1cb10*/  UIADD3 UR67, UPT, UPT, UR27, 0x100000, URZ ;  /* 0x001000001b437890 */ /* 0x000fc4000fffe0ff */
[----:B------:R-:W-:Y:S02]  /*1cb20*/  UIADD3.X UR57, UPT, UPT, UR13, URZ, URZ, UP2, !UPT ;  /* 0x000000ff0d397290 */ /* 0x000fe400097fe4ff */
[----:B------:R-:W-:Y:S02]  /*1cb30*/  UIADD3 UR69, UPT, UPT, UR27, 0x100000, URZ ;  /* 0x001000001b457890 */ /* 0x000fe4000fffe0ff */
[----:B------:R-:W-:Y:S02]  /*1cb40*/  UIADD3.X UR59, UPT, UPT, UR13, URZ, URZ, UP3, !UPT ;  /* 0x000000ff0d3b7290 */ /* 0x000fe40009ffe4ff */
[----:B------:R-:W-:Y:S02]  /*1cb50*/  UIADD3 UR70, UPT, UPT, UR27, 0x100000, URZ ;  /* 0x001000001b467890 */ /* 0x000fe4000fffe0ff */
[----:B------:R-:W-:Y:S01]  /*1cb60*/  UIADD3.X UR61, UPT, UPT, UR13, URZ, URZ, UP4, !UPT ;  /* 0x000000ff0d3d7290 */ /* 0x000fe2000a7fe4ff */
[----:B------:R-:W-:Y:S01]  /*1cb70*/  UMOV UR18, 0x0 ;  /* 0x0000000000127882 */ /* 0x000fe20000000000 */
[----:B------:R-:W-:Y:S01]  /*1cb80*/  UMOV UR19, 0x4400910 ;  /* 0x0440091000137882 */ /* 0x000fe20000000000 */
[----:B------:R-:W-:Y:S01]  /*1cb90*/  UIADD3 UR71, UPT, UPT, UR27, 0x100000, URZ ;  /* 0x001000001b477890 */ /* 0x000fe2000fffe0ff */
[----:B------:R-:W-:Y:S01]  /*1cba0*/  UMOV UR17, 0x40004040 ;  /* 0x4000404000117882 */ /* 0x000fe20000000000 */
[----:B------:R-:W-:Y:S01]  /*1cbb0*/  UMOV UR11, 0x40004040 ;  /* 0x40004040000b7882 */ /* 0x000fe20000000000 */
[----:B------:R-:W-:Y:S01]  /*1cbc0*/  UIADD3.X UR9, UPT, UPT, UR13, URZ, URZ, UP5, !UPT ;  /* 0x000000ff0d097290 */ /* 0x000fe2000affe4ff */
[----:B------:R1:W-:Y:S01]  /*1cbd0*/  UTCHMMA gdesc[UR10], gdesc[UR16], tmem[UR27], tmem[UR18], idesc[UR19], UPT ;  /* 0x00ff12100a0075ea */ /* 0x0003e2000b80001b */
[----:B------:R-:W-:Y:S01]  /*1cbe0*/  UMOV UR14, 0x0 ;  /* 0x00000000000e7882 */ /* 0x000fe20000000000 */
[----:B------:R-:W-:Y:S01]  /*1cbf0*/  UMOV UR15, 0x4400910 ;  /* 0x04400910000f7882 */ /* 0x000fe20000000000 */
[----:B------:R-:W-:Y:S01]  /*1cc00*/  UMOV UR48, 0x0 ;  /* 0x0000000000307882 */ /* 0x000fe20000000000 */
[----:B------:R-:W-:Y:S01]  /*1cc10*/  UMOV UR49, 0x4400910 ;  /* 0x0440091000317882 */ /* 0x000fe20000000000 */
        /* <DEDUP_REMOVED lines=15> */
[----:B------:R1:W-:Y:S01]  /*1cd10*/  UTCHMMA gdesc[UR22], gdesc[UR60], tmem[UR70], tmem[UR40], idesc[UR41], UPT ;  /* 0x00ff283c160075ea */ /* 0x0003e2000b800046 */
[----:B------:R1:W-:Y:S01]  /*1cd20*/  UTCHMMA gdesc[UR24], gdesc[UR8], tmem[UR71], tmem[UR50], idesc[UR51], UPT ;  /* 0x00ff3208180075ea */ /* 0x0003e2000b800047 */
[----:B------:R1:W-:Y:S01]  /*1cd30*/  UTCBAR [UR68], URZ ;  /* 0x000000ff440073e9 */ /* 0x0003e200080000ff */
[----:B------:R-:W-:Y:S01]  /*1cd40*/  NOP ;  /* 0x0000000000007918 */ /* 0x000fe20000000000 */
.L_x_8:
[----:B------:R-:W2:Y:S01]  /*1cd50*/  LDC R127, c[0x0][0x3a0] ;  /* 0x0000e800ff7f7b82 */ /* 0x000ea20000000800 */
[----:B------:R-:W-:Y:S01]  /*1cd60*/  UMOV UR7, UR6 ;  /* 0x0000000600077c82 */ /* 0x000fe20008000000 */
[----:B------:R-:W3:Y:S01]  /*1cd70*/  SYNCS.PHASECHK.TRANS64.TRYWAIT P4, [UR36], R124 ;  /* 0x0000007cff0075a7 */ /* 0x000ee20008081124 */
[----:B--2---:R-:W-:-:S05]  /*1cd80*/  VIADD R127, R127, 0x1f ;  /* 0x0000001f7f7f7836 */ /* 0x004fca0000000000 */
[----:B------:R-:W-:-:S04]  /*1cd90*/  SHF.R.S32.HI R126, RZ, 0x1f, R127 ;  /* 0x0000001fff7e7819 */ /* 0x000fc8000001147f */
[----:B------:R-:W-:-:S04]  /*1cda0*/  LEA.HI R126, R126, R127, RZ, 0x5 ;  /* 0x0000007f7e7e7211 */ /* 0x000fc800078f28ff */
[----:B------:R-:W-:-:S05]  /*1cdb0*/  SHF.R.S32.HI R126, RZ, 0x5, R126 ;  /* 0x00000005ff7e7819 */ /* 0x000fca000001147e */
[----:B------:R-:W-:-:S05]  /*1cdc0*/  VIADD R126, R126, 0xfffffff8 ;  /* 0xfffffff87e7e7836 */ /* 0x000fca0000000000 */
[----:B------:R-:W-:Y:S01]  /*1cdd0*/  ISETP.LE.AND P3, PT, R126, UR4, PT ;  /* 0x000000047e007c0c */ /* 0x000fe2000bf63270 */
[----:B---3--:R-:W-:-:S12]  /*1cde0*/  @!P4 BRA `(.L_x_9) ;  /* 0x000000b800e8c947 */ /* 0x008fd80003800000 */
.L_x_16:
[----:B------:R-:W-:Y:S01]  /*1cdf0*/  UIADD3 UR66, UPT, UPT, UR66, 0x1, URZ ;  /* 0x0000000142427890 */ /* 0x000fe2000fffe0ff */
[----:B------:R-:W-:Y:S01]  /*1ce00*/  BAR.SYNC.DEFER_BLOCKING 0x0 ;  /* 0x0000000000007b1d */ /* 0x000fe20000010000 */
[----:B------:R-:W-:Y:S02]  /*1ce10*/  ISETP.GE.AND P4, PT, R2, UR34, PT ;  /* 0x0000002202007c0c */ /* 0x000fe4000bf86270 */
[----:B------:R-:W-:Y:S01]  /*1ce20*/  UISETP.GT.AND UP1, UPT, UR66, 0x7, UPT ;  /* 0x000000074200788c */ /* 0x000fe2000bf24270 */
[----:B------:R-:W-:Y:S02]  /*1ce30*/  IADD3 R126, P5, PT, R30, UR31, RZ ;  /* 0x0000001f1e7e7c10 */ /* 0x000fe4000ffbe0ff */
[----:B------:R-:W-:Y:S01]  /*1ce40*/  SEL R124, RZ, 0x4, P4 ;  /* 0x00000004ff7c7807 */ /* 0x000fe20002000000 */
[----:B------:R-:W-:Y:S01]  /*1ce50*/  USEL UR66, UR66, URZ, !UP1 ;  /* 0x000000ff42427287 */ /* 0x000fe2000c800000 */
[----:B------:R-:W-:Y:S02]  /*1ce60*/  IADD3.X R127, PT, PT, R29, UR33, RZ, P5, !PT ;  /* 0x000000211d7f7c10 */ /* 0x000fe4000affe4ff */
[----:B------:R-:W-:Y:S01]  /*1ce70*/  SEL R124, R124, RZ, !P3 ;  /* 0x000000ff7c7c7207 */ /* 0x000fe20005800000 */
[----:B------:R-:W-:-:S03]  /*1ce80*/  ULEA UR6, UR66, UR26, 0xd ;  /* 0x0000001a42067291 */ /* 0x000fc6000f8e68ff */
[----:B------:R-:W-:-:S03]  /*1ce90*/  ISETP.NE.U32.AND P4, PT, R124, RZ, PT ;  /* 0x000000ff7c00720c */ /* 0x000fc60003f85070 */
[----:B------:R-:W-:-:S05]  /*1cea0*/  IMAD.U32 R124, RZ, RZ, UR6 ;  /* 0x00000006ff7c7e24 */ /* 0x000fca000f8e00ff */
[----:B-----5:R-:W-:-:S05]  /*1ceb0*/  IADD3 R124, PT, PT, R0, 0x100000, R124 ;  /* 0x00100000007c7810 */ /* 0x020fca0007ffe07c */
[----:B------:R-:W-:Y:S01]  /*1cec0*/  @!PT LDS RZ, [RZ] ;  /* 0x00000000fffff984 */ /* 0x000fe20000000800 */
[----:B------:R-:W-:Y:S01]  /*1ced0*/  @!PT LDS RZ, [RZ] ;  /* 0x00000000fffff984 */ /* 0x000fe20000000800 */
[----:B------:R-:W-:Y:S01]  /*1cee0*/  @!PT LDS RZ, [RZ] ;  /* 0x00000000fffff984 */ /* 0x000fe20000000800 */
[----:B------:R2:W-:Y:S02]  /*1cef0*/  LDGSTS.E [R124+-0x80000], desc[UR38][R126.64], P4 ;  /* 0x800000007e7c7fae */ /* 0x0005e4000a1a1026 */
[----:B--2---:R-:W-:-:S04]  /*1cf00*/  LOP3.LUT R127, R2, 0x2, RZ, 0xfc, !PT ;  /* 0x00000002027f7812 */ /* 0x004fc800078efcff */
[----:B------:R-:W-:-:S04]  /*1cf10*/  ISETP.GE.AND P4, PT, R127, UR34, PT ;  /* 0x000000227f007c0c */ /* 0x000fc8000bf86270 */
[----:B------:R-:W-:-:S04]  /*1cf20*/  SEL R126, RZ, 0x4, P4 ;  /* 0x00000004ff7e7807 */ /* 0x000fc80002000000 */
[----:B------:R-:W-:-:S04]  /*1cf30*/  SEL R126, R126, RZ, !P3 ;  /* 0x000000ff7e7e7207 */ /* 0x000fc80005800000 */
[----:B------:R-:W-:Y:S02]  /*1cf40*/  ISETP.NE.U32.AND P4, PT, R126, RZ, PT ;  /* 0x000000ff7e00720c */ /* 0x000fe40003f85070 */
[----:B------:R-:W-:-:S04]  /*1cf50*/  IADD3 R126, P5, PT, R28, UR31, RZ ;  /* 0x0000001f1c7e7c10 */ /* 0x000fc8000ffbe0ff */
[----:B------:R-:W-:-:S07]  /*1cf60*/  IADD3.X R127, PT, PT, R27, UR33, RZ, P5, !PT ;  /* 0x000000211b7f7c10 */ /* 0x000fce000affe4ff */
[----:B------:R2:W-:Y:S02]  /*1cf70*/  LDGSTS.E [R124+-0x7fff8], desc[UR38][R126.64], P4 ;  /* 0x800080007e7c7fae */ /* 0x0005e4000a1a1026 */
[----:B--2---:R-:W-:Y:S02]  /*1cf80*/  LOP3.LUT R127, R2, 0x4, RZ, 0xfc, !PT ;  /* 0x00000004027f7812 */ /* 0x004fe400078efcff */
[----:B------:R-:W-:Y:S02]  /*1cf90*/  IADD3 R126, P5, PT, R26, UR31, RZ ;  /* 0x0000001f1a7e7c10 */ /* 0x000fe4000ffbe0ff */
[----:B------:R-:W-:Y:S02]  /*1cfa0*/  ISETP.GE.AND P4, PT, R127, UR34, PT ;  /* 0x000000227f007c0c */ /* 0x000fe4000bf86270 */
[----:B------:R-:W-:Y:S02]  /*1cfb0*/  LOP3.LUT R127, R0, 0x10, RZ, 0x3c, !PT ;  /* 0x00000010007f7812 */ /* 0x000fe400078e3cff */
[----:B------:R-:W-:-:S04]  /*1cfc0*/  SEL R124, RZ, 0x4, P4 ;  /* 0x00000004ff7c7807 */ /* 0x000fc80002000000 */
[----:B------:R-:W-:-:S04]  /*1cfd0*/  SEL R124, R124, RZ, !P3 ;  /* 0x000000ff7c7c7207 */ /* 0x000fc80005800000 */
[----:B------:R-:W-:Y:S01]  /*1cfe0*/  ISETP.NE.U32.AND P4, PT, R124, RZ, PT ;  /* 0x000000ff7c00720c */ /* 0x000fe20003f85070 */
[----:B------:R-:W-:-:S05]  /*1cff0*/  IMAD.U32 R124, RZ, RZ, UR6 ;  /* 0x00000006ff7c7e24 */ /* 0x000fca000f8e00ff */
[----:B------:R-:W-:Y:S02]  /*1d000*/  IADD3 R124, PT, PT, R127, 0x100000, R124 ;  /* 0x001000007f7c7810 */ /* 0x000fe40007ffe07c */
[----:B------:R-:W-:-:S05]  /*1d010*/  IADD3.X R127, PT, PT, R25, UR33, RZ, P5, !PT ;  /* 0x00000021197f7c10 */ /* 0x000fca000affe4ff */
        /* <DEDUP_REMOVED lines=104> */
[C---:B--2---:R-:W-:Y:S02]  /*1d6a0*/  LOP3.LUT R126, R2.reuse, 0x1c, RZ, 0xfc, !PT ;  /* 0x0000001c027e7812 */ /* 0x044fe400078efcff */
[----:B------:R-:W-:Y:S02]  /*1d6b0*/  LOP3.LUT R127, R2, 0x1e, RZ, 0xfc, !PT ;  /* 0x0000001e027f7812 */ /* 0x000fe400078efcff */
[----:B------:R-:W-:Y:S02]  /*1d6c0*/  ISETP.GE.AND P4, PT, R126, UR34, PT ;  /* 0x000000227e007c0c */ /* 0x000fe4000bf86270 */
[----:B------:R-:W-:Y:S02]  /*1d6d0*/  ISETP.GE.AND P5, PT, R127, UR34, PT ;  /* 0x000000227f007c0c */ /* 0x000fe4000bfa6270 */
[----:B------:R-:W-:-:S02]  /*1d6e0*/  SEL R126, RZ, 0x4, P4 ;  /* 0x00000004ff7e7807 */ /* 0x000fc40002000000 */
[----:B------:R-:W-:Y:S02]  /*1d6f0*/  SEL R124, RZ, 0x4, P5 ;  /* 0x00000004ff7c7807 */ /* 0x000fe40002800000 */
[----:B------:R-:W-:Y:S02]  /*1d700*/  SEL R126, R126, RZ, !P3 ;  /* 0x000000ff7e7e7207 */ /* 0x000fe40005800000 */
[----:B------:R-:W-:Y:S02]  /*1d710*/  SEL R124, R124, RZ, !P3 ;  /* 0x000000ff7c7c7207 */ /* 0x000fe40005800000 */
[----:B------:R-:W-:Y:S02]  /*1d720*/  ISETP.NE.U32.AND P5, PT, R126, RZ, PT ;  /* 0x000000ff7e00720c */ /* 0x000fe40003fa5070 */
[----:B------:R-:W-:Y:S01]  /*1d730*/  ISETP.NE.U32.AND P4, PT, R124, RZ, PT ;  /* 0x000000ff7c00720c */ /* 0x000fe20003f85070 */
[----:B------:R-:W-:Y:S01]  /*1d740*/  IMAD.U32 R124, RZ, RZ, UR6 ;  /* 0x00000006ff7c7e24 */ /* 0x000fe2000f8e00ff */
[----:B------:R-:W-:Y:S01]  /*1d750*/  LOP3.LUT R127, R0, 0x70, RZ, 0x3c, !PT ;  /* 0x00000070007f7812 */ /* 0x000fe200078e3cff */
[----:B------:R-:W-:Y:S01]  /*1d760*/  ULEA UR6, UR66, UR26, 0x10 ;  /* 0x0000001a42067291 */ /* 0x000fe2000f8e80ff */
[----:B------:R-:W-:-:S02]  /*1d770*/  IADD3 R126, P6, PT, R119, UR31, RZ ;  /* 0x0000001f777e7c10 */ /* 0x000fc4000ffde0ff */
[----:B------:R-:W-:Y:S02]  /*1d780*/  IADD3 R124, PT, PT, R127, 0x100000, R124 ;  /* 0x001000007f7c7810 */ /* 0x000fe40007ffe07c */
[----:B------:R-:W-:-:S05]  /*1d790*/  IADD3.X R127, PT, PT, R118, UR33, RZ, P6, !PT ;  /* 0x00000021767f7c10 */ /* 0x000fca000b7fe4ff */
[----:B------:R2:W-:Y:S02]  /*1d7a0*/  LDGSTS.E [R124+-0x80000], desc[UR38][R126.64], P5 ;  /* 0x800000007e7c7fae */ /* 0x0005e4000a9a1026 */
[----:B--2---:R-:W-:-:S04]  /*1d7b0*/  IADD3 R126, P5, PT, R117, UR31, RZ ;  /* 0x0000001f757e7c10 */ /* 0x004fc8000ffbe0ff */
[----:B------:R-:W-:-:S05]  /*1d7c0*/  IADD3.X R127, PT, PT, R116, UR33, RZ, P5, !PT ;  /* 0x00000021747f7c10 */ /* 0x000fca000affe4ff */
[----:B------:R2:W-:Y:S04]  /*1d7d0*/  LDGSTS.E [R124+-0x7fff8], desc[UR38][R126.64], P4 ;  /* 0x800080007e7c7fae */ /* 0x0005e8000a1a1026 */
[----:B------:R-:W0:Y:S01]  /*1d7e0*/  LDGDEPBAR ;  /* 0x00000000000079af */ /* 0x000e220000000000 */
[----:B--2---:R-:W2:Y:S02]  /*1d7f0*/  S2R R127, SR_TID.X ;  /* 0x00000000007f7919 */ /* 0x004ea40000002100 */
[----:B--2---:R-:W-:-:S04]  /*1d800*/  LOP3.LUT R127, R127, 0x1f, RZ, 0xc0, !PT ;  /* 0x0000001f7f7f7812 */ /* 0x004fc800078ec0ff */
[----:B------:R-:W-:-:S04]  /*1d810*/  ISETP.GE.AND P4, PT, R127, UR34, PT ;  /* 0x000000227f007c0c */ /* 0x000fc8000bf86270 */
[----:B------:R-:W-:Y:S02]  /*1d820*/  SEL R124, RZ, 0x4, P4 ;  /* 0x00000004ff7c7807 */ /* 0x000fe40002000000 */
[----:B------:R-:W-:Y:S02]  /*1d830*/  IADD3 R126, P4, PT, R6, UR30, RZ ;  /* 0x0000001e067e7c10 */ /* 0x000fe4000ff9e0ff */
[----:B------:R-:W-:Y:S02]  /*1d840*/  SEL R124, R124, RZ, !P3 ;  /* 0x000000ff7c7c7207 */ /* 0x000fe40005800000 */
[----:B------:R-:W-:Y:S02]  /*1d850*/  IADD3.X R127, PT, PT, R5, UR32, RZ, P4, !PT ;  /* 0x00000020057f7c10 */ /* 0x000fe4000a7fe4ff */
[----:B------:R-:W-:Y:S01]  /*1d860*/  ISETP.NE.U32.AND P3, PT, R124, RZ, PT ;  /* 0x000000ff7c00720c */ /* 0x000fe20003f65070 */
[----:B------:R-:W-:-:S12]  /*1d870*/  VIADD R124, R3, UR6 ;  /* 0x00000006037c7c36 */ /* 0x000fd80008000000 */
[----:B------:R2:W-:Y:S02]  /*1d880*/  LDGSTS.E [R124], desc[UR38][R126.64], P3 ;  /* 0x000000007e7c7fae */ /* 0x0005e400099a1026 */
[----:B--2---:R-:W-:-:S04]  /*1d890*/  IADD3 R126, P4, PT, R113, UR30, RZ ;  /* 0x0000001e717e7c10 */ /* 0x004fc8000ff9e0ff */
[----:B------:R-:W-:-:S05]  /*1d8a0*/  IADD3.X R127, PT, PT, R112, UR32, RZ, P4, !PT ;  /* 0x00000020707f7c10 */ /* 0x000fca000a7fe4ff */
[----:B------:R2:W-:Y:S02]  /*1d8b0*/  LDGSTS.E [R124+0x400], desc[UR38][R126.64], P3 ;  /* 0x004000007e7c7fae */ /* 0x0005e400099a1026 */
        /* <DEDUP_REMOVED lines=152> */
[----:B------:R2:W-:Y:S04]  /*1e240*/  LDGSTS.E [R124+0xd000], desc[UR38][R126.64], P3 ;  /* 0x0d0000007e7c7fae */ /* 0x0005e800099a1026 */
[----:B------:R-:W3:Y:S01]  /*1e250*/  LDL R127, [R1] ;  /* 0x00000000017f7983 */ /* 0x000ee20000100800 */
[----:B--2---:R-:W-:-:S04]  /*1e260*/  IADD3 R126, P4, PT, R252, UR30, RZ ;  /* 0x0000001efc7e7c10 */ /* 0x004fc8000ff9e0ff */
[----:B---3--:R-:W-:-:S05]  /*1e270*/  IADD3.X R127, PT, PT, R127, UR32, RZ, P4, !PT ;  /* 0x000000207f7f7c10 */ /* 0x008fca000a7fe4ff */
[----:B------:R2:W-:Y:S04]  /*1e280*/  LDGSTS.E [R124+0xd400], desc[UR38][R126.64], P3 ;  /* 0x0d4000007e7c7fae */ /* 0x0005e800099a1026 */
[----:B------:R-:W2:Y:S02]  /*1e290*/  LDL R127, [R1+0xc] ;  /* 0x00000c00017f7983 */ /* 0x000ea40000100800 */
[----:B--2---:R-:W-:Y:S02]  /*1e2a0*/  IADD3 R126, P4, PT, R127, UR30, RZ ;  /* 0x0000001e7f7e7c10 */ /* 0x004fe4000ff9e0ff */
[----:B------:R-:W2:Y:S02]  /*1e2b0*/  LDL R127, [R1+0x10] ;  /* 0x00001000017f7983 */ /* 0x000ea40000100800 */
[----:B--2---:R-:W-:-:S05]  /*1e2c0*/  IADD3.X R127, PT, PT, R127, UR32, RZ, P4, !PT ;  /* 0x000000207f7f7c10 */ /* 0x004fca000a7fe4ff */
        /* <DEDUP_REMOVED lines=45> */
[----:B------:R2:W-:Y:S02]  /*1e5a0*/  LDGSTS.E [R124+0xfc00], desc[UR38][R126.64], P3 ;  /* 0x0fc000007e7c7fae */ /* 0x0005e400099a1026 */
[----:B--2---:R-:W-:Y:S01]  /*1e5b0*/  IADD3 R126, P4, PT, R115, UR30, RZ ;  /* 0x0000001e737e7c10 */ /* 0x004fe2000ff9e0ff */
[----:B------:R-:W-:-:S03]  /*1e5c0*/  VIADD R124, R4, UR6 ;  /* 0x00000006047c7c36 */ /* 0x000fc60008000000 */
        /* <DEDUP_REMOVED lines=212> */
[----:B------:R2:W-:Y:S01]  /*1f310*/  LDGSTS.E [R124+0xfe00], desc[UR38][R126.64], P3 ;  /* 0x0fe000007e7c7fae */ /* 0x0005e200099a1026 */
[----:B------:R-:W-:Y:S02]  /*1f320*/  UIADD3 UR4, UPT, UPT, UR4, 0x1, URZ ;  /* 0x0000000104047890 */ /* 0x000fe4000fffe0ff */
[----:B------:R-:W-:Y:S01]  /*1f330*/  UIADD3 UR35, UPT, UPT, UR35, 0x1, URZ ;  /* 0x0000000123237890 */ /* 0x000fe2000fffe0ff */
[----:B------:R-:W0:Y:S04]  /*1f340*/  LDGDEPBAR ;  /* 0x00000000000079af */ /* 0x000e280000000000 */
[----:B------:R-:W3:Y:S01]  /*1f350*/  LDL R127, [R1+0xac] ;  /* 0x0000ac00017f7983 */ /* 0x000ee20000100800 */
[----:B------:R-:W-:Y:S02]  /*1f360*/  UISETP.GT.AND UP1, UPT, UR35, 0x1, UPT ;  /* 0x000000012300788c */ /* 0x000fe4000bf24270 */
[----:B------:R-:W-:-:S02]  /*1f370*/  UIADD3 UR30, UP2, UPT, UR30, UR65, URZ ;  /* 0x000000411e1e7290 */ /* 0x000fc4000ff5e0ff */
[----:B------:R-:W-:Y:S02]  /*1f380*/  UIADD3 UR31, UP3, UPT, UR31, UR62, URZ ;  /* 0x0000003e1f1f7290 */ /* 0x000fe4000ff7e0ff */
[----:B------:R-:W-:Y:S01]  /*1f390*/  USEL UR6, URZ, 0x1, !UP1 ;  /* 0x00000001ff067887 */ /* 0x000fe2000c800000 */
[----:B--2---:R-:W-:Y:S01]  /*1f3a0*/  IMAD.U32 R124, RZ, RZ, UR7 ;  /* 0x00000007ff7c7e24 */ /* 0x004fe2000f8e00ff */
[----:B------:R-:W-:Y:S02]  /*1f3b0*/  UIADD3 UR34, UPT, UPT, UR34, -0x20, URZ ;  /* 0xffffffe022227890 */ /* 0x000fe4000fffe0ff */
[----:B------:R-:W-:Y:S02]  /*1f3c0*/  UIADD3.X UR32, UPT, UPT, UR32, UR64, URZ, UP2, !UPT ;  /* 0x0000004020207290 */ /* 0x000fe400097fe4ff */
[----:B------:R-:W-:Y:S02]  /*1f3d0*/  UIADD3.X UR33, UPT, UPT, UR33, UR63, URZ, UP3, !UPT ;  /* 0x0000003f21217290 */ /* 0x000fe40009ffe4ff */
[----:B------:R-:W-:-:S02]  /*1f3e0*/  USEL UR35, UR35, URZ, !UP1 ;  /* 0x000000ff23237287 */ /* 0x000fc4000c800000 */
[----:B------:R-:W-:Y:S01]  /*1f3f0*/  ULOP3.LUT UR6, UR7, UR6, URZ, 0x3c, !UPT ;  /* 0x0000000607067292 */ /* 0x000fe2000f8e3cff */
[----:B------:R-:W-:Y:S01]  /*1f400*/  UMOV UR36, UR29 ;  /* 0x0000001d00247c82 */ /* 0x000fe20008000000 */
[----:B---3--:R-:W-:-:S13]  /*1f410*/  ISETP.NE.U32.AND P3, PT, R127, UR4, PT ;  /* 0x000000047f007c0c */ /* 0x008fda000bf65070 */
[----:B------:R-:W-:Y:S05]  /*1f420*/  @P3 BRA `(.L_x_10) ;  /* 0xffffffd400243947 */ /* 0x000fea000383ffff */
.L_x_7:
[----:B------:R-:W-:Y:S05]  /*1f430*/  @!P2 BRA `(.L_x_11) ;  /* 0x000000000010a947 */ /* 0x000fea0003800000 */
[----:B------:R-:W-:-:S06]  /*1f440*/  USHF.L.U32 UR7, UR7, 0x1f, URZ ;  /* 0x0000001f07077899 */ /* 0x000fcc00080006ff */
[----:B-----5:R-:W-:-:S04]  /*1f450*/  IMAD.U32 R0, RZ, RZ, UR7 ;  /* 0x00000007ff007e24 */ /* 0x020fc8000f8e00ff */
[----:B------:R-:W3:Y:S02]  /*1f460*/  SYNCS.PHASECHK.TRANS64.TRYWAIT P1, [UR29], R0 ;  /* 0x00000000ff0075a7 */ /* 0x000ee4000802111d */
[----:B---3--:R-:W-:Y:S05]  /*1f470*/  @!P1 BRA `(.L_x_12) ;  /* 0x0000009400509947 */ /* 0x008fea0003800000 */
.L_x_11:
[----:B------:R-:W-:-:S04]  /*1f480*/  DEPBAR.LE SB0, 0x0 ;  /* 0x000080000000791a */ /* 0x000fc80000000000 */
[----:B------:R-:W-:Y:S06]  /*1f490*/  BAR.SYNC.DEFER_BLOCKING 0x0 ;  /* 0x0000000000007b1d */ /* 0x000fec0000010000 */
[----:B-1----:R-:W1:Y:S01]  /*1f4a0*/  LDCU.128 UR8, c[0x0][0x390] ;  /* 0x00007200ff0877ac */ /* 0x002e620008000c00 */
[----:B--2--5:R-:W2:Y:S01]  /*1f4b0*/  S2R R3, SR_TID.X ;  /* 0x0000000000037919 */ /* 0x024ea20000002100 */
[----:B------:R-:W3:Y:S01]  /*1f4c0*/  LDCU UR4, c[0x0][0x3b4] ;  /* 0x00007680ff0477ac */ /* 0x000ee20008000800 */
[----:B------:R-:W4:Y:S01]  /*1f4d0*/  S2R R4, SR_TID.X ;  /* 0x0000000000047919 */ /* 0x000f220000002100 */
[----:B------:R-:W1:Y:S01]  /*1f4e0*/  LDCU UR5, c[0x0][0x39c] ;  /* 0x00007380ff0577ac */ /* 0x000e620008000800 */
[----:B------:R-:W1:Y:S01]  /*1f4f0*/  LDCU UR12, c[0x0][0x39c] ;  /* 0x00007380ff0c77ac */ /* 0x000e620008000800 */
[----:B------:R-:W1:Y:S01]  /*1f500*/  LDCU UR6, c[0x0][0x39c] ;  /* 0x00007380ff0677ac */ /* 0x000e620008000800 */
[----:B------:R-:W1:Y:S02]  /*1f510*/  @!P0 SYNCS.CCTL.IV [UR26+0x90000] ;  /* 0x09000000ff0089b1 */ /* 0x000e64000800001a */
[----:B-1----:R-:W-:Y:S06]  /*1f520*/  BAR.SYNC.DEFER_BLOCKING 0x0 ;  /* 0x0000000000007b1d */ /* 0x002fec0000010000 */
[----:B------:R-:W1:Y:S01]  /*1f530*/  LDCU UR7, c[0x0][0x39c] ;  /* 0x00007380ff0777ac */ /* 0x000e620008000800 */
[----:B------:R-:W1:Y:S01]  /*1f540*/  LDTM.x64 R188, tmem[UR28] ;  /* 0x0000001c00bc79ee */ /* 0x000e620008340000 */
[----:B--2---:R-:W-:-:S02]  /*1f550*/  IMAD.SHL.U32 R5, R3, 0x10, RZ ;  /* 0x0000001003057824 */ /* 0x004fc400078e00ff */
[----:B----4-:R-:W-:-:S03]  /*1f560*/  IMAD.SHL.U32 R3, R4, 0x80, RZ ;  /* 0x0000008004037824 */ /* 0x010fc600078e00ff */
[----:B------:R-:W-:Y:S01]  /*1f570*/  LOP3.LUT R0, R5, 0xf0, RZ, 0xc0, !PT ;  /* 0x000000f005007812 */ /* 0x000fe200078ec0ff */
[----:B------:R-:W-:Y:S01]  /*1f580*/  IMAD.U32 R5, RZ, RZ, UR37 ;  /* 0x00000025ff057e24 */ /* 0x000fe2000f8e00ff */
[----:B------:R-:W-:Y:S02]  /*1f590*/  LOP3.LUT R252, R4, 0x7f, RZ, 0xc0, !PT ;  /* 0x0000007f04fc7812 */ /* 0x000fe400078ec0ff */
[----:B------:R-:W-:Y:S01]  /*1f5a0*/  LOP3.LUT R3, R3, 0x800, RZ, 0xc0, !PT ;  /* 0x0000080003037812 */ /* 0x000fe200078ec0ff */
[----:B------:R-:W2:Y:S03]  /*1f5b0*/  @!P0 SYNCS.CCTL.IV [UR26+0x90008] ;  /* 0x09000800ff0089b1 */ /* 0x000ea6000800001a */
[----:B------:R-:W-:Y:S01]  /*1f5c0*/  IADD3 R0, PT, PT, R0, UR26, R3 ;  /* 0x0000001a00007c10 */ /* 0x000fe2000fffe003 */
[----:B-1----:R1:W-:Y:S04]  /*1f5d0*/  STL.64 [R1+0x4d8], R246 ;  /* 0x0004d8f601007387 */ /* 0x0023e80000100a00 */
[----:B------:R-:W-:Y:S01]  /*1f5e0*/  IMAD R0, R5, 0x8, R0 ;  /* 0x0000000805007824 */ /* 0x000fe200078e0200 */
[----:B------:R4:W-:Y:S04]  /*1f5f0*/  STL.64 [R1+0x4d0], R244 ;  /* 0x0004d0f401007387 */ /* 0x0009e80000100a00 */
[----:B------:R2:W-:Y:S04]  /*1f600*/  STL.64 [R1+0x4c8], R250 ;  /* 0x0004c8fa01007387 */ /* 0x0005e80000100a00 */
[----:B------:R3:W-:Y:S01]  /*1f610*/  STL.64 [R1+0x4c0], R248 ;  /* 0x0004c0f801007387 */ /* 0x0007e20000100a00 */
[----:B-1----:R-:W-:-:S02]  /*1f620*/  IMAD.MOV.U32 R246, RZ, RZ, R192 ;  /* 0x000000fffff67224 */ /* 0x002fc400078e00c0 */
[----:B------:R-:W-:Y:S02]  /*1f630*/  IMAD.MOV.U32 R247, RZ, RZ, R194 ;  /* 0x000000fffff77224 */ /* 0x000fe400078e00c2 */
[----:B----4-:R-:W-:Y:S02]  /*1f640*/  IMAD.MOV.U32 R244, RZ, RZ, R188 ;  /* 0x000000fffff47224 */ /* 0x010fe400078e00bc */
[----:B------:R-:W-:Y:S02]  /*1f650*/  IMAD.MOV.U32 R245, RZ, RZ, R190 ;  /* 0x000000fffff57224 */ /* 0x000fe400078e00be */
[----:B--2---:R-:W-:Y:S02]  /*1f660*/  IMAD.MOV.U32 R250, RZ, RZ, R193 ;  /* 0x000000fffffa7224 */ /* 0x004fe400078e00c1 */
[----:B------:R-:W-:Y:S02]  /*1f670*/  IMAD.MOV.U32 R251, RZ, RZ, R195 ;  /* 0x000000fffffb7224 */ /* 0x000fe400078e00c3 */
[----:B---3--:R-:W-:-:S02]  /*1f680*/  IMAD.MOV.U32 R248, RZ, RZ, R189 ;  /* 0x000000fffff87224 */ /* 0x008fc400078e00bd */
[----:B------:R-:W-:Y:S02]  /*1f690*/  IMAD.MOV.U32 R249, RZ, RZ, R191 ;  /* 0x000000fffff97224 */ /* 0x000fe400078e00bf */
[----:B------:R-:W-:Y:S01]  /*1f6a0*/  LDTM.x64 R132, tmem[UR28+0x40] ;  /* 0x0000401c008479ee */ /* 0x000fe20008340000 */
[----:B------:R-:W-:Y:S01]  /*1f6b0*/  LDTM.x64 R68, tmem[UR28+0x80] ;  /* 0x0000801c004479ee */ /* 0x000fe20008340000 */
[----:B------:R-:W1:Y:S01]  /*1f6c0*/  LDTM.x64 R4, tmem[UR28+0xc0] ;  /* 0x0000c01c000479ee */ /* 0x000e620008340000 */
[----:B------:R-:W-:Y:S01]  /*1f6d0*/  NOP ;  /* 0x0000000000007918 */ /* 0x000fe20000000000 */
[----:B------:R2:W-:Y:S04]  /*1f6e0*/  STS.128 [R0], R244 ;  /* 0x000000f400007388 */ /* 0x0005e80000000c00 */
[----:B------:R3:W-:Y:S01]  /*1f6f0*/  STS.128 [R0+0x400], R248 ;  /* 0x000400f800007388 */ /* 0x0007e20000000c00 */
[----:B------:R-:W-:-:S03]  /*1f700*/  LEA R3, R252, UR26, 0x4 ;  /* 0x0000001afc037c11 */ /* 0x000fc6000f8e20ff */
[----:B--2---:R-:W2:Y:S01]  /*1f710*/  LDL.LU.64 R246, [R1+0x4d8] ;  /* 0x0004d80001f67983 */ /* 0x004ea20000300a00 */
[----:B---3--:R-:W-:-:S03]  /*1f720*/  IMAD.MOV.U32 R251, RZ, RZ, R196 ;  /* 0x000000fffffb7224 */ /* 0x008fc600078e00c4 */
[----:B------:R-:W3:Y:S01]  /*1f730*/  LDL.LU.64 R244, [R1+0x4d0] ;  /* 0x0004d00001f47983 */ /* 0x000ee20000300a00 */
[----:B------:R-:W-:Y:S02]  /*1f740*/  IMAD.MOV.U32 R250, RZ, RZ, R198 ;  /* 0x000000fffffa7224 */ /* 0x000fe400078e00c6 */
[----:B------:R-:W-:Y:S01]  /*1f750*/  IMAD.MOV.U32 R249, RZ, RZ, R200 ;  /* 0x000000fffff97224 */ /* 0x000fe200078e00c8 */
[----:B------:R-:W-:Y:S01]  /*1f760*/  STL [R1+0x94], R3 ;  /* 0x0000940301007387 */ /* 0x000fe20000100800 */
[----:B------:R-:W-:Y:S02]  /*1f770*/  IMAD.MOV.U32 R248, RZ, RZ, R202 ;  /* 0x000000fffff87224 */ /* 0x000fe400078e00ca */
[----:B------:R-:W-:Y:S02]  /*1f780*/  IMAD.MOV.U32 R196, RZ, RZ, R197 ;  /* 0x000000ffffc47224 */ /* 0x000fe400078e00c5 */
[----:B------:R-:W-:Y:S02]  /*1f790*/  IMAD.MOV.U32 R197, RZ, RZ, R199 ;  /* 0x000000ffffc57224 */ /* 0x000fe400078e00c7 */
[----:B------:R-:W-:-:S02]  /*1f7a0*/  IMAD.MOV.U32 R198, RZ, RZ, R201 ;  /* 0x000000ffffc67224 */ /* 0x000fc400078e00c9 */
[----:B------:R-:W-:Y:S01]  /*1f7b0*/  IMAD.MOV.U32 R199, RZ, RZ, R203 ;  /* 0x000000ffffc77224 */ /* 0x000fe200078e00cb */
[----:B-1----:R-:W-:Y:S01]  /*1f7c0*/  BAR.SYNC.DEFER_BLOCKING 0x0 ;  /* 0x0000000000007b1d */ /* 0x002fe20000010000 */
[----:B------:R-:W-:Y:S02]  /*1f7d0*/  IMAD.MOV.U32 R200, RZ, RZ, R251 ;  /* 0x000000ffffc87224 */ /* 0x000fe400078e00fb */
[----:B------:R-:W-:Y:S02]  /*1f7e0*/  IMAD.MOV.U32 R201, RZ, RZ, R250 ;  /* 0x000000ffffc97224 */ /* 0x000fe400078e00fa */
[----:B------:R-:W-:Y:S02]  /*1f7f0*/  IMAD.MOV.U32 R202, RZ, RZ, R249 ;  /* 0x000000ffffca7224 */ /* 0x000fe400078e00f9 */
[----:B------:R-:W-:Y:S02]  /*1f800*/  IMAD.MOV.U32 R203, RZ, RZ, R248 ;  /* 0x000000ffffcb7224 */ /* 0x000fe400078e00f8 */
[----:B------:R-:W1:Y:S04]  /*1f810*/  LDS.128 R248, [R3] ;  /* 0x0000000003f87984 */ /* 0x000e680000000c00 */
[----:B-1----:R-:W-:Y:S04]  /*1f820*/  STL.64 [R1+0x50], R248 ;  /* 0x000050f801007387 */ /* 0x002fe80000100a00 */
[----:B------:R-:W-:Y:S04]  /*1f830*/  STL.64 [R1+0x58], R250 ;  /* 0x000058fa01007387 */ /* 0x000fe80000100a00 */
[----:B------:R-:W1:Y:S01]  /*1f840*/  LDS.128 R248, [R3+0x800] ;  /* 0x0008000003f87984 */ /* 0x000e620000000c00 */
[----:B------:R-:W-:Y:S06]  /*1f850*/  BAR.SYNC.DEFER_BLOCKING 0x0 ;  /* 0x0000000000007b1d */ /* 0x000fec0000010000 */
[----:B------:R-:W-:Y:S04]  /*1f860*/  STS.128 [R0], R200 ;  /* 0x000000c800007388 */ /* 0x000fe80000000c00 */
[----:B------:R-:W-:Y:S04]  /*1f870*/  STS.128 [R0+0x400], R196 ;  /* 0x000400c400007388 */ /* 0x000fe80000000c00 */
[----:B-1----:R-:W-:Y:S04]  /*1f880*/  STL.64 [R1+0x60], R248 ;  /* 0x000060f801007387 */ /* 0x002fe80000100a00 */
[----:B------:R1:W-:Y:S04]  /*1f890*/  STL.64 [R1+0x68], R250 ;  /* 0x000068fa01007387 */ /* 0x0003e80000100a00 */
[----:B-1----:R-:W4:Y:S04]  /*1f8a0*/  LDL.LU.64 R250, [R1+0x4c8] ;  /* 0x0004c80001fa7983 */ /* 0x002f280000300a00 */
[----:B------:R-:W4:Y:S01]  /*1f8b0*/  LDL.LU.64 R248, [R1+0x4c0] ;  /* 0x0004c00001f87983 */ /* 0x000f220000300a00 */
[----:B------:R-:W-:-:S02]  /*1f8c0*/  IMAD.MOV.U32 R200, RZ, RZ, R204 ;  /* 0x000000ffffc87224 */ /* 0x000fc400078e00cc */
[----:B------:R-:W-:Y:S02]  /*1f8d0*/  IMAD.MOV.U32 R201, RZ, RZ, R206 ;  /* 0x000000ffffc97224 */ /* 0x000fe400078e00ce */
[----:B------:R-:W-:Y:S02]  /*1f8e0*/  IMAD.MOV.U32 R202, RZ, RZ, R208 ;  /* 0x000000ffffca7224 */ /* 0x000fe400078e00d0 */
[----:B------:R-:W-:Y:S01]  /*1f8f0*/  IMAD.MOV.U32 R203, RZ, RZ, R210 ;  /* 0x000000ffffcb7224 */ /* 0x000fe200078e00d2 */
[----:B------:R-:W-:Y:S01]  /*1f900*/  BAR.SYNC.DEFER_BLOCKING 0x0 ;  /* 0x0000000000007b1d */ /* 0x000fe20000010000 */
[----:B------:R-:W-:Y:S02]  /*1f910*/  IMAD.MOV.U32 R196, RZ, RZ, R205 ;  /* 0x000000ffffc47224 */ /* 0x000fe400078e00cd */
[----:B------:R-:W-:Y:S02]  /*1f920*/  IMAD.MOV.U32 R197, RZ, RZ, R207 ;  /* 0x000000ffffc57224 */ /* 0x000fe400078e00cf */
[----:B------:R-:W-:-:S02]  /*1f930*/  IMAD.MOV.U32 R198, RZ, RZ, R209 ;  /* 0x000000ffffc67224 */ /* 0x000fc400078e00d1 */
[----:B------:R-:W-:Y:S02]  /*1f940*/  IMAD.MOV.U32 R199, RZ, RZ, R211 ;  /* 0x000000ffffc77224 */ /* 0x000fe400078e00d3 */
[----:B------:R-:W1:Y:S04]  /*1f950*/  LDS.128 R208, [R3] ;  /* 0x0000000003d07984 */ /* 0x000e680000000c00 */
[----:B------:R-:W1:Y:S01]  /*1f960*/  LDS.128 R204, [R3+0x800] ;  /* 0x0008000003cc7984 */ /* 0x000e620000000c00 */
[----:B------:R-:W-:Y:S06]  /*1f970*/  BAR.SYNC.DEFER_BLOCKING 0x0 ;  /* 0x0000000000007b1d */ /* 0x000fec0000010000 */
[----:B------:R1:W-:Y:S04]  /*1f980*/  STS.128 [R0], R200 ;  /* 0x000000c800007388 */ /* 0x0003e80000000c00 */
[----:B------:R-:W-:Y:S01]  /*1f990*/  STS.128 [R0+0x400], R196 ;  /* 0x000400c400007388 */ /* 0x000fe20000000c00 */
[----:B------:R-:W-:Y:S06]  /*1f9a0*/  BAR.SYNC.DEFER_BLOCKING 0x0 ;  /* 0x0000000000007b1d */ /* 0x000fec0000010000 */
[----:B-1----:R1:W-:Y:S01]  /*1f9b0*/  STL.64 [R1+0x40], R208 ;  /* 0x000040d001007387 */ /* 0x0023e20000100a00 */
[----:B------:R-:W-:-:S02]  /*1f9c0*/  IMAD.MOV.U32 R200, RZ, RZ, R212 ;  /* 0x000000ffffc87224 */ /* 0x000fc400078e00d4 */
[----:B------:R-:W-:Y:S01]  /*1f9d0*/  IMAD.MOV.U32 R201, RZ, RZ, R214 ;  /* 0x000000ffffc97224 */ /* 0x000fe200078e00d6 */
[----:B------:R1:W-:Y:S01]  /*1f9e0*/  STL.64 [R1+0x48], R210 ;  /* 0x000048d201007387 */ /* 0x0003e20000100a00 */
[----:B------:R-:W-:Y:S02]  /*1f9f0*/  IMAD.MOV.U32 R202, RZ, RZ, R216 ;  /* 0x000000ffffca7224 */ /* 0x000fe400078e00d8 */
[----:B------:R-:W-:Y:S01]  /*1fa00*/  IMAD.MOV.U32 R203, RZ, RZ, R218 ;  /* 0x000000ffffcb7224 */ /* 0x000fe200078e00da */
[----:B------:R-:W-:Y:S01]  /*1fa10*/  STL.64 [R1+0x30], R204 ;  /* 0x000030cc01007387 */ /* 0x000fe20000100a00 */
[----:B------:R-:W-:Y:S02]  /*1fa20*/  IMAD.MOV.U32 R216, RZ, RZ, R221 ;  /* 0x000000ffffd87224 */ /* 0x000fe400078e00dd */
[----:B------:R-:W-:Y:S01]  /*1fa30*/  IMAD.MOV.U32 R218, RZ, RZ, R225 ;  /* 0x000000ffffda7224 */ /* 0x000fe200078e00e1 */
[----:B------:R-:W-:Y:S01]  /*1fa40*/  STL.64 [R1+0x38], R206 ;  /* 0x000038ce01007387 */ /* 0x000fe20000100a00 */
[----:B-1----:R-:W-:-:S02]  /*1fa50*/  IMAD.MOV.U32 R208, RZ, RZ, R213 ;  /* 0x000000ffffd07224 */ /* 0x002fc400078e00d5 */
[----:B------:R-:W-:Y:S01]  /*1fa60*/  IMAD.MOV.U32 R209, RZ, RZ, R215 ;  /* 0x000000ffffd17224 */ /* 0x000fe200078e00d7 */
[----:B------:R-:W1:Y:S01]  /*1fa70*/  LDS.128 R204, [R3] ;  /* 0x0000000003cc7984 */ /* 0x000e620000000c00 */
[----:B------:R-:W-:Y:S02]  /*1fa80*/  IMAD.MOV.U32 R210, RZ, RZ, R217 ;  /* 0x000000ffffd27224 */ /* 0x000fe400078e00d9 */
[----:B------:R-:W-:Y:S01]  /*1fa90*/  IMAD.MOV.U32 R211, RZ, RZ, R219 ;  /* 0x000000ffffd37224 */ /* 0x000fe200078e00db */
[----:B------:R-:W1:Y:S01]  /*1faa0*/  LDS.128 R196, [R3+0x800] ;  /* 0x0008000003c47984 */ /* 0x000e620000000c00 */
[----:B------:R-:W-:Y:S02]  /*1fab0*/  IMAD.MOV.U32 R217, RZ, RZ, R223 ;  /* 0x000000ffffd97224 */ /* 0x000fe400078e00df */
[----:B------:R-:W-:Y:S01]  /*1fac0*/  IMAD.MOV.U32 R219, RZ, RZ, R227 ;  /* 0x000000ffffdb7224 */ /* 0x000fe200078e00e3 */
[----:B------:R-:W-:Y:S01]  /*1fad0*/  BAR.SYNC.DEFER_BLOCKING 0x0 ;  /* 0x0000000000007b1d */ /* 0x000fe20000010000 */
[----:B------:R-:W-:-:S02]  /*1fae0*/  IMAD.MOV.U32 R212, RZ, RZ, R228 ;  /* 0x000000ffffd47224 */ /* 0x000fc400078e00e4 */
[----:B------:R-:W-:Y:S02]  /*1faf0*/  IMAD.MOV.U32 R213, RZ, RZ, R230 ;  /* 0x000000ffffd57224 */ /* 0x000fe400078e00e6 */
[----:B------:R-:W-:Y:S02]  /*1fb00*/  IMAD.MOV.U32 R214, RZ, RZ, R232 ;  /* 0x000000ffffd67224 */ /* 0x000fe400078e00e8 */
[----:B------:R-:W-:Y:S02]  /*1fb10*/  IMAD.MOV.U32 R215, RZ, RZ, R234 ;  /* 0x000000ffffd77224 */ /* 0x000fe400078e00ea */
[----:B------:R-:W-:Y:S02]  /*1fb20*/  IMAD.MOV.U32 R225, RZ, RZ, R231 ;  /* 0x000000ffffe17224 */ /* 0x000fe400078e00e7 */
[----:B------:R-:W-:Y:S01]  /*1fb30*/  IMAD.MOV.U32 R227, RZ, RZ, R235 ;  /* 0x000000ffffe37224 */ /* 0x000fe200078e00eb */
[----:B------:R-:W-:Y:S04]  /*1fb40*/  STS.128 [R0], R200 ;  /* 0x000000c800007388 */ /* 0x000fe80000000c00 */
[----:B------:R-:W-:Y:S01]  /*1fb50*/  STS.128 [R0+0x400], R208 ;  /* 0x000400d000007388 */ /* 0x000fe20000000c00 */
[----:B------:R-:W-:Y:S06]  /*1fb60*/  BAR.SYNC.DEFER_BLOCKING 0x0 ;  /* 0x0000000000007b1d */ /* 0x000fec0000010000 */
[----:B-1----:R1:W-:Y:S04]  /*1fb70*/  STL.64 [R1+0x20], R204 ;  /* 0x000020cc01007387 */ /* 0x0023e80000100a00 */
[----:B------:R1:W-:Y:S04]  /*1fb80*/  STL.64 [R1+0x28], R206 ;  /* 0x000028ce01007387 */ /* 0x0003e80000100a00 */
[----:B------:R-:W-:Y:S04]  /*1fb90*/  STL.64 [R1+0x10], R196 ;  /* 0x000010c401007387 */ /* 0x000fe80000100a00 */
[----:B------:R-:W-:Y:S01]  /*1fba0*/  STL.64 [R1+0x18], R198 ;  /* 0x000018c601007387 */ /* 0x000fe20000100a00 */
[----:B-1----:R-:W-:-:S02]  /*1fbb0*/  IMAD.MOV.U32 R204, RZ, RZ, R220 ;  /* 0x000000ffffcc7224 */ /* 0x002fc400078e00dc */
[----:B------:R-:W-:Y:S01]  /*1fbc0*/  IMAD.MOV.U32 R205, RZ, RZ, R222 ;  /* 0x000000ffffcd7224 */ /* 0x000fe200078e00de */
[----:B------:R-:W1:Y:S01]  /*1fbd0*/  LDS.128 R200, [R3] ;  /* 0x0000000003c87984 */ /* 0x000e620000000c00 */
[----:B------:R-:W-:Y:S02]  /*1fbe0*/  IMAD.MOV.U32 R206, RZ, RZ, R224 ;  /* 0x000000ffffce7224 */ /* 0x000fe400078e00e0 */
[----:B------:R-:W-:Y:S01]  /*1fbf0*/  IMAD.MOV.U32 R207, RZ, RZ, R226 ;  /* 0x000000ffffcf7224 */ /* 0x000fe200078e00e2 */
[----:B------:R-:W2:Y:S01]  /*1fc00*/  LDS.128 R196, [R3+0x800] ;  /* 0x0008000003c47984 */ /* 0x000ea20000000c00 */
[----:B------:R-:W-:Y:S02]  /*1fc10*/  IMAD.MOV.U32 R224, RZ, RZ, R229 ;  /* 0x000000ffffe07224 */ /* 0x000fe400078e00e5 */
[----:B------:R-:W-:Y:S01]  /*1fc20*/  IMAD.MOV.U32 R226, RZ, RZ, R233 ;  /* 0x000000ffffe27224 */ /* 0x000fe200078e00e9 */
[----:B------:R-:W-:Y:S06]  /*1fc30*/  BAR.SYNC.DEFER_BLOCKING 0x0 ;  /* 0x0000000000007b1d */ /* 0x000fec0000010000 */
[----:B------:R-:W-:Y:S04]  /*1fc40*/  STS.128 [R0], R204 ;  /* 0x000000cc00007388 */ /* 0x000fe80000000c00 */
[----:B------:R-:W-:Y:S01]  /*1fc50*/  STS.128 [R0+0x400], R216 ;  /* 0x000400d800007388 */ /* 0x000fe20000000c00 */
[----:B------:R-:W-:Y:S01]  /*1fc60*/  BAR.SYNC.DEFER_BLOCKING 0x0 ;  /* 0x0000000000007b1d */ /* 0x000fe20000010000 */
[----:B------:R-:W-:-:S02]  /*1fc70*/  IMAD.MOV.U32 R220, RZ, RZ, R236 ;  /* 0x000000ffffdc7224 */ /* 0x000fc400078e00ec */
[----:B------:R-:W-:Y:S02]  /*1fc80*/  IMAD.MOV.U32 R221, RZ, RZ, R238 ;  /* 0x000000ffffdd7224 */ /* 0x000fe400078e00ee */
[----:B------:R-:W-:Y:S02]  /*1fc90*/  IMAD.MOV.U32 R222, RZ, RZ, R240 ;  /* 0x000000ffffde7224 */ /* 0x000fe400078e00f0 */
[----:B------:R-:W-:Y:S01]  /*1fca0*/  IMAD.MOV.U32 R223, RZ, RZ, R242 ;  /* 0x000000ffffdf7224 */ /* 0x000fe200078e00f2 */
[----:B-1----:R-:W-:Y:S04]  /*1fcb0*/  STL [R1+0x49c], R200 ;  /* 0x00049cc801007387 */ /* 0x002fe80000100800 */
[----:B------:R-:W1:Y:S04]  /*1fcc0*/  LDS.128 R208, [R3] ;  /* 0x0000000003d07984 */ /* 0x000e680000000c00 */
[----:B------:R-:W-:Y:S01]  /*1fcd0*/  LDS.128 R204, [R3+0x800] ;  /* 0x0008000003cc7984 */ /* 0x000fe20000000c00 */
[----:B------:R-:W-:Y:S01]  /*1fce0*/  BAR.SYNC.DEFER_BLOCKING 0x0 ;  /* 0x0000000000007b1d */ /* 0x000fe20000010000 */
[----:B------:R-:W-:-:S02]  /*1fcf0*/  IMAD.MOV.U32 R232, RZ, RZ, R237 ;  /* 0x000000ffffe87224 */ /* 0x000fc400078e00ed */
[----:B------:R-:W-:Y:S02]  /*1fd00*/  IMAD.MOV.U32 R233, RZ, RZ, R239 ;  /* 0x000000ffffe97224 */ /* 0x000fe400078e00ef */
[----:B------:R-:W-:Y:S02]  /*1fd10*/  IMAD.MOV.U32 R234, RZ, RZ, R241 ;  /* 0x000000ffffea7224 */ /* 0x000fe400078e00f1 */
[----:B------:R-:W-:Y:S01]  /*1fd20*/  IMAD.MOV.U32 R235, RZ, RZ, R243 ;  /* 0x000000ffffeb7224 */ /* 0x000fe200078e00f3 */
[----:B------:R-:W-:Y:S04]  /*1fd30*/  STL [R1+0x498], R201 ;  /* 0x000498c901007387 */ /* 0x000fe80000100800 */
[----:B------:R-:W-:Y:S04]  /*1fd40*/  STS.128 [R0], R212 ;  /* 0x000000d400007388 */ /* 0x000fe80000000c00 */
[----:B------:R-:W-:Y:S01]  /*1fd50*/  STS.128 [R0+0x400], R224 ;  /* 0x000400e000007388 */ /* 0x000fe20000000c00 */
[----:B------:R-:W-:Y:S01]  /*1fd60*/  BAR.SYNC.DEFER_BLOCKING 0x0 ;  /* 0x0000000000007b1d */ /* 0x000fe20000010000 */
[----:B---3--:R-:W-:-:S02]  /*1fd70*/  IMAD.MOV.U32 R228, RZ, RZ, R244 ;  /* 0x000000ffffe47224 */ /* 0x008fc400078e00f4 */
[----:B--2---:R-:W-:Y:S02]  /*1fd80*/  IMAD.MOV.U32 R229, RZ, RZ, R246 ;  /* 0x000000ffffe57224 */ /* 0x004fe400078e00f6 */
[----:B----4-:R-:W-:Y:S01]  /*1fd90*/  IMAD.MOV.U32 R231, RZ, RZ, R250 ;  /* 0x000000ffffe77224 */ /* 0x010fe200078e00fa */
[----:B------:R-:W2:Y:S04]  /*1fda0*/  LDS.128 R216, [R3] ;  /* 0x0000000003d87984 */ /* 0x000ea80000000c00 */
[----:B------:R-:W-:Y:S01]  /*1fdb0*/  LDS.128 R212, [R3+0x800] ;  /* 0x0008000003d47984 */ /* 0x000fe20000000c00 */
[----:B------:R-:W-:Y:S01]  /*1fdc0*/  BAR.SYNC.DEFER_BLOCKING 0x0 ;  /* 0x0000000000007b1d */ /* 0x000fe20000010000 */
[----:B------:R-:W-:Y:S02]  /*1fdd0*/  IMAD.MOV.U32 R230, RZ, RZ, R248 ;  /* 0x000000ffffe67224 */ /* 0x000fe400078e00f8 */
[----:B------:R-:W-:-:S02]  /*1fde0*/  IMAD.MOV.U32 R236, RZ, RZ, R125 ;  /* 0x000000ffffec7224 */ /* 0x000fc400078e007d */
[----:B------:R-:W-:Y:S02]  /*1fdf0*/  IMAD.MOV.U32 R237, RZ, RZ, R127 ;  /* 0x000000ffffed7224 */ /* 0x000fe400078e007f */
[----:B------:R-:W-:Y:S01]  /*1fe00*/  IMAD.MOV.U32 R238, RZ, RZ, R129 ;  /* 0x000000ffffee7224 */ /* 0x000fe200078e0081 */
[----:B------:R-:W-:Y:S01]  /*1fe10*/  STL [R1+0x494], R202 ;  /* 0x000494ca01007387 */ /* 0x000fe20000100800 */
[----:B------:R-:W-:-:S03]  /*1fe20*/  IMAD.MOV.U32 R239, RZ, RZ, R131 ;  /* 0x000000ffffef7224 */ /* 0x000fc600078e0083 */
[----:B------:R-:W-:Y:S04]  /*1fe30*/  STL [R1+0x490], R203 ;  /* 0x000490cb01007387 */ /* 0x000fe80000100800 */
[----:B------:R-:W-:Y:S04]  /*1fe40*/  STL [R1+0x4ac], R196 ;  /* 0x0004acc401007387 */ /* 0x000fe80000100800 */
[----:B------:R-:W-:Y:S04]  /*1fe50*/  STL [R1+0x4a8], R197 ;  /* 0x0004a8c501007387 */ /* 0x000fe80000100800 */
[----:B------:R-:W-:Y:S04]  /*1fe60*/  STS.128 [R0], R220 ;  /* 0x000000dc00007388 */ /* 0x000fe80000000c00 */
[----:B------:R3:W-:Y:S01]  /*1fe70*/  STS.128 [R0+0x400], R232 ;  /* 0x000400e800007388 */ /* 0x0007e20000000c00 */
[----:B------:R-:W-:Y:S06]  /*1fe80*/  BAR.SYNC.DEFER_BLOCKING 0x0 ;  /* 0x0000000000007b1d */ /* 0x000fec0000010000 */
[----:B------:R-:W-:Y:S01]  /*1fe90*/  STL [R1+0x4a4], R198 ;  /* 0x0004a4c601007387 */ /* 0x000fe20000100800 */
[----:B---3--:R-:W-:-:S03]  /*1fea0*/  IMAD.MOV.U32 R232, RZ, RZ, R245 ;  /* 0x000000ffffe87224 */ /* 0x008fc600078e00f5 */
[----:B------:R-:W-:Y:S01]  /*1feb0*/  STL [R1+0x4a0], R199 ;  /* 0x0004a0c701007387 */ /* 0x000fe20000100800 */
[----:B------:R-:W-:Y:S02]  /*1fec0*/  IMAD.MOV.U32 R233, RZ, RZ, R247 ;  /* 0x000000ffffe97224 */ /* 0x000fe400078e00f7 */
[----:B------:R-:W-:Y:S01]  /*1fed0*/  IMAD.MOV.U32 R234, RZ, RZ, R249 ;  /* 0x000000ffffea7224 */ /* 0x000fe200078e00f9 */
[----:B-1----:R1:W-:Y:S04]  /*1fee0*/  STL.64 [R1+0x4b8], R208 ;  /* 0x0004b8d001007387 */ /* 0x0023e80000100a00 */
[----:B------:R-:W3:Y:S04]  /*1fef0*/  LDS.128 R224, [R3] ;  /* 0x0000000003e07984 */ /* 0x000ee80000000c00 */
[----:B------:R-:W-:Y:S01]  /*1ff00*/  LDS.128 R220, [R3+0x800] ;  /* 0x0008000003dc7984 */ /* 0x000fe20000000c00 */
[----:B------:R-:W-:Y:S01]  /*1ff10*/  BAR.SYNC.DEFER_BLOCKING 0x0 ;  /* 0x0000000000007b1d */ /* 0x000fe20000010000 */
[----:B------:R-:W-:-:S05]  /*1ff20*/  IMAD.MOV.U32 R235, RZ, RZ, R251 ;  /* 0x000000ffffeb7224 */ /* 0x000fca00078e00fb */
[----:B-1----:R-:W4:Y:S04]  /*1ff30*/  LDL.LU R208, [R1+0x190] ;  /* 0x0001900001d07983 */ /* 0x002f280000300800 */
[----:B------:R-:W2:Y:S01]  /*1ff40*/  LDL.LU R209, [R1+0x468] ;  /* 0x0004680001d17983 */ /* 0x000ea20000300800 */
[----:B------:R-:W-:Y:S02]  /*1ff50*/  IMAD.MOV.U32 R242, RZ, RZ, R57 ;  /* 0x000000fffff27224 */ /* 0x000fe400078e0039 */
[----:B------:R-:W-:Y:S01]  /*1ff60*/  IMAD.MOV.U32 R243, RZ, RZ, R59 ;  /* 0x000000fffff37224 */ /* 0x000fe200078e003b */
[----:B------:R-:W-:Y:S01]  /*1ff70*/  STL [R1+0x4b4], R210 ;  /* 0x0004b4d201007387 */ /* 0x000fe20000100800 */
[----:B------:R-:W-:Y:S02]  /*1ff80*/  IMAD.MOV.U32 R240, RZ, RZ, R53 ;  /* 0x000000fffff07224 */ /* 0x000fe400078e0035 */
[----:B------:R-:W-:Y:S01]  /*1ff90*/  IMAD.MOV.U32 R241, RZ, RZ, R55 ;  /* 0x000000fffff17224 */ /* 0x000fe200078e0037 */
[----:B------:R-:W-:Y:S04]  /*1ffa0*/  STL [R1+0x4b0], R211 ;  /* 0x0004b0d301007387 */ /* 0x000fe80000100800 */
[----:B------:R1:W-:Y:S04]  /*1ffb0*/  STS.128 [R0], R228 ;  /* 0x000000e400007388 */ /* 0x0003e80000000c00 */
[----:B------:R3:W-:Y:S01]  /*1ffc0*/  STS.128 [R0+0x400], R232 ;  /* 0x000400e800007388 */ /* 0x0007e20000000c00 */
[----:B-1----:R-:W-:-:S02]  /*1ffd0*/  IMAD.MOV.U32 R228, RZ, RZ, R132 ;  /* 0x000000ffffe47224 */ /* 0x002fc400078e0084 */
[----:B------:R-:W-:Y:S02]  /*1ffe0*/  IMAD.MOV.U32 R229, RZ, RZ, R134 ;  /* 0x000000ffffe57224 */ /* 0x000fe400078e0086 */
[----:B------:R-:W-:Y:S02]  /*1fff0*/  IMAD.MOV.U32 R230, RZ, RZ, R136 ;  /* 0x000000ffffe67224 */ /* 0x000fe400078e0088 */
[----:B------:R-:W-:Y:S01]  /*20000*/  IMAD.MOV.U32 R231, RZ, RZ, R138 ;  /* 0x000000ffffe77224 */ /* 0x000fe200078e008a */
[----:B------:R-:W-:Y:S01]  /*20010*/  BAR.SYNC.DEFER_BLOCKING 0x0 ;  /* 0x0000000000007b1d */ /* 0x000fe20000010000 */
[----:B---3--:R-:W-:Y:S02]  /*20020*/  IMAD.MOV.U32 R232, RZ, RZ, R133 ;  /* 0x000000ffffe87224 */ /* 0x008fe400078e0085 */
[----:B------:R-:W-:Y:S02]  /*20030*/  IMAD.MOV.U32 R233, RZ, RZ, R135 ;  /* 0x000000ffffe97224 */ /* 0x000fe400078e0087 */
[----:B------:R-:W-:-:S02]  /*20040*/  IMAD.MOV.U32 R234, RZ, RZ, R137 ;  /* 0x000000ffffea7224 */ /* 0x000fc400078e0089 */
[----:B------:R-:W-:Y:S02]  /*20050*/  IMAD.MOV.U32 R235, RZ, RZ, R139 ;  /* 0x000000ffffeb7224 */ /* 0x000fe400078e008b */
[----:B------:R-:W1:Y:S04]  /*20060*/  LDS.128 R136, [R3] ;  /* 0x0000000003887984 */ /* 0x000e680000000c00 */
[----:B------:R-:W-:Y:S01]  /*20070*/  LDS.128 R132, [R3+0x800] ;  /* 0x0008000003847984 */ /* 0x000fe20000000c00 */
[----:B------:R-:W-:Y:S06]  /*20080*/  BAR.SYNC.DEFER_BLOCKING 0x0 ;  /* 0x0000000000007b1d */ /* 0x000fec0000010000 */
[----:B------:R3:W-:Y:S04]  /*20090*/  STS.128 [R0], R228 ;  /* 0x000000e400007388 */ /* 0x0007e80000000c00 */
[----:B------:R3:W-:Y:S02]  /*200a0*/  STS.128 [R0+0x400], R232 ;  /* 0x000400e800007388 */ /* 0x0007e40000000c00 */
[----:B---3--:R-:W-:-:S02]  /*200b0*/  IMAD.MOV.U32 R228, RZ, RZ, R140 ;  /* 0x000000ffffe47224 */ /* 0x008fc400078e008c */
        /* <DEDUP_REMOVED lines=8> */
[----:B------:R-:W3:Y:S04]  /*20140*/  LDS.128 R144, [R3] ;  /* 0x0000000003907984 */ /* 0x000ee80000000c00 */
[----:B------:R-:W-:Y:S01]  /*20150*/  LDS.128 R140, [R3+0x800] ;  /* 0x00080000038c7984 */ /* 0x000fe20000000c00 */
[----:B------:R-:W-:Y:S06]  /*20160*/  BAR.SYNC.DEFER_BLOCKING 0x0 ;  /* 0x0000000000007b1d */ /* 0x000fec0000010000 */
[----:B------:R1:W-:Y:S04]  /*20170*/  STS.128 [R0], R228 ;  /* 0x000000e400007388 */ /* 0x0003e80000000c00 */
[----:B------:R1:W-:Y:S02]  /*20180*/  STS.128 [R0+0x400], R232 ;  /* 0x000400e800007388 */ /* 0x0003e40000000c00 */
[----:B-1----:R-:W-:-:S02]  /*20190*/  IMAD.MOV.U32 R228, RZ, RZ, R148 ;  /* 0x000000ffffe47224 */ /* 0x002fc400078e0094 */
        /* <DEDUP_REMOVED lines=22> */
[----:B------:R-:W3:Y:S01]  /*20300*/  LDS.128 R160, [R3] ;  /* 0x0000000003a07984 */ /* 0x000ee20000000c00 */
[C-C-:B----4-:R-:W-:Y:S02]  /*20310*/  LOP3.LUT R203, R208.reuse, 0x1e, R2.reuse, 0xfe, !PT ;  /* 0x0000001ed0cb7812 */ /* 0x150fe400078efe02 */
[C-C-:B------:R-:W-:Y:S01]  /*20320*/  LOP3.LUT R202, R208.reuse, 0x1c, R2.reuse, 0xfe, !PT ;  /* 0x0000001cd0ca7812 */ /* 0x140fe200078efe02 */
[----:B------:R-:W-:Y:S01]  /*20330*/  LDS.128 R156, [R3+0x800] ;  /* 0x00080000039c7984 */ /* 0x000fe20000000c00 */
[C-C-:B------:R-:W-:Y:S01]  /*20340*/  LOP3.LUT R201, R208.reuse, 0x1a, R2.reuse, 0xfe, !PT ;  /* 0x0000001ad0c97812 */ /* 0x140fe200078efe02 */
[----:B--2---:R-:W-:Y:S01]  /*20350*/  IMAD R249, R209, UR4, RZ ;  /* 0x00000004d1f97c24 */ /* 0x004fe2000f8e02ff */
[C-C-:B------:R-:W-:Y:S01]  /*20360*/  LOP3.LUT R200, R208.reuse, 0x18, R2.reuse, 0xfe, !PT ;  /* 0x00000018d0c87812 */ /* 0x140fe200078efe02 */
[----:B------:R-:W-:Y:S01]  /*20370*/  BAR.SYNC.DEFER_BLOCKING 0x0 ;  /* 0x0000000000007b1d */ /* 0x000fe20000010000 */
[----:B------:R-:W-:-:S02]  /*20380*/  LOP3.LUT R199, R208, 0x16, R2, 0xfe, !PT ;  /* 0x00000016d0c77812 */ /* 0x000fc400078efe02 */
[C-C-:B------:R-:W-:Y:S02]  /*20390*/  LOP3.LUT R198, R208.reuse, 0x14, R2.reuse, 0xfe, !PT ;  /* 0x00000014d0c67812 */ /* 0x140fe400078efe02 */
[C-C-:B------:R-:W-:Y:S01]  /*203a0*/  LOP3.LUT R197, R208.reuse, 0x12, R2.reuse, 0xfe, !PT ;  /* 0x00000012d0c57812 */ /* 0x140fe200078efe02 */
[----:B------:R-:W2:Y:S01]  /*203b0*/  LDCU UR4, c[0x0][0x39c] ;  /* 0x00007380ff0477ac */ /* 0x000ea20008000800 */
[C-C-:B------:R-:W-:Y:S02]  /*203c0*/  LOP3.LUT R196, R208.reuse, 0x10, R2.reuse, 0xfe, !PT ;  /* 0x00000010d0c47812 */ /* 0x140fe400078efe02 */
[C-C-:B------:R-:W-:Y:S02]  /*203d0*/  LOP3.LUT R211, R208.reuse, 0xe, R2.reuse, 0xfe, !PT ;  /* 0x0000000ed0d37812 */ /* 0x140fe400078efe02 */
[C-C-:B------:R-:W-:Y:S02]  /*203e0*/  LOP3.LUT R210, R208.reuse, 0xc, R2.reuse, 0xfe, !PT ;  /* 0x0000000cd0d27812 */ /* 0x140fe400078efe02 */
[----:B------:R-:W-:-:S02]  /*203f0*/  LOP3.LUT R252, R208, 0xa, R2, 0xfe, !PT ;  /* 0x0000000ad0fc7812 */ /* 0x000fc400078efe02 */
[----:B------:R-:W-:Y:S01]  /*20400*/  ISETP.GE.AND P0, PT, R209, UR10, PT ;  /* 0x0000000ad1007c0c */ /* 0x000fe2000bf06270 */
[----:B------:R-:W4:Y:S01]  /*20410*/  LDCU UR10, c[0x0][0x39c] ;  /* 0x00007380ff0a77ac */ /* 0x000f220008000800 */
[----:B------:R-:W-:-:S04]  /*20420*/  LEA R248, P2, R249, UR8, 0x2 ;  /* 0x00000008f9f87c11 */ /* 0x000fc8000f8410ff */
[----:B------:R-:W-:Y:S01]  /*20430*/  LEA.HI.X.SX32 R249, R249, UR9, 0x2, P2 ;  /* 0x00000009f9f97c11 */ /* 0x000fe200090f16ff */
[----:B------:R1:W-:Y:S04]  /*20440*/  STS.128 [R0], R228 ;  /* 0x000000e400007388 */ /* 0x0003e80000000c00 */
[----:B------:R2:W-:Y:S01]  /*20450*/  STS.128 [R0+0x400], R232 ;  /* 0x000400e800007388 */ /* 0x0005e20000000c00 */
[----:B-1----:R-:W-:Y:S02]  /*20460*/  IMAD.MOV.U32 R228, RZ, RZ, R164 ;  /* 0x000000ffffe47224 */ /* 0x002fe400078e00a4 */
[----:B------:R-:W-:Y:S02]  /*20470*/  IMAD.MOV.U32 R229, RZ, RZ, R166 ;  /* 0x000000ffffe57224 */ /* 0x000fe400078e00a6 */
[----:B------:R-:W-:-:S02]  /*20480*/  IMAD.MOV.U32 R230, RZ, RZ, R168 ;  /* 0x000000ffffe67224 */ /* 0x000fc400078e00a8 */
[----:B------:R-:W-:Y:S01]  /*20490*/  IMAD.MOV.U32 R231, RZ, RZ, R170 ;  /* 0x000000ffffe77224 */ /* 0x000fe200078e00aa */
[----:B------:R-:W-:Y:S01]  /*204a0*/  BAR.SYNC.DEFER_BLOCKING 0x0 ;  /* 0x0000000000007b1d */ /* 0x000fe20000010000 */
[----:B--2---:R-:W-:Y:S02]  /*204b0*/  IMAD.MOV.U32 R232, RZ, RZ, R165 ;  /* 0x000000ffffe87224 */ /* 0x004fe400078e00a5 */
[----:B------:R-:W-:Y:S02]  /*204c0*/  IMAD.MOV.U32 R233, RZ, RZ, R167 ;  /* 0x000000ffffe97224 */ /* 0x000fe400078e00a7 */
[----:B------:R-:W-:Y:S02]  /*204d0*/  IMAD.MOV.U32 R234, RZ, RZ, R169 ;  /* 0x000000ffffea7224 */ /* 0x000fe400078e00a9 */
[----:B------:R-:W-:Y:S02]  /*204e0*/  IMAD.MOV.U32 R235, RZ, RZ, R171 ;  /* 0x000000ffffeb7224 */ /* 0x000fe400078e00ab */
[----:B------:R-:W1:Y:S04]  /*204f0*/  LDS.128 R168, [R3] ;  /* 0x0000000003a87984 */ /* 0x000e680000000c00 */
[----:B------:R-:W-:Y:S01]  /*20500*/  LDS.128 R164, [R3+0x800] ;  /* 0x0008000003a47984 */ /* 0x000fe20000000c00 */
[----:B------:R-:W-:Y:S06]  /*20510*/  BAR.SYNC.DEFER_BLOCKING 0x0 ;  /* 0x0000000000007b1d */ /* 0x000fec0000010000 */
[----:B------:R2:W-:Y:S04]  /*20520*/  STS.128 [R0], R228 ;  /* 0x000000e400007388 */ /* 0x0005e80000000c00 */
[----:B------:R3:W-:Y:S01]  /*20530*/  STS.128 [R0+0x400], R232 ;  /* 0x000400e800007388 */ /* 0x0007e20000000c00 */
[----:B--2---:R-:W-:-:S02]  /*20540*/  IMAD.MOV.U32 R228, RZ, RZ, R172 ;  /* 0x000000ffffe47224 */ /* 0x004fc400078e00ac */
        /* <DEDUP_REMOVED lines=8> */
[----:B------:R-:W2:Y:S04]  /*205d0*/  LDS.128 R176, [R3] ;  /* 0x0000000003b07984 */ /* 0x000ea80000000c00 */
[----:B------:R-:W-:Y:S01]  /*205e0*/  LDS.128 R172, [R3+0x800] ;  /* 0x0008000003ac7984 */ /* 0x000fe20000000c00 */
[----:B------:R-:W-:Y:S06]  /*205f0*/  BAR.SYNC.DEFER_BLOCKING 0x0 ;  /* 0x0000000000007b1d */ /* 0x000fec0000010000 */
[----:B------:R3:W-:Y:S04]  /*20600*/  STS.128 [R0], R228 ;  /* 0x000000e400007388 */ /* 0x0007e80000000c00 */
[----:B------:R1:W-:Y:S01]  /*20610*/  STS.128 [R0+0x400], R232 ;  /* 0x000400e800007388 */ /* 0x0003e20000000c00 */
[----:B---3--:R-:W-:-:S02]  /*20620*/  IMAD.MOV.U32 R228, RZ, RZ, R180 ;  /* 0x000000ffffe47224 */ /* 0x008fc400078e00b4 */
[----:B------:R-:W-:Y:S02]  /*20630*/  IMAD.MOV.U32 R229, RZ, RZ, R182 ;  /* 0x000000ffffe57224 */ /* 0x000fe400078e00b6 */
[----:B------:R-:W-:Y:S02]  /*20640*/  IMAD.MOV.U32 R230, RZ, RZ, R184 ;  /* 0x000000ffffe67224 */ /* 0x000fe400078e00b8 */
[----:B------:R-:W-:Y:S01]  /*20650*/  IMAD.MOV.U32 R231, RZ, RZ, R186 ;  /* 0x000000ffffe77224 */ /* 0x000fe200078e00ba */
[----:B------:R-:W-:Y:S01]  /*20660*/  BAR.SYNC.DEFER_BLOCKING 0x0 ;  /* 0x0000000000007b1d */ /* 0x000fe20000010000 */
[----:B-1----:R-:W-:Y:S02]  /*20670*/  IMAD.MOV.U32 R232, RZ, RZ, R181 ;  /* 0x000000ffffe87224 */ /* 0x002fe400078e00b5 */
[----:B------:R-:W-:Y:S02]  /*20680*/  IMAD.MOV.U32 R233, RZ, RZ, R183 ;  /* 0x000000ffffe97224 */ /* 0x000fe400078e00b7 */
[----:B------:R-:W-:-:S02]  /*20690*/  IMAD.MOV.U32 R234, RZ, RZ, R185 ;  /* 0x000000ffffea7224 */ /* 0x000fc400078e00b9 */
[----:B------:R-:W-:Y:S02]  /*206a0*/  IMAD.MOV.U32 R235, RZ, RZ, R187 ;  /* 0x000000ffffeb7224 */ /* 0x000fe400078e00bb */
[----:B------:R-:W1:Y:S04]  /*206b0*/  LDS.128 R184, [R3] ;  /* 0x0000000003b87984 */ /* 0x000e680000000c00 */
        /* <DEDUP_REMOVED lines=9> */
[----:B--2---:R-:W-:Y:S02]  /*20750*/  IMAD.MOV.U32 R232, RZ, RZ, R189 ;  /* 0x000000ffffe87224 */ /* 0x004fe400078e00bd */
        /* <DEDUP_REMOVED lines=107> */
[----:B------:R-:W-:Y:S01]  /*20e10*/  IMAD.MOV.U32 R229, RZ, RZ, R126 ;  /* 0x000000ffffe57224 */ /* 0x000fe200078e007e */
[----:B------:R-:W-:Y:S01]  /*20e20*/  BAR.SYNC.DEFER_BLOCKING 0x0 ;  /* 0x0000000000007b1d */ /* 0x000fe20000010000 */
[----:B------:R-:W-:Y:S02]  /*20e30*/  IMAD.MOV.U32 R230, RZ, RZ, R128 ;  /* 0x000000ffffe67224 */ /* 0x000fe400078e0080 */
[----:B------:R-:W-:Y:S02]  /*20e40*/  IMAD.MOV.U32 R231, RZ, RZ, R130 ;  /* 0x000000ffffe77224 */ /* 0x000fe400078e0082 */
[----:B--2---:R-:W-:Y:S02]  /*20e50*/  IMAD.MOV.U32 R234, RZ, RZ, R8 ;  /* 0x000000ffffea7224 */ /* 0x004fe400078e0008 */
[----:B------:R-:W-:Y:S02]  /*20e60*/  IMAD.MOV.U32 R235, RZ, RZ, R10 ;  /* 0x000000ffffeb7224 */ /* 0x000fe400078e000a */
[----:B------:R-:W-:-:S02]  /*20e70*/  IMAD.MOV.U32 R232, RZ, RZ, R4 ;  /* 0x000000ffffe87224 */ /* 0x000fc400078e0004 */
[----:B------:R-:W-:Y:S02]  /*20e80*/  IMAD.MOV.U32 R233, RZ, RZ, R6 ;  /* 0x000000ffffe97224 */ /* 0x000fe400078e0006 */
[----:B------:R-:W-:Y:S02]  /*20e90*/  IMAD.MOV.U32 R4, RZ, RZ, R12 ;  /* 0x000000ffff047224 */ /* 0x000fe400078e000c */
[----:B------:R-:W-:Y:S01]  /*20ea0*/  IMAD.MOV.U32 R6, RZ, RZ, R16 ;  /* 0x000000ffff067224 */ /* 0x000fe200078e0010 */
[----:B------:R-:W2:Y:S04]  /*20eb0*/  LDS.128 R128, [R3] ;  /* 0x0000000003807984 */ /* 0x000ea80000000c00 */
[----:B------:R-:W-:Y:S01]  /*20ec0*/  LDS.128 R124, [R3+0x800] ;  /* 0x00080000037c7984 */ /* 0x000fe20000000c00 */
[----:B------:R-:W-:Y:S06]  /*20ed0*/  BAR.SYNC.DEFER_BLOCKING 0x0 ;  /* 0x0000000000007b1d */ /* 0x000fec0000010000 */
[----:B------:R-:W-:Y:S04]  /*20ee0*/  STS.128 [R0], R228 ;  /* 0x000000e400007388 */ /* 0x000fe80000000c00 */
[----:B------:R3:W-:Y:S01]  /*20ef0*/  STS.128 [R0+0x400], R236 ;  /* 0x000400ec00007388 */ /* 0x0007e20000000c00 */
[----:B------:R-:W-:Y:S01]  /*20f00*/  BAR.SYNC.DEFER_BLOCKING 0x0 ;  /* 0x0000000000007b1d */ /* 0x000fe20000010000 */
[----:B---3--:R-:W-:-:S02]  /*20f10*/  IMAD.MOV.U32 R238, RZ, RZ, R9 ;  /* 0x000000ffffee7224 */ /* 0x008fc400078e0009 */
[----:B------:R-:W-:Y:S02]  /*20f20*/  IMAD.MOV.U32 R239, RZ, RZ, R11 ;  /* 0x000000ffffef7224 */ /* 0x000fe400078e000b */
[----:B------:R-:W-:Y:S02]  /*20f30*/  IMAD.MOV.U32 R236, RZ, RZ, R5 ;  /* 0x000000ffffec7224 */ /* 0x000fe400078e0005 */
[----:B------:R-:W-:Y:S02]  /*20f40*/  IMAD.MOV.U32 R237, RZ, RZ, R7 ;  /* 0x000000ffffed7224 */ /* 0x000fe400078e0007 */
[----:B------:R-:W-:Y:S02]  /*20f50*/  IMAD.MOV.U32 R5, RZ, RZ, R14 ;  /* 0x000000ffff057224 */ /* 0x000fe400078e000e */
[----:B------:R-:W-:Y:S01]  /*20f60*/  IMAD.MOV.U32 R7, RZ, RZ, R18 ;  /* 0x000000ffff077224 */ /* 0x000fe200078e0012 */
[----:B------:R-:W3:Y:S04]  /*20f70*/  LDS.128 R228, [R3] ;  /* 0x0000000003e47984 */ /* 0x000ee80000000c00 */
[----:B------:R-:W-:Y:S01]  /*20f80*/  LDS.128 R8, [R3+0x800] ;  /* 0x0008000003087984 */ /* 0x000fe20000000c00 */
[----:B------:R-:W-:Y:S06]  /*20f90*/  BAR.SYNC.DEFER_BLOCKING 0x0 ;  /* 0x0000000000007b1d */ /* 0x000fec0000010000 */
[----:B------:R1:W-:Y:S04]  /*20fa0*/  STS.128 [R0], R232 ;  /* 0x000000e800007388 */ /* 0x0003e80000000c00 */
[----:B------:R-:W-:Y:S01]  /*20fb0*/  STS.128 [R0+0x400], R236 ;  /* 0x000400ec00007388 */ /* 0x000fe20000000c00 */
[----:B------:R-:W-:Y:S01]  /*20fc0*/  BAR.SYNC.DEFER_BLOCKING 0x0 ;  /* 0x0000000000007b1d */ /* 0x000fe20000010000 */
[----:B-1----:R-:W-:-:S02]  /*20fd0*/  IMAD.MOV.U32 R232, RZ, RZ, R13 ;  /* 0x000000ffffe87224 */ /* 0x002fc400078e000d */
        /* <DEDUP_REMOVED lines=63> */
[----:B------:R-:W-:Y:S01]  /*213d0*/  STS.128 [R0+0x400], R232 ;  /* 0x000400e800007388 */ /* 0x000fe20000000c00 */
[----:B------:R-:W-:Y:S01]  /*213e0*/  BAR.SYNC.DEFER_BLOCKING 0x0 ;  /* 0x0000000000007b1d */ /* 0x000fe20000010000 */
[----:B---3--:R-:W-:-:S02]  /*213f0*/  IMAD.MOV.U32 R6, RZ, RZ, R56 ;  /* 0x000000ffff067224 */ /* 0x008fc400078e0038 */
        /* <DEDUP_REMOVED lines=9> */
[----:B-1----:R-:W-:-:S07]  /*21490*/  IMAD.MOV.U32 R7, RZ, RZ, R66 ;  /* 0x000000ffff077224 */ /* 0x002fce00078e0042 */
[----:B------:R-:W1:Y:S01]  /*214a0*/  LDC R66, c[0x0][0x3b8] ;  /* 0x0000ee00ff427b82 */ /* 0x000e620000000800 */
[----:B------:R-:W-:Y:S02]  /*214b0*/  IMAD.MOV.U32 R4, RZ, RZ, R60 ;  /* 0x000000ffff047224 */ /* 0x000fe400078e003c */
[----:B------:R-:W-:Y:S02]  /*214c0*/  IMAD.MOV.U32 R5, RZ, RZ, R62 ;  /* 0x000000ffff057224 */ /* 0x000fe400078e003e */
[----:B------:R-:W-:Y:S01]  /*214d0*/  IMAD.MOV.U32 R6, RZ, RZ, R64 ;  /* 0x000000ffff067224 */ /* 0x000fe200078e0040 */
[----:B------:R-:W-:Y:S01]  /*214e0*/  LOP3.LUT R64, R208, R2, RZ, 0xfc, !PT ;  /* 0x00000002d0407212 */ /* 0x000fe200078efcff */
[----:B------:R-:W1:Y:S04]  /*214f0*/  LDS.128 R232, [R3] ;  /* 0x0000000003e87984 */ /* 0x000e680000000c00 */
[----:B------:R1:W-:Y:S01]  /*21500*/  LDS.128 R52, [R3+0x800] ;  /* 0x0008000003347984 */ /* 0x0003e20000000c00 */
[----:B------:R-:W-:Y:S01]  /*21510*/  BAR.SYNC.DEFER_BLOCKING 0x0 ;  /* 0x0000000000007b1d */ /* 0x000fe20000010000 */
[-C--:B-1----:R-:W-:Y:S01]  /*21520*/  IMAD R60, R210, R66.reuse, RZ ;  /* 0x00000042d23c7224 */ /* 0x082fe200078e02ff */
[----:B------:R-:W-:Y:S01]  /*21530*/  LOP3.LUT R3, R208, 0x4, R2, 0xfe, !PT ;  /* 0x00000004d0037812 */ /* 0x000fe200078efe02 */
[----:B------:R-:W-:-:S03]  /*21540*/  IMAD R62, R211, R66, RZ ;  /* 0x00000042d33e7224 */ /* 0x000fc600078e02ff */
[C---:B------:R-:W-:Y:S01]  /*21550*/  ISETP.LT.AND P5, PT, R3.reuse, UR6, !P0 ;  /* 0x0000000603007c0c */ /* 0x040fe2000c7a1270 */
[-C--:B------:R-:W-:Y:S01]  /*21560*/  IMAD R3, R3, R66.reuse, RZ ;  /* 0x0000004203037224 */ /* 0x080fe200078e02ff */
[----:B------:R-:W1:Y:S01]  /*21570*/  LDCU UR6, c[0x0][0x39c] ;  /* 0x00007380ff0677ac */ /* 0x000e620008000800 */
[----:B------:R2:W-:Y:S02]  /*21580*/  STS.128 [R0], R4 ;  /* 0x0000000400007388 */ /* 0x0005e40000000c00 */
[--C-:B--2---:R-:W-:Y:S01]  /*21590*/  LOP3.LUT R5, R208, 0x8, R2.reuse, 0xfe, !PT ;  /* 0x00000008d0057812 */ /* 0x104fe200078efe02 */
[----:B------:R-:W-:Y:S01]  /*215a0*/  IMAD R7, R252, R66, RZ ;  /* 0x00000042fc077224 */ /* 0x000fe200078e02ff */
[C-C-:B------:R-:W-:Y:S02]  /*215b0*/  LOP3.LUT R4, R208.reuse, 0x6, R2.reuse, 0xfe, !PT ;  /* 0x00000006d0047812 */ /* 0x140fe400078efe02 */
[----:B------:R-:W-:Y:S02]  /*215c0*/  LOP3.LUT R2, R208, 0x2, R2, 0xfe, !PT ;  /* 0x00000002d0027812 */ /* 0x000fe400078efe02 */
[----:B------:R-:W-:-:S02]  /*215d0*/  LOP3.LUT R6, R64, 0x1fe, RZ, 0xfc, !PT ;  /* 0x000001fe40067812 */ /* 0x000fc400078efcff */
[C---:B------:R-:W-:Y:S01]  /*215e0*/  ISETP.LT.AND P4, PT, R2.reuse, UR5, !P0 ;  /* 0x0000000502007c0c */ /* 0x040fe2000c781270 */
[-C--:B------:R-:W-:Y:S01]  /*215f0*/  IMAD R2, R2, R66.reuse, RZ ;  /* 0x0000004202027224 */ /* 0x080fe200078e02ff */
[----:B------:R-:W-:Y:S01]  /*21600*/  ISETP.LT.AND P1, PT, R6, UR12, !P0 ;  /* 0x0000000c06007c0c */ /* 0x000fe2000c721270 */
[-C--:B------:R-:W-:Y:S01]  /*21610*/  IMAD R6, R64, R66.reuse, RZ ;  /* 0x0000004240067224 */ /* 0x080fe200078e02ff */
[C---:B------:R-:W-:Y:S01]  /*21620*/  ISETP.LT.AND P6, PT, R4.reuse, UR7, !P0 ;  /* 0x0000000704007c0c */ /* 0x040fe2000c7c1270 */
[----:B------:R-:W-:Y:S01]  /*21630*/  IMAD R4, R4, R66, RZ ;  /* 0x0000004204047224 */ /* 0x000fe200078e02ff */
[-C--:B------:R-:W-:Y:S01]  /*21640*/  LEA R250, P3, R2, R248.reuse, 0x2 ;  /* 0x000000f802fa7211 */ /* 0x080fe200078610ff */
[----:B------:R-:W2:Y:S01]  /*21650*/  LDCU UR5, c[0x0][0x39c] ;  /* 0x00007380ff0577ac */ /* 0x000ea20008000800 */
[-C--:B------:R-:W-:Y:S02]  /*21660*/  LEA R208, P2, R6, R248.reuse, 0x2 ;  /* 0x000000f806d07211 */ /* 0x080fe400078410ff */
[----:B------:R-:W-:Y:S01]  /*21670*/  LEA.HI.X.SX32 R251, R2, R249, 0x2, P3 ;  /* 0x000000f902fb7211 */ /* 0x000fe200018f16ff */
[----:B------:R-:W1:Y:S01]  /*21680*/  LDCU UR7, c[0x0][0x39c] ;  /* 0x00007380ff0777ac */ /* 0x000e620008000800 */
[----:B------:R-:W-:-:S02]  /*21690*/  LEA R246, P3, R3, R248, 0x2 ;  /* 0x000000f803f67211 */ /* 0x000fc400078610ff */
[-C--:B------:R-:W-:Y:S02]  /*216a0*/  LEA.HI.X.SX32 R209, R6, R249.reuse, 0x2, P2 ;  /* 0x000000f906d17211 */ /* 0x080fe400010f16ff */
[C---:B----4-:R-:W-:Y:S01]  /*216b0*/  ISETP.LT.AND P2, PT, R5.reuse, UR10, !P0 ;  /* 0x0000000a05007c0c */ /* 0x050fe2000c741270 */
[----:B------:R-:W-:Y:S01]  /*216c0*/  IMAD R5, R5, R66, RZ ;  /* 0x0000004205057224 */ /* 0x000fe200078e02ff */
        /* <DEDUP_REMOVED lines=8> */
[----:B------:R-:W-:Y:S01]  /*21750*/  LEA.HI.X.SX32 R241, R60, R249, 0x2, P3 ;  /* 0x000000f93cf17211 */ /* 0x000fe200018f16ff */
[----:B------:R-:W-:Y:S01]  /*21760*/  IMAD R60, R196, R66, RZ ;  /* 0x00000042c43c7224 */ /* 0x000fe200078e02ff */
[----:B------:R-:W-:-:S04]  /*21770*/  LEA R242, P3, R62, R248, 0x2 ;  /* 0x000000f83ef27211 */ /* 0x000fc800078610ff */
[-C--:B------:R-:W-:Y:S01]  /*21780*/  LEA.HI.X.SX32 R243, R62, R249.reuse, 0x2, P3 ;  /* 0x000000f93ef37211 */ /* 0x080fe200018f16ff */
[----:B------:R-:W-:Y:S01]  /*21790*/  IMAD.MOV.U32 R62, RZ, RZ, R65 ;  /* 0x000000ffff3e7224 */ /* 0x000fe200078e0041 */
[C---:B------:R-:W-:Y:S01]  /*217a0*/  LEA R244, P3, R60.reuse, R248, 0x2 ;  /* 0x000000f83cf47211 */ /* 0x040fe200078610ff */
[----:B------:R-:W4:Y:S03]  /*217b0*/  LDL.LU R65, [R1+0x5c] ;  /* 0x00005c0001417983 */ /* 0x000f260000300800 */
[----:B------:R-:W-:Y:S01]  /*217c0*/  LEA.HI.X.SX32 R245, R60, R249, 0x2, P3 ;  /* 0x000000f93cf57211 */ /* 0x000fe200018f16ff */
[----:B------:R-:W-:Y:S01]  /*217d0*/  IMAD.MOV.U32 R60, RZ, RZ, R61 ;  /* 0x000000ffff3c7224 */ /* 0x000fe200078e003d */
[----:B------:R-:W-:Y:S01]  /*217e0*/  ISETP.LT.AND P3, PT, R64, UR11, !P0 ;  /* 0x0000000b40007c0c */ /* 0x000fe2000c761270 */
[----:B------:R-:W-:Y:S02]  /*217f0*/  IMAD.MOV.U32 R61, RZ, RZ, R63 ;  /* 0x000000ffff3d7224 */ /* 0x000fe400078e003f */
[----:B------:R-:W-:-:S02]  /*21800*/  IMAD.MOV.U32 R63, RZ, RZ, R67 ;  /* 0x000000ffff3f7224 */ /* 0x000fc400078e0043 */
[----:B------:R-:W2:Y:S04]  /*21810*/  LDL.LU R67, [R1+0x54] ;  /* 0x0000540001437983 */ /* 0x000ea80000300800 */
[----:B------:R1:W-:Y:S04]  /*21820*/  STS.128 [R0+0x400], R60 ;  /* 0x0004003c00007388 */ /* 0x0003e80000000c00 */
[----:B-1----:R-:W2:Y:S01]  /*21830*/  LDL.LU R63, [R1+0x50] ;  /* 0x00005000013f7983 */ /* 0x002ea20000300800 */
[----:B------:R-:W-:Y:S06]  /*21840*/  BAR.SYNC.DEFER_BLOCKING 0x0 ;  /* 0x0000000000007b1d */ /* 0x000fec0000010000 */
[----:B------:R-:W3:Y:S04]  /*21850*/  LDL.LU R0, [R1+0x40] ;  /* 0x0000400001007983 */ /* 0x000ee80000300800 */
[----:B------:R-:W3:Y:S04]  /*21860*/  LDL.LU R60, [R1+0x48] ;  /* 0x00004800013c7983 */ /* 0x000ee80000300800 */
[----:B--2---:R1:W-:Y:S01]  /*21870*/  @P3 STG.E desc[UR38][R208.64], R63 ;  /* 0x0000003fd0003986 */ /* 0x0043e2000c101926 */
[----:B------:R-:W-:Y:S01]  /*21880*/  ISETP.LT.AND P3, PT, R252, UR4, !P0 ;  /* 0x00000004fc007c0c */ /* 0x000fe2000c761270 */
[----:B------:R-:W2:Y:S02]  /*21890*/  LDCU UR4, c[0x0][0x39c] ;  /* 0x00007380ff0477ac */ /* 0x000ea40008000800 */
[----:B------:R2:W-:Y:S04]  /*218a0*/  @P4 STG.E desc[UR38][R250.64], R67 ;  /* 0x00000043fa004986 */ /* 0x0005e8000c101926 */
[----:B-1----:R-:W3:Y:S04]  /*218b0*/  LDL.LU.64 R208, [R1+0x4b8] ;  /* 0x0004b80001d07983 */ /* 0x002ee80000300a00 */
[----:B------:R-:W3:Y:S04]  /*218c0*/  LDL.LU R61, [R1+0x4c] ;  /* 0x00004c00013d7983 */ /* 0x000ee80000300800 */
[----:B------:R-:W3:Y:S04]  /*218d0*/  LDL.LU R62, [R1+0x20] ;  /* 0x00002000013e7983 */ /* 0x000ee80000300800 */
[----:B------:R-:W3:Y:S04]  /*218e0*/  LDL.LU R252, [R1+0x44] ;  /* 0x0000440001fc7983 */ /* 0x000ee80000300800 */
[----:B--2---:R-:W2:Y:S01]  /*218f0*/  LDL.LU R251, [R1+0x58] ;  /* 0x0000580001fb7983 */ /* 0x004ea20000300800 */
[----:B------:R-:W-:Y:S01]  /*21900*/  ISETP.LT.AND P4, PT, R210, UR4, !P0 ;  /* 0x00000004d2007c0c */ /* 0x000fe2000c781270 */
[----:B------:R-:W1:Y:S02]  /*21910*/  LDCU UR4, c[0x0][0x39c] ;  /* 0x00007380ff0477ac */ /* 0x000e640008000800 */
[----:B------:R-:W3:Y:S04]  /*21920*/  LDL.LU R210, [R1+0x4b4] ;  /* 0x0004b40001d27983 */ /* 0x000ee80000300800 */
[----:B------:R-:W3:Y:S04]  /*21930*/  LDL.LU R63, [R1+0x24] ;  /* 0x00002400013f7983 */ /* 0x000ee80000300800 */
[----:B------:R-:W3:Y:S04]  /*21940*/  LDL.LU R67, [R1+0x28] ;  /* 0x0000280001437983 */ /* 0x000ee80000300800 */
[----:B--2---:R-:W-:Y:S01]  /*21950*/  @P5 STG.E desc[UR38][R246.64], R251 ;  /* 0x000000fbf6005986 */ /* 0x004fe2000c101926 */
[----:B-1----:R-:W-:Y:S01]  /*21960*/  ISETP.LT.AND P5, PT, R211, UR4, !P0 ;  /* 0x00000004d3007c0c */ /* 0x002fe2000c7a1270 */
[----:B------:R-:W1:Y:S02]  /*21970*/  LDCU UR4, c[0x0][0x39c] ;  /* 0x00007380ff0477ac */ /* 0x000e640008000800 */
[----:B----4-:R2:W-:Y:S04]  /*21980*/  @P6 STG.E desc[UR38][R2.64], R65 ;  /* 0x0000004102006986 */ /* 0x0105e8000c101926 */
[----:B------:R-:W4:Y:S01]  /*21990*/  LDL.LU R211, [R1+0x4b0] ;  /* 0x0004b00001d37983 */ /* 0x000f220000300800 */
[----:B-1----:R-:W-:Y:S01]  /*219a0*/  ISETP.LT.AND P6, PT, R196, UR4, !P0 ;  /* 0x00000004c4007c0c */ /* 0x002fe2000c7c1270 */
[----:B------:R-:W1:Y:S02]  /*219b0*/  LDCU UR4, c[0x0][0x39c] ;  /* 0x00007380ff0477ac */ /* 0x000e640008000800 */
[----:B------:R-:W4:Y:S04]  /*219c0*/  LDL.LU R196, [R1+0x4ac] ;  /* 0x0004ac0001c47983 */ /* 0x000f280000300800 */
[----:B--2---:R-:W2:Y:S04]  /*219d0*/  LDL.LU R65, [R1+0x2c] ;  /* 0x00002c0001417983 */ /* 0x004ea80000300800 */
[----:B---3--:R3:W-:Y:S04]  /*219e0*/  @P2 STG.E desc[UR38][R4.64], R0 ;  /* 0x0000000004002986 */ /* 0x0087e8000c101926 */
[----:B------:R1:W-:Y:S01]  /*219f0*/  @P3 STG.E desc[UR38][R6.64], R252 ;  /* 0x000000fc06003986 */ /* 0x0003e2000c101926 */
[C---:B---3--:R-:W-:Y:S01]  /*21a00*/  IMAD R0, R197.reuse, R66, RZ ;  /* 0x00000042c5007224 */ /* 0x048fe200078e02ff */
[----:B-1----:R-:W-:Y:S01]  /*21a10*/  ISETP.LT.AND P2, PT, R197, UR4, !P0 ;  /* 0x00000004c5007c0c */ /* 0x002fe2000c741270 */
[----:B------:R-:W1:Y:S01]  /*21a20*/  LDCU UR4, c[0x0][0x39c] ;  /* 0x00007380ff0477ac */ /* 0x000e620008000800 */
[----:B------:R-:W-:Y:S02]  /*21a30*/  @P4 STG.E desc[UR38][R240.64], R60 ;  /* 0x0000003cf0004986 */ /* 0x000fe4000c101926 */
[----:B------:R-:W-:-:S02]  /*21a40*/  LEA R2, P3, R0, R248, 0x2 ;  /* 0x000000f800027211 */ /* 0x000fc400078610ff */
[----:B------:R-:W-:Y:S01]  /*21a50*/  LOP3.LUT R4, R64, 0x20, RZ, 0xfc, !PT ;  /* 0x0000002040047812 */ /* 0x000fe200078efcff */
[----:B------:R-:W3:Y:S01]  /*21a60*/  LDL.LU R197, [R1+0x4a8] ;  /* 0x0004a80001c57983 */ /* 0x000ee20000300800 */
[-C--:B------:R-:W-:Y:S01]  /*21a70*/  LEA.HI.X.SX32 R3, R0, R249.reuse, 0x2, P3 ;  /* 0x000000f900037211 */ /* 0x080fe200018f16ff */
[C---:B------:R-:W-:Y:S01]  /*21a80*/  IMAD R0, R198.reuse, R66, RZ ;  /* 0x00000042c6007224 */ /* 0x040fe200078e02ff */
[----:B------:R-:W-:Y:S01]  /*21a90*/  ISETP.LT.AND P4, PT, R198, UR5, !P0 ;  /* 0x00000005c6007c0c */ /* 0x000fe2000c781270 */
[----:B------:R-:W-:Y:S01]  /*21aa0*/  @P5 STG.E desc[UR38][R242.64], R61 ;  /* 0x0000003df2005986 */ /* 0x000fe2000c101926 */
[----:B------:R-:W-:Y:S01]  /*21ab0*/  ISETP.LT.AND P3, PT, R4, UR7, !P0 ;  /* 0x0000000704007c0c */ /* 0x000fe2000c761270 */
[----:B------:R-:W1:Y:S01]  /*21ac0*/  LDCU UR5, c[0x0][0x39c] ;  /* 0x00007380ff0577ac */ /* 0x000e620008000800 */
[C---:B------:R-:W-:Y:S01]  /*21ad0*/  LEA R4, P5, R0.reuse, R248, 0x2 ;  /* 0x000000f800047211 */ /* 0x040fe200078a10ff */
[----:B------:R-:W3:Y:S01]  /*21ae0*/  LDL.LU R198, [R1+0x4a4] ;  /* 0x0004a40001c67983 */ /* 0x000ee20000300800 */
[----:B------:R-:W1:Y:S02]  /*21af0*/  LDCU UR7, c[0x0][0x39c] ;  /* 0x00007380ff0777ac */ /* 0x000e640008000800 */
[----:B------:R-:W-:Y:S01]  /*21b00*/  LEA.HI.X.SX32 R5, R0, R249, 0x2, P5 ;  /* 0x000000f900057211 */ /* 0x000fe200028f16ff */
[----:B------:R-:W-:Y:S01]  /*21b10*/  @P6 STG.E desc[UR38][R244.64], R62 ;  /* 0x0000003ef4006986 */ /* 0x000fe2000c101926 */
[CC--:B------:R-:W-:Y:S01]  /*21b20*/  IMAD R0, R199.reuse, R66.reuse, RZ ;  /* 0x00000042c7007224 */ /* 0x0c0fe200078e02ff */
[----:B-1----:R-:W-:Y:S01]  /*21b30*/  ISETP.LT.AND P6, PT, R199, UR4, !P0 ;  /* 0x00000004c7007c0c */ /* 0x002fe2000c7c1270 */
[----:B------:R-:W1:Y:S01]  /*21b40*/  LDCU UR4, c[0x0][0x39c] ;  /* 0x00007380ff0477ac */ /* 0x000e620008000800 */
[----:B------:R1:W-:Y:S01]  /*21b50*/  @P2 STG.E desc[UR38][R2.64], R63 ;  /* 0x0000003f02002986 */ /* 0x0003e2000c101926 */
[----:B------:R-:W-:Y:S01]  /*21b60*/  ISETP.LT.AND P5, PT, R200, UR6, !P0 ;  /* 0x00000006c8007c0c */ /* 0x000fe2000c7a1270 */
[----:B------:R-:W-:Y:S01]  /*21b70*/  IMAD R6, R202, R66, RZ ;  /* 0x00000042ca067224 */ /* 0x000fe200078e02ff */
[----:B------:R-:W2:Y:S01]  /*21b80*/  LDCU UR6, c[0x0][0x39c] ;  /* 0x00007380ff0677ac */ /* 0x000ea20008000800 */
[----:B------:R1:W-:Y:S04]  /*21b90*/  @P4 STG.E desc[UR38][R4.64], R67 ;  /* 0x0000004304004986 */ /* 0x0003e8000c101926 */
[----:B------:R-:W3:Y:S01]  /*21ba0*/  LDL.LU R199, [R1+0x4a0] ;  /* 0x0004a00001c77983 */ /* 0x000ee20000300800 */
[----:B-1----:R-:W-:Y:S01]  /*21bb0*/  LEA R2, P2, R0, R248, 0x2 ;  /* 0x000000f800027211 */ /* 0x002fe200078410ff */
[----:B------:R-:W-:-:S02]  /*21bc0*/  IMAD R5, R200, R66, RZ ;  /* 0x00000042c8057224 */ /* 0x000fc400078e02ff */
[----:B------:R-:W3:Y:S01]  /*21bd0*/  LDL.LU R200, [R1+0x49c] ;  /* 0x00049c0001c87983 */ /* 0x000ee20000300800 */
[-C--:B------:R-:W-:Y:S02]  /*21be0*/  LEA.HI.X.SX32 R3, R0, R249.reuse, 0x2, P2 ;  /* 0x000000f900037211 */ /* 0x080fe400010f16ff */
[----:B------:R-:W-:Y:S01]  /*21bf0*/  LEA R4, P4, R5, R248, 0x2 ;  /* 0x000000f805047211 */ /* 0x000fe200078810ff */
[C---:B------:R-:W-:Y:S01]  /*21c00*/  IMAD R0, R201.reuse, R66, RZ ;  /* 0x00000042c9007224 */ /* 0x040fe200078e02ff */
[----:B------:R-:W-:Y:S01]  /*21c10*/  ISETP.LT.AND P2, PT, R201, UR5, !P0 ;  /* 0x00000005c9007c0c */ /* 0x000fe2000c741270 */
[----:B------:R-:W1:Y:S01]  /*21c20*/  LDCU UR5, c[0x0][0x39c] ;  /* 0x00007380ff0577ac */ /* 0x000e620008000800 */
[----:B------:R-:W4:Y:S01]  /*21c30*/  LDL.LU R201, [R1+0x498] ;  /* 0x0004980001c97983 */ /* 0x000f220000300800 */
[----:B------:R-:W-:Y:S02]  /*21c40*/  LEA.HI.X.SX32 R5, R5, R249, 0x2, P4 ;  /* 0x000000f905057211 */ /* 0x000fe400020f16ff */
[----:B------:R-:W-:Y:S01]  /*21c50*/  ISETP.LT.AND P4, PT, R202, UR7, !P0 ;  /* 0x00000007ca007c0c */ /* 0x000fe2000c781270 */
[----:B------:R-:W1:Y:S01]  /*21c60*/  LDCU UR7, c[0x0][0x39c] ;  /* 0x00007380ff0777ac */ /* 0x000e620008000800 */
[----:B------:R-:W4:Y:S04]  /*21c70*/  LDL.LU R202, [R1+0x494] ;  /* 0x0004940001ca7983 */ /* 0x000f280000300800 */
[----:B--2---:R2:W-:Y:S02]  /*21c80*/  @P6 STG.E desc[UR38][R2.64], R65 ;  /* 0x0000004102006986 */ /* 0x0045e4000c101926 */
[----:B--2---:R-:W-:-:S04]  /*21c90*/  LEA R2, P6, R0, R248, 0x2 ;  /* 0x000000f800027211 */ /* 0x004fc800078c10ff */
[----:B------:R-:W-:Y:S01]  /*21ca0*/  LEA.HI.X.SX32 R3, R0, R249, 0x2, P6 ;  /* 0x000000f900037211 */ /* 0x000fe200030f16ff */
[CC--:B------:R-:W-:Y:S01]  /*21cb0*/  IMAD R0, R203.reuse, R66.reuse, RZ ;  /* 0x00000042cb007224 */ /* 0x0c0fe200078e02ff */
[----:B------:R-:W-:Y:S02]  /*21cc0*/  ISETP.LT.AND P6, PT, R203, UR4, !P0 ;  /* 0x00000004cb007c0c */ /* 0x000fe4000c7c1270 */
[C---:B------:R-:W-:Y:S01]  /*21cd0*/  LOP3.LUT R7, R64.reuse, 0x22, RZ, 0xfc, !PT ;  /* 0x0000002240077812 */ /* 0x040fe200078efcff */
[----:B------:R-:W2:Y:S01]  /*21ce0*/  LDL.LU R203, [R1+0x490] ;  /* 0x0004900001cb7983 */ /* 0x000ea20000300800 */
[----:B------:R-:W-:Y:S01]  /*21cf0*/  IMAD R65, R64, R66, RZ ;  /* 0x0000004240417224 */ /* 0x000fe200078e02ff */
[----:B------:R-:W1:Y:S02]  /*21d00*/  LDCU UR4, c[0x0][0x39c] ;  /* 0x00007380ff0477ac */ /* 0x000e640008000800 */
[----:B------:R-:W2:Y:S01]  /*21d10*/  LDL.LU R250, [R1+0x60] ;  /* 0x0000600001fa7983 */ /* 0x000ea20000300800 */
[----:B------:R-:W-:-:S03]  /*21d20*/  IMAD R61, R66, 0x20, R65 ;  /* 0x00000020423d7824 */ /* 0x000fc600078e0241 */
[----:B------:R-:W2:Y:S01]  /*21d30*/  LDL.LU R251, [R1+0x64] ;  /* 0x0000640001fb7983 */ /* 0x000ea20000300800 */
[----:B------:R-:W-:-:S03]  /*21d40*/  IMAD R63, R66, 0x2, R61 ;  /* 0x00000002423f7824 */ /* 0x000fc600078e023d */
[----:B------:R-:W2:Y:S01]  /*21d50*/  LDL.LU R252, [R1+0x68] ;  /* 0x0000680001fc7983 */ /* 0x000ea20000300800 */
[----:B------:R-:W-:-:S03]  /*21d60*/  IMAD R65, R66, 0x2, R63 ;  /* 0x0000000242417824 */ /* 0x000fc600078e023f */
[----:B------:R-:W2:Y:S04]  /*21d70*/  LDL.LU R62, [R1+0x6c] ;  /* 0x00006c00013e7983 */ /* 0x000ea80000300800 */
[----:B------:R-:W2:Y:S04]  /*21d80*/  LDL.LU R240, [R1+0x30] ;  /* 0x0000300001f07983 */ /* 0x000ea80000300800 */
[----:B------:R-:W2:Y:S04]  /*21d90*/  LDL.LU R241, [R1+0x34] ;  /* 0x0000340001f17983 */ /* 0x000ea80000300800 */
[----:B------:R-:W2:Y:S04]  /*21da0*/  LDL.LU R246, [R1+0x38] ;  /* 0x0000380001f67983 */ /* 0x000ea80000300800 */
[----:B------:R-:W2:Y:S04]  /*21db0*/  LDL.LU R247, [R1+0x3c] ;  /* 0x00003c0001f77983 */ /* 0x000ea80000300800 */
[----:B------:R-:W2:Y:S04]  /*21dc0*/  LDL.LU R67, [R1+0x94] ;  /* 0x0000940001437983 */ /* 0x000ea80000300800 */
[----:B---3--:R3:W-:Y:S04]  /*21dd0*/  @P5 STG.E desc[UR38][R4.64], R200 ;  /* 0x000000c804005986 */ /* 0x0087e8000c101926 */
[----:B----4-:R4:W-:Y:S01]  /*21de0*/  @P2 STG.E desc[UR38][R2.64], R201 ;  /* 0x000000c902002986 */ /* 0x0109e2000c101926 */
[----:B---3--:R-:W-:-:S04]  /*21df0*/  LEA R4, P5, R6, R248, 0x2 ;  /* 0x000000f806047211 */ /* 0x008fc800078a10ff */
[-C--:B------:R-:W-:Y:S02]  /*21e00*/  LEA.HI.X.SX32 R5, R6, R249.reuse, 0x2, P5 ;  /* 0x000000f906057211 */ /* 0x080fe400028f16ff */
[----:B-1----:R-:W-:Y:S01]  /*21e10*/  ISETP.LT.AND P2, PT, R7, UR5, !P0 ;  /* 0x0000000507007c0c */ /* 0x002fe2000c741270 */
[----:B------:R-:W1:Y:S01]  /*21e20*/  LDCU UR5, c[0x0][0x39c] ;  /* 0x00007380ff0577ac */ /* 0x000e620008000800 */
[----:B------:R-:W-:Y:S01]  /*21e30*/  LOP3.LUT R7, R64, 0x24, RZ, 0xfc, !PT ;  /* 0x0000002440077812 */ /* 0x000fe200078efcff */
[----:B------:R3:W-:Y:S01]  /*21e40*/  @P4 STG.E desc[UR38][R4.64], R202 ;  /* 0x000000ca04004986 */ /* 0x0007e2000c101926 */
[C---:B------:R-:W-:Y:S02]  /*21e50*/  LEA R6, P4, R0.reuse, R248, 0x2 ;  /* 0x000000f800067211 */ /* 0x040fe400078810ff */
[----:B------:R-:W-:Y:S01]  /*21e60*/  ISETP.LT.AND P5, PT, R7, UR6, !P0 ;  /* 0x0000000607007c0c */ /* 0x000fe2000c7a1270 */
[----:B------:R-:W1:Y:S01]  /*21e70*/  LDCU UR6, c[0x0][0x39c] ;  /* 0x00007380ff0677ac */ /* 0x000e620008000800 */
[----:B------:R-:W-:-:S02]  /*21e80*/  LEA.HI.X.SX32 R7, R0, R249, 0x2, P4 ;  /* 0x000000f900077211 */ /* 0x000fc400020f16ff */
[CC--:B----4-:R-:W-:Y:S02]  /*21e90*/  LEA R2, P4, R61.reuse, R248.reuse, 0x2 ;  /* 0x000000f83d027211 */ /* 0x0d0fe400078810ff */
[----:B------:R-:W-:Y:S02]  /*21ea0*/  LOP3.LUT R0, R64, 0x26, RZ, 0xfc, !PT ;  /* 0x0000002640007812 */ /* 0x000fe400078efcff */
[----:B------:R-:W-:Y:S02]  /*21eb0*/  LEA.HI.X.SX32 R3, R61, R249, 0x2, P4 ;  /* 0x000000f93d037211 */ /* 0x000fe400020f16ff */
[----:B------:R-:W-:Y:S02]  /*21ec0*/  ISETP.LT.AND P4, PT, R0, UR7, !P0 ;  /* 0x0000000700007c0c */ /* 0x000fe4000c781270 */
[----:B------:R-:W-:Y:S01]  /*21ed0*/  LOP3.LUT R0, R64, 0x28, RZ, 0xfc, !PT ;  /* 0x0000002840007812 */ /* 0x000fe200078efcff */
[----:B--2---:R-:W-:Y:S01]  /*21ee0*/  @P6 STG.E desc[UR38][R6.64], R203 ;  /* 0x000000cb06006986 */ /* 0x004fe2000c101926 */
[----:B---3--:R-:W-:-:S04]  /*21ef0*/  LEA R4, P6, R63, R248, 0x2 ;  /* 0x000000f83f047211 */ /* 0x008fc800078c10ff */
[-C--:B------:R-:W-:Y:S02]  /*21f00*/  LEA.HI.X.SX32 R5, R63, R249.reuse, 0x2, P6 ;  /* 0x000000f93f057211 */ /* 0x080fe400030f16ff */
[C---:B------:R-:W-:Y:S01]  /*21f10*/  LEA R60, P6, R65.reuse, R248, 0x2 ;  /* 0x000000f8413c7211 */ /* 0x040fe200078c10ff */
[----:B------:R2:W-:Y:S01]  /*21f20*/  @P3 STG.E desc[UR38][R2.64], R208 ;  /* 0x000000d002003986 */ /* 0x0005e2000c101926 */
[----:B------:R-:W-:Y:S01]  /*21f30*/  ISETP.LT.AND P3, PT, R0, UR4, !P0 ;  /* 0x0000000400007c0c */ /* 0x000fe2000c761270 */
[----:B------:R-:W3:Y:S01]  /*21f40*/  LDCU UR4, c[0x0][0x39c] ;  /* 0x00007380ff0477ac */ /* 0x000ee20008000800 */
[----:B------:R-:W-:Y:S01]  /*21f50*/  LEA.HI.X.SX32 R61, R65, R249, 0x2, P6 ;  /* 0x000000f9413d7211 */ /* 0x000fe200030f16ff */
[----:B------:R-:W-:Y:S01]  /*21f60*/  IMAD R65, R66, 0x2, R65 ;  /* 0x0000000242417824 */ /* 0x000fe200078e0241 */
[----:B------:R-:W-:-:S03]  /*21f70*/  LOP3.LUT R0, R64, 0x2a, RZ, 0xfc, !PT ;  /* 0x0000002a40007812 */ /* 0x000fc600078efcff */
[----:B------:R-:W-:Y:S01]  /*21f80*/  IMAD R63, R66, 0x2, R65 ;  /* 0x00000002423f7824 */ /* 0x000fe200078e0241 */
[----:B------:R-:W-:Y:S01]  /*21f90*/  @P2 STG.E desc[UR38][R4.64], R209 ;  /* 0x000000d104002986 */ /* 0x000fe2000c101926 */
[----:B-1----:R-:W-:Y:S01]  /*21fa0*/  ISETP.LT.AND P2, PT, R0, UR5, !P0 ;  /* 0x0000000500007c0c */ /* 0x002fe2000c741270 */
[----:B------:R-:W1:Y:S02]  /*21fb0*/  LDCU UR5, c[0x0][0x39c] ;  /* 0x00007380ff0577ac */ /* 0x000e640008000800 */
[----:B------:R4:W-:Y:S01]  /*21fc0*/  @P5 STG.E desc[UR38][R60.64], R210 ;  /* 0x000000d23c005986 */ /* 0x0009e2000c101926 */
[-C--:B--2---:R-:W-:Y:S02]  /*21fd0*/  LEA R2, P5, R65, R248.reuse, 0x2 ;  /* 0x000000f841027211 */ /* 0x084fe400078a10ff */
[----:B------:R-:W-:Y:S02]  /*21fe0*/  LEA R6, P6, R63, R248, 0x2 ;  /* 0x000000f83f067211 */ /* 0x000fe400078c10ff */
[----:B------:R-:W-:-:S02]  /*21ff0*/  LOP3.LUT R0, R64, 0x2c, RZ, 0xfc, !PT ;  /* 0x0000002c40007812 */ /* 0x000fc400078efcff */
[-C--:B------:R-:W-:Y:S02]  /*22000*/  LEA.HI.X.SX32 R3, R65, R249.reuse, 0x2, P5 ;  /* 0x000000f941037211 */ /* 0x080fe400028f16ff */
[----:B------:R-:W-:Y:S01]  /*22010*/  LEA.HI.X.SX32 R7, R63, R249, 0x2, P6 ;  /* 0x000000f93f077211 */ /* 0x000fe200030f16ff */
[----:B------:R-:W-:Y:S01]  /*22020*/  IMAD R63, R66, 0x2, R63 ;  /* 0x00000002423f7824 */ /* 0x000fe200078e023f */
[----:B------:R-:W-:Y:S01]  /*22030*/  ISETP.LT.AND P5, PT, R0, UR6, !P0 ;  /* 0x0000000600007c0c */ /* 0x000fe2000c7a1270 */
[----:B------:R-:W2:Y:S01]  /*22040*/  LDCU UR6, c[0x0][0x39c] ;  /* 0x00007380ff0677ac */ /* 0x000ea20008000800 */
[----:B------:R-:W-:Y:S01]  /*22050*/  LOP3.LUT R0, R64, 0x2e, RZ, 0xfc, !PT ;  /* 0x0000002e40007812 */ /* 0x000fe200078efcff */
[----:B------:R1:W-:Y:S01]  /*22060*/  @P4 STG.E desc[UR38][R2.64], R211 ;  /* 0x000000d302004986 */ /* 0x0003e2000c101926 */
[----:B----4-:R-:W-:Y:S02]  /*22070*/  IMAD R61, R66, 0x2, R63 ;  /* 0x00000002423d7824 */ /* 0x010fe400078e023f */
[----:B---3--:R-:W-:Y:S01]  /*22080*/  ISETP.LT.AND P4, PT, R0, UR4, !P0 ;  /* 0x0000000400007c0c */ /* 0x008fe2000c781270 */
[----:B------:R-:W3:Y:S01]  /*22090*/  LDCU UR4, c[0x0][0x39c] ;  /* 0x00007380ff0477ac */ /* 0x000ee20008000800 */
[----:B------:R4:W-:Y:S01]  /*220a0*/  @P3 STG.E desc[UR38][R6.64], R216 ;  /* 0x000000d806003986 */ /* 0x0009e2000c101926 */
[----:B------:R-:W-:-:S02]  /*220b0*/  LEA R4, P3, R63, R248, 0x2 ;  /* 0x000000f83f047211 */ /* 0x000fc400078610ff */
[----:B------:R-:W-:Y:S02]  /*220c0*/  LOP3.LUT R0, R64, 0x30, RZ, 0xfc, !PT ;  /* 0x0000003040007812 */ /* 0x000fe400078efcff */
[-C--:B-1----:R-:W-:Y:S01]  /*220d0*/  LEA R2, P6, R61, R248.reuse, 0x2 ;  /* 0x000000f83d027211 */ /* 0x082fe200078c10ff */
[C---:B----4-:R-:W-:Y:S01]  /*220e0*/  IMAD R7, R66.reuse, 0x2, R61 ;  /* 0x0000000242077824 */ /* 0x050fe200078e023d */
[-C--:B------:R-:W-:Y:S02]  /*220f0*/  LEA.HI.X.SX32 R5, R63, R249.reuse, 0x2, P3 ;  /* 0x000000f93f057211 */ /* 0x080fe400018f16ff */
[----:B------:R-:W-:Y:S01]  /*22100*/  LEA.HI.X.SX32 R3, R61, R249, 0x2, P6 ;  /* 0x000000f93d037211 */ /* 0x000fe200030f16ff */
[----:B------:R-:W-:Y:S01]  /*22110*/  IMAD R63, R66, 0x2, R7 ;  /* 0x00000002423f7824 */ /* 0x000fe200078e0207 */
[----:B------:R-:W-:Y:S01]  /*22120*/  ISETP.LT.AND P3, PT, R0, UR5, !P0 ;  /* 0x0000000500007c0c */ /* 0x000fe2000c761270 */
[----:B------:R-:W1:Y:S01]  /*22130*/  LDCU UR5, c[0x0][0x39c] ;  /* 0x00007380ff0577ac */ /* 0x000e620008000800 */
[----:B------:R-:W-:-:S02]  /*22140*/  LEA R6, P6, R7, R248, 0x2 ;  /* 0x000000f807067211 */ /* 0x000fc400078c10ff */
[----:B------:R-:W-:Y:S01]  /*22150*/  LOP3.LUT R0, R64, 0x32, RZ, 0xfc, !PT ;  /* 0x0000003240007812 */ /* 0x000fe200078efcff */
[----:B------:R4:W-:Y:S01]  /*22160*/  @P2 STG.E desc[UR38][R4.64], R217 ;  /* 0x000000d904002986 */ /* 0x0009e2000c101926 */
[-C--:B------:R-:W-:Y:S02]  /*22170*/  LEA.HI.X.SX32 R7, R7, R249.reuse, 0x2, P6 ;  /* 0x000000f907077211 */ /* 0x080fe400030f16ff */
[----:B--2---:R-:W-:Y:S01]  /*22180*/  ISETP.LT.AND P2, PT, R0, UR6, !P0 ;  /* 0x0000000600007c0c */ /* 0x004fe2000c741270 */
[----:B------:R-:W2:Y:S01]  /*22190*/  LDCU UR6, c[0x0][0x39c] ;  /* 0x00007380ff0677ac */ /* 0x000ea20008000800 */
[CC--:B------:R-:W-:Y:S02]  /*221a0*/  LEA R60, P6, R63.reuse, R248.reuse, 0x2 ;  /* 0x000000f83f3c7211 */ /* 0x0c0fe400078c10ff */
[----:B------:R-:W-:Y:S01]  /*221b0*/  LOP3.LUT R0, R64, 0x34, RZ, 0xfc, !PT ;  /* 0x0000003440007812 */ /* 0x000fe200078efcff */
[----:B------:R1:W-:Y:S01]  /*221c0*/  @P5 STG.E desc[UR38][R2.64], R218 ;  /* 0x000000da02005986 */ /* 0x0003e2000c101926 */
[----:B------:R-:W-:Y:S01]  /*221d0*/  LEA.HI.X.SX32 R61, R63, R249, 0x2, P6 ;  /* 0x000000f93f3d7211 */ /* 0x000fe200030f16ff */
[----:B------:R-:W-:Y:S01]  /*221e0*/  IMAD R63, R66, 0x2, R63 ;  /* 0x00000002423f7824 */ /* 0x000fe200078e023f */
[----:B---3--:R-:W-:Y:S01]  /*221f0*/  ISETP.LT.AND P5, PT, R0, UR4, !P0 ;  /* 0x0000000400007c0c */ /* 0x008fe2000c7a1270 */
[----:B------:R-:W3:Y:S01]  /*22200*/  LDCU UR4, c[0x0][0x39c] ;  /* 0x00007380ff0477ac */ /* 0x000ee20008000800 */
[----:B------:R-:W-:Y:S01]  /*22210*/  LOP3.LUT R0, R64, 0x36, RZ, 0xfc, !PT ;  /* 0x0000003640007812 */ /* 0x000fe200078efcff */
[----:B----4-:R-:W-:Y:S01]  /*22220*/  IMAD R5, R66, 0x2, R63 ;  /* 0x0000000242057824 */ /* 0x010fe200078e023f */
[----:B------:R4:W-:Y:S01]  /*22230*/  @P4 STG.E desc[UR38][R6.64], R219 ;  /* 0x000000db06004986 */ /* 0x0009e2000c101926 */
[----:B-1----:R-:W-:-:S02]  /*22240*/  LEA R2, P6, R63, R248, 0x2 ;  /* 0x000000f83f027211 */ /* 0x002fc400078c10ff */
[----:B------:R-:W-:Y:S01]  /*22250*/  ISETP.LT.AND P4, PT, R0, UR5, !P0 ;  /* 0x0000000500007c0c */ /* 0x000fe2000c781270 */
[----:B------:R-:W1:Y:S01]  /*22260*/  LDCU UR5, c[0x0][0x39c] ;  /* 0x00007380ff0577ac */ /* 0x000e620008000800 */
[-C--:B------:R-:W-:Y:S01]  /*22270*/  LEA.HI.X.SX32 R3, R63, R249.reuse, 0x2, P6 ;  /* 0x000000f93f037211 */ /* 0x080fe200030f16ff */
[----:B------:R-:W-:Y:S01]  /*22280*/  IMAD R63, R66, 0x2, R5 ;  /* 0x00000002423f7824 */ /* 0x000fe200078e0205 */
[----:B------:R-:W-:Y:S02]  /*22290*/  LOP3.LUT R0, R64, 0x38, RZ, 0xfc, !PT ;  /* 0x0000003840007812 */ /* 0x000fe400078efcff */
[C---:B------:R-:W-:Y:S01]  /*222a0*/  LEA R4, P6, R5.reuse, R248, 0x2 ;  /* 0x000000f805047211 */ /* 0x040fe200078c10ff */
[----:B------:R1:W-:Y:S01]  /*222b0*/  @P3 STG.E desc[UR38][R60.64], R224 ;  /* 0x000000e03c003986 */ /* 0x0003e2000c101926 */
[----:B--2---:R-:W-:Y:S01]  /*222c0*/  ISETP.LT.AND P3, PT, R0, UR6, !P0 ;  /* 0x0000000600007c0c */ /* 0x004fe2000c761270 */
[----:B------:R-:W2:Y:S01]  /*222d0*/  LDCU UR6, c[0x0][0x39c] ;  /* 0x00007380ff0677ac */ /* 0x000ea20008000800 */
[----:B------:R-:W-:-:S02]  /*222e0*/  LEA.HI.X.SX32 R5, R5, R249, 0x2, P6 ;  /* 0x000000f905057211 */ /* 0x000fc400030f16ff */
[----:B------:R-:W-:Y:S02]  /*222f0*/  LOP3.LUT R0, R64, 0x3a, RZ, 0xfc, !PT ;  /* 0x0000003a40007812 */ /* 0x000fe400078efcff */
[CC--:B----4-:R-:W-:Y:S01]  /*22300*/  LEA R6, P6, R63.reuse, R248.reuse, 0x2 ;  /* 0x000000f83f067211 */ /* 0x0d0fe200078c10ff */
[----:B------:R4:W-:Y:S01]  /*22310*/  @P2 STG.E desc[UR38][R2.64], R225 ;  /* 0x000000e102002986 */ /* 0x0009e2000c101926 */
[----:B---3--:R-:W-:Y:S01]  /*22320*/  ISETP.LT.AND P2, PT, R0, UR4, !P0 ;  /* 0x0000000400007c0c */ /* 0x008fe2000c741270 */
[----:B------:R-:W3:Y:S01]  /*22330*/  LDCU UR4, c[0x0][0x39c] ;  /* 0x00007380ff0477ac */ /* 0x000ee20008000800 */
[----:B------:R-:W-:Y:S01]  /*22340*/  LEA.HI.X.SX32 R7, R63, R249, 0x2, P6 ;  /* 0x000000f93f077211 */ /* 0x000fe200030f16ff */
[----:B------:R-:W-:Y:S01]  /*22350*/  IMAD R63, R66, 0x2, R63 ;  /* 0x00000002423f7824 */ /* 0x000fe200078e023f */
[----:B------:R-:W-:Y:S01]  /*22360*/  LOP3.LUT R0, R64, 0x3c, RZ, 0xfc, !PT ;  /* 0x0000003c40007812 */ /* 0x000fe200078efcff */
[----:B------:R2:W-:Y:S02]  /*22370*/  @P5 STG.E desc[UR38][R4.64], R226 ;  /* 0x000000e204005986 */ /* 0x0005e4000c101926 */
[----:B-1----:R-:W-:Y:S01]  /*22380*/  IMAD R61, R66, 0x2, R63 ;  /* 0x00000002423d7824 */ /* 0x002fe200078e023f */
[----:B------:R-:W-:Y:S01]  /*22390*/  ISETP.LT.AND P5, PT, R0, UR5, !P0 ;  /* 0x0000000500007c0c */ /* 0x000fe2000c7a1270 */
[----:B------:R-:W1:Y:S01]  /*223a0*/  LDCU UR5, c[0x0][0x39c] ;  /* 0x00007380ff0577ac */ /* 0x000e620008000800 */
[----:B----4-:R-:W-:-:S02]  /*223b0*/  LEA R2, P6, R63, R248, 0x2 ;  /* 0x000000f83f027211 */ /* 0x010fc400078c10ff */
[----:B------:R-:W-:Y:S02]  /*223c0*/  LOP3.LUT R0, R64, 0x3e, RZ, 0xfc, !PT ;  /* 0x0000003e40007812 */ /* 0x000fe400078efcff */
[-C--:B------:R-:W-:Y:S01]  /*223d0*/  LEA.HI.X.SX32 R3, R63, R249.reuse, 0x2, P6 ;  /* 0x000000f93f037211 */ /* 0x080fe200030f16ff */
[----:B------:R-:W-:Y:S01]  /*223e0*/  IMAD R63, R66, 0x2, R61 ;  /* 0x00000002423f7824 */ /* 0x000fe200078e023d */
[CC--:B--2---:R-:W-:Y:S01]  /*223f0*/  LEA R4, P6, R61.reuse, R248.reuse, 0x2 ;  /* 0x000000f83d047211 */ /* 0x0c4fe200078c10ff */
[----:B------:R2:W-:Y:S01]  /*22400*/  @P4 STG.E desc[UR38][R6.64], R227 ;  /* 0x000000e306004986 */ /* 0x0005e2000c101926 */
[----:B------:R-:W-:Y:S01]  /*22410*/  ISETP.LT.AND P4, PT, R0, UR6, !P0 ;  /* 0x0000000600007c0c */ /* 0x000fe2000c781270 */
[----:B------:R-:W4:Y:S01]  /*22420*/  LDCU UR6, c[0x0][0x39c] ;  /* 0x00007380ff0677ac */ /* 0x000f220008000800 */
[----:B------:R-:W-:Y:S01]  /*22430*/  LOP3.LUT R0, R64, 0x40, RZ, 0xfc, !PT ;  /* 0x0000004040007812 */ /* 0x000fe200078efcff */
[----:B------:R-:W-:Y:S01]  /*22440*/  IMAD R65, R66, 0x2, R63 ;  /* 0x0000000242417824 */ /* 0x000fe200078e023f */
[----:B------:R-:W-:Y:S01]  /*22450*/  LEA.HI.X.SX32 R5, R61, R249, 0x2, P6 ;  /* 0x000000f93d057211 */ /* 0x000fe200030f16ff */
[----:B------:R1:W-:Y:S01]  /*22460*/  @P3 STG.E desc[UR38][R2.64], R136 ;  /* 0x0000008802003986 */ /* 0x0003e2000c101926 */
[----:B---3--:R-:W-:Y:S01]  /*22470*/  ISETP.LT.AND P3, PT, R0, UR4, !P0 ;  /* 0x0000000400007c0c */ /* 0x008fe2000c761270 */
[----:B------:R-:W3:Y:S01]  /*22480*/  LDCU UR4, c[0x0][0x39c] ;  /* 0x00007380ff0477ac */ /* 0x000ee20008000800 */
[----:B--2---:R-:W-:-:S04]  /*22490*/  LEA R6, P6, R63, R248, 0x2 ;  /* 0x000000f83f067211 */ /* 0x004fc800078c10ff */
[-C--:B------:R-:W-:Y:S02]  /*224a0*/  LEA.HI.X.SX32 R7, R63, R249.reuse, 0x2, P6 ;  /* 0x000000f93f077211 */ /* 0x080fe400030f16ff */
[CC--:B------:R-:W-:Y:S02]  /*224b0*/  LEA R60, P6, R65.reuse, R248.reuse, 0x2 ;  /* 0x000000f8413c7211 */ /* 0x0c0fe400078c10ff */
[----:B------:R-:W-:Y:S02]  /*224c0*/  LOP3.LUT R0, R64, 0x42, RZ, 0xfc, !PT ;  /* 0x0000004240007812 */ /* 0x000fe400078efcff */
[----:B------:R-:W-:Y:S01]  /*224d0*/  LEA.HI.X.SX32 R61, R65, R249, 0x2, P6 ;  /* 0x000000f9413d7211 */ /* 0x000fe200030f16ff */
[----:B------:R-:W-:Y:S01]  /*224e0*/  IMAD R65, R66, 0x2, R65 ;  /* 0x0000000242417824 */ /* 0x000fe200078e0241 */
[----:B------:R2:W-:Y:S01]  /*224f0*/  @P2 STG.E desc[UR38][R4.64], R137 ;  /* 0x0000008904002986 */ /* 0x0005e2000c101926 */
[----:B-1----:R-:W-:Y:S01]  /*22500*/  ISETP.LT.AND P2, PT, R0, UR5, !P0 ;  /* 0x0000000500007c0c */ /* 0x002fe2000c741270 */
[----:B------:R-:W1:Y:S01]  /*22510*/  LDCU UR5, c[0x0][0x39c] ;  /* 0x00007380ff0577ac */ /* 0x000e620008000800 */
[----:B------:R-:W-:Y:S01]  /*22520*/  LOP3.LUT R0, R64, 0x44, RZ, 0xfc, !PT ;  /* 0x0000004440007812 */ /* 0x000fe200078efcff */
[----:B------:R-:W-:Y:S01]  /*22530*/  IMAD R63, R66, 0x2, R65 ;  /* 0x00000002423f7824 */ /* 0x000fe200078e0241 */
[----:B------:R-:W-:Y:S02]  /*22540*/  @P5 STG.E desc[UR38][R6.64], R138 ;  /* 0x0000008a06005986 */ /* 0x000fe4000c101926 */
[----:B----4-:R-:W-:Y:S01]  /*22550*/  ISETP.LT.AND P5, PT, R0, UR6, !P0 ;  /* 0x0000000600007c0c */ /* 0x010fe2000c7a1270 */
[----:B------:R-:W4:Y:S01]  /*22560*/  LDCU UR6, c[0x0][0x39c] ;  /* 0x00007380ff0677ac */ /* 0x000f220008000800 */
[----:B------:R1:W-:Y:S01]  /*22570*/  @P4 STG.E desc[UR38][R60.64], R139 ;  /* 0x0000008b3c004986 */ /* 0x0003e2000c101926 */
[----:B------:R-:W-:-:S02]  /*22580*/  LEA R2, P4, R65, R248, 0x2 ;  /* 0x000000f841027211 */ /* 0x000fc400078810ff */
[----:B------:R-:W-:Y:S02]  /*22590*/  LOP3.LUT R0, R64, 0x46, RZ, 0xfc, !PT ;  /* 0x0000004640007812 */ /* 0x000fe400078efcff */
[-C--:B--2---:R-:W-:Y:S02]  /*225a0*/  LEA R4, P6, R63, R248.reuse, 0x2 ;  /* 0x000000f83f047211 */ /* 0x084fe400078c10ff */
[-C--:B------:R-:W-:Y:S02]  /*225b0*/  LEA.HI.X.SX32 R3, R65, R249.reuse, 0x2, P4 ;  /* 0x000000f941037211 */ /* 0x080fe400020f16ff */
[----:B---3--:R-:W-:Y:S01]  /*225c0*/  ISETP.LT.AND P4, PT, R0, UR4, !P0 ;  /* 0x0000000400007c0c */ /* 0x008fe2000c781270 */
[----:B------:R-:W2:Y:S01]  /*225d0*/  LDCU UR4, c[0x0][0x39c] ;  /* 0x00007380ff0477ac */ /* 0x000ea20008000800 */
[----:B------:R-:W-:Y:S01]  /*225e0*/  LEA.HI.X.SX32 R5, R63, R249, 0x2, P6 ;  /* 0x000000f93f057211 */ /* 0x000fe200030f16ff */
[----:B------:R-:W-:Y:S01]  /*225f0*/  IMAD R63, R66, 0x2, R63 ;  /* 0x00000002423f7824 */ /* 0x000fe200078e023f */
[----:B------:R-:W-:Y:S01]  /*22600*/  LOP3.LUT R0, R64, 0x48, RZ, 0xfc, !PT ;  /* 0x0000004840007812 */ /* 0x000fe200078efcff */
[----:B------:R3:W-:Y:S02]  /*22610*/  @P3 STG.E desc[UR38][R2.64], R144 ;  /* 0x0000009002003986 */ /* 0x0007e4000c101926 */
[----:B-1----:R-:W-:Y:S01]  /*22620*/  IMAD R61, R66, 0x2, R63 ;  /* 0x00000002423d7824 */ /* 0x002fe200078e023f */
[----:B------:R-:W-:Y:S01]  /*22630*/  ISETP.LT.AND P3, PT, R0, UR5, !P0 ;  /* 0x0000000500007c0c */ /* 0x000fe2000c761270 */
[----:B------:R1:W-:Y:S01]  /*22640*/  @P2 STG.E desc[UR38][R4.64], R145 ;  /* 0x0000009104002986 */ /* 0x0003e2000c101926 */
[----:B------:R-:W-:Y:S01]  /*22650*/  LEA R6, P2, R63, R248, 0x2 ;  /* 0x000000f83f067211 */ /* 0x000fe200078410ff */
[----:B------:R-:W2:Y:S01]  /*22660*/  LDCU UR5, c[0x0][0x39c] ;  /* 0x00007380ff0577ac */ /* 0x000ea20008000800 */
[----:B------:R-:W-:-:S02]  /*22670*/  LOP3.LUT R0, R64, 0x4a, RZ, 0xfc, !PT ;  /* 0x0000004a40007812 */ /* 0x000fc400078efcff */
[-C--:B------:R-:W-:Y:S02]  /*22680*/  LEA.HI.X.SX32 R7, R63, R249.reuse, 0x2, P2 ;  /* 0x000000f93f077211 */ /* 0x080fe400010f16ff */
[CC--:B---3--:R-:W-:Y:S01]  /*22690*/  LEA R2, P6, R61.reuse, R248.reuse, 0x2 ;  /* 0x000000f83d027211 */ /* 0x0c8fe200078c10ff */
[----:B-1----:R-:W-:Y:S01]  /*226a0*/  IMAD R5, R66, 0x2, R61 ;  /* 0x0000000242057824 */ /* 0x002fe200078e023d */
[----:B----4-:R-:W-:Y:S01]  /*226b0*/  ISETP.LT.AND P2, PT, R0, UR6, !P0 ;  /* 0x0000000600007c0c */ /* 0x010fe2000c741270 */
[----:B------:R-:W1:Y:S01]  /*226c0*/  LDCU UR6, c[0x0][0x39c] ;  /* 0x00007380ff0677ac */ /* 0x000e620008000800 */
[----:B------:R-:W-:Y:S01]  /*226d0*/  LOP3.LUT R0, R64, 0x4c, RZ, 0xfc, !PT ;  /* 0x0000004c40007812 */ /* 0x000fe200078efcff */
[----:B------:R-:W-:Y:S01]  /*226e0*/  IMAD R63, R66, 0x2, R5 ;  /* 0x00000002423f7824 */ /* 0x000fe200078e0205 */
[-C--:B------:R-:W-:Y:S02]  /*226f0*/  LEA.HI.X.SX32 R3, R61, R249.reuse, 0x2, P6 ;  /* 0x000000f93d037211 */ /* 0x080fe400030f16ff */
[C---:B------:R-:W-:Y:S01]  /*22700*/  LEA R4, P6, R5.reuse, R248, 0x2 ;  /* 0x000000f805047211 */ /* 0x040fe200078c10ff */
[----:B------:R3:W-:Y:S01]  /*22710*/  @P5 STG.E desc[UR38][R6.64], R146 ;  /* 0x0000009206005986 */ /* 0x0007e2000c101926 */
[----:B--2---:R-:W-:Y:S01]  /*22720*/  ISETP.LT.AND P5, PT, R0, UR4, !P0 ;  /* 0x0000000400007c0c */ /* 0x004fe2000c7a1270 */
[----:B------:R-:W2:Y:S01]  /*22730*/  LDCU UR4, c[0x0][0x39c] ;  /* 0x00007380ff0477ac */ /* 0x000ea20008000800 */
[----:B------:R-:W-:-:S02]  /*22740*/  LEA.HI.X.SX32 R5, R5, R249, 0x2, P6 ;  /* 0x000000f905057211 */ /* 0x000fc400030f16ff */
[C---:B------:R-:W-:Y:S02]  /*22750*/  LEA R60, P6, R63.reuse, R248, 0x2 ;  /* 0x000000f83f3c7211 */ /* 0x040fe400078c10ff */
[----:B------:R-:W-:Y:S02]  /*22760*/  LOP3.LUT R0, R64, 0x4e, RZ, 0xfc, !PT ;  /* 0x0000004e40007812 */ /* 0x000fe400078efcff */
[----:B------:R-:W-:Y:S01]  /*22770*/  LEA.HI.X.SX32 R61, R63, R249, 0x2, P6 ;  /* 0x000000f93f3d7211 */ /* 0x000fe200030f16ff */
[----:B------:R-:W-:Y:S01]  /*22780*/  IMAD R63, R66, 0x2, R63 ;  /* 0x00000002423f7824 */ /* 0x000fe200078e023f */
[----:B------:R4:W-:Y:S01]  /*22790*/  @P4 STG.E desc[UR38][R2.64], R147 ;  /* 0x0000009302004986 */ /* 0x0009e2000c101926 */
[----:B------:R-:W-:Y:S01]  /*227a0*/  ISETP.LT.AND P4, PT, R0, UR5, !P0 ;  /* 0x0000000500007c0c */ /* 0x000fe2000c781270 */
[----:B------:R-:W2:Y:S01]  /*227b0*/  LDCU UR5, c[0x0][0x39c] ;  /* 0x00007380ff0577ac */ /* 0x000ea20008000800 */
[----:B------:R-:W-:Y:S01]  /*227c0*/  LOP3.LUT R0, R64, 0x50, RZ, 0xfc, !PT ;  /* 0x0000005040007812 */ /* 0x000fe200078efcff */
[----:B---3--:R-:W-:Y:S01]  /*227d0*/  IMAD R7, R66, 0x2, R63 ;  /* 0x0000000242077824 */ /* 0x008fe200078e023f */
[----:B------:R3:W-:Y:S02]  /*227e0*/  @P3 STG.E desc[UR38][R4.64], R152 ;  /* 0x0000009804003986 */ /* 0x0007e4000c101926 */
[----:B-1----:R-:W-:Y:S01]  /*227f0*/  ISETP.LT.AND P3, PT, R0, UR6, !P0 ;  /* 0x0000000600007c0c */ /* 0x002fe2000c761270 */
[----:B------:R-:W1:Y:S01]  /*22800*/  LDCU UR6, c[0x0][0x39c] ;  /* 0x00007380ff0677ac */ /* 0x000e620008000800 */
[----:B------:R-:W-:-:S02]  /*22810*/  LOP3.LUT R0, R64, 0x52, RZ, 0xfc, !PT ;  /* 0x0000005240007812 */ /* 0x000fc400078efcff */
[CC--:B----4-:R-:W-:Y:S01]  /*22820*/  LEA R2, P6, R63.reuse, R248.reuse, 0x2 ;  /* 0x000000f83f027211 */ /* 0x0d0fe200078c10ff */
[----:B------:R4:W-:Y:S03]  /*22830*/  @P2 STG.E desc[UR38][R60.64], R153 ;  /* 0x000000993c002986 */ /* 0x0009e6000c101926 */
[-C--:B------:R-:W-:Y:S01]  /*22840*/  LEA.HI.X.SX32 R3, R63, R249.reuse, 0x2, P6 ;  /* 0x000000f93f037211 */ /* 0x080fe200030f16ff */
[----:B------:R-:W-:Y:S01]  /*22850*/  IMAD R63, R66, 0x2, R7 ;  /* 0x00000002423f7824 */ /* 0x000fe200078e0207 */
[C---:B---3--:R-:W-:Y:S02]  /*22860*/  LEA R4, P6, R7.reuse, R248, 0x2 ;  /* 0x000000f807047211 */ /* 0x048fe400078c10ff */
[----:B--2---:R-:W-:Y:S01]  /*22870*/  ISETP.LT.AND P2, PT, R0, UR4, !P0 ;  /* 0x0000000400007c0c */ /* 0x004fe2000c741270 */
[----:B------:R-:W2:Y:S01]  /*22880*/  LDCU UR4, c[0x0][0x39c] ;  /* 0x00007380ff0477ac */ /* 0x000ea20008000800 */
[----:B------:R-:W-:-:S02]  /*22890*/  LEA.HI.X.SX32 R5, R7, R249, 0x2, P6 ;  /* 0x000000f907057211 */ /* 0x000fc400030f16ff */
[C---:B------:R-:W-:Y:S02]  /*228a0*/  LEA R6, P6, R63.reuse, R248, 0x2 ;  /* 0x000000f83f067211 */ /* 0x040fe400078c10ff */
[----:B------:R-:W-:Y:S01]  /*228b0*/  LOP3.LUT R0, R64, 0x54, RZ, 0xfc, !PT ;  /* 0x0000005440007812 */ /* 0x000fe200078efcff */
[----:B------:R3:W-:Y:S01]  /*228c0*/  @P5 STG.E desc[UR38][R2.64], R154 ;  /* 0x0000009a02005986 */ /* 0x0007e2000c101926 */
[----:B------:R-:W-:Y:S01]  /*228d0*/  LEA.HI.X.SX32 R7, R63, R249, 0x2, P6 ;  /* 0x000000f93f077211 */ /* 0x000fe200030f16ff */
[----:B------:R-:W-:Y:S01]  /*228e0*/  IMAD R63, R66, 0x2, R63 ;  /* 0x00000002423f7824 */ /* 0x000fe200078e023f */
[----:B------:R-:W-:Y:S01]  /*228f0*/  ISETP.LT.AND P5, PT, R0, UR5, !P0 ;  /* 0x0000000500007c0c */ /* 0x000fe2000c7a1270 */
[----:B------:R-:W2:Y:S01]  /*22900*/  LDCU UR5, c[0x0][0x39c] ;  /* 0x00007380ff0577ac */ /* 0x000ea20008000800 */
[----:B------:R-:W-:Y:S01]  /*22910*/  LOP3.LUT R0, R64, 0x56, RZ, 0xfc, !PT ;  /* 0x0000005640007812 */ /* 0x000fe200078efcff */
[----:B------:R2:W-:Y:S01]  /*22920*/  @P4 STG.E desc[UR38][R4.64], R155 ;  /* 0x0000009b04004986 */ /* 0x0005e2000c101926 */
[----:B----4-:R-:W-:-:S02]  /*22930*/  IMAD R61, R66, 0x2, R63 ;  /* 0x00000002423d7824 */ /* 0x010fc400078e023f */
[----:B-1----:R-:W-:Y:S01]  /*22940*/  ISETP.LT.AND P4, PT, R0, UR6, !P0 ;  /* 0x0000000600007c0c */ /* 0x002fe2000c781270 */
[----:B------:R-:W1:Y:S01]  /*22950*/  LDCU UR6, c[0x0][0x39c] ;  /* 0x00007380ff0677ac */ /* 0x000e620008000800 */
[CC--:B---3--:R-:W-:Y:S02]  /*22960*/  LEA R2, P6, R63.reuse, R248.reuse, 0x2 ;  /* 0x000000f83f027211 */ /* 0x0c8fe400078c10ff */
[----:B------:R-:W-:Y:S01]  /*22970*/  LOP3.LUT R0, R64, 0x58, RZ, 0xfc, !PT ;  /* 0x0000005840007812 */ /* 0x000fe200078efcff */
[----:B------:R3:W-:Y:S01]  /*22980*/  @P3 STG.E desc[UR38][R6.64], R160 ;  /* 0x000000a006003986 */ /* 0x0007e2000c101926 */
[-C--:B------:R-:W-:Y:S01]  /*22990*/  LEA.HI.X.SX32 R3, R63, R249.reuse, 0x2, P6 ;  /* 0x000000f93f037211 */ /* 0x080fe200030f16ff */
[----:B------:R-:W-:Y:S01]  /*229a0*/  IMAD R63, R66, 0x2, R61 ;  /* 0x00000002423f7824 */ /* 0x000fe200078e023d */
[C---:B--2---:R-:W-:Y:S02]  /*229b0*/  LEA R4, P6, R61.reuse, R248, 0x2 ;  /* 0x000000f83d047211 */ /* 0x044fe400078c10ff */
[----:B------:R-:W-:Y:S01]  /*229c0*/  ISETP.LT.AND P3, PT, R0, UR4, !P0 ;  /* 0x0000000400007c0c */ /* 0x000fe2000c761270 */
[----:B------:R-:W2:Y:S01]  /*229d0*/  LDCU UR4, c[0x0][0x39c] ;  /* 0x00007380ff0477ac */ /* 0x000ea20008000800 */
[----:B------:R-:W-:Y:S01]  /*229e0*/  LEA.HI.X.SX32 R5, R61, R249, 0x2, P6 ;  /* 0x000000f93d057211 */ /* 0x000fe200030f16ff */
[----:B------:R-:W-:Y:S01]  /*229f0*/  IMAD R65, R66, 0x2, R63 ;  /* 0x0000000242417824 */ /* 0x000fe200078e023f */
[----:B------:R-:W-:-:S02]  /*22a00*/  LOP3.LUT R0, R64, 0x5a, RZ, 0xfc, !PT ;  /* 0x0000005a40007812 */ /* 0x000fc400078efcff */
[CC--:B---3--:R-:W-:Y:S01]  /*22a10*/  LEA R6, P6, R63.reuse, R248.reuse, 0x2 ;  /* 0x000000f83f067211 */ /* 0x0c8fe200078c10ff */
[----:B------:R3:W-:Y:S01]  /*22a20*/  @P2 STG.E desc[UR38][R2.64], R161 ;  /* 0x000000a102002986 */ /* 0x0007e2000c101926 */
[----:B------:R-:W-:Y:S01]  /*22a30*/  ISETP.LT.AND P2, PT, R0, UR5, !P0 ;  /* 0x0000000500007c0c */ /* 0x000fe2000c741270 */
[----:B------:R-:W4:Y:S01]  /*22a40*/  LDCU UR5, c[0x0][0x39c] ;  /* 0x00007380ff0577ac */ /* 0x000f220008000800 */
[-C--:B------:R-:W-:Y:S02]  /*22a50*/  LEA.HI.X.SX32 R7, R63, R249.reuse, 0x2, P6 ;  /* 0x000000f93f077211 */ /* 0x080fe400030f16ff */
[C---:B------:R-:W-:Y:S02]  /*22a60*/  LEA R60, P6, R65.reuse, R248, 0x2 ;  /* 0x000000f8413c7211 */ /* 0x040fe400078c10ff */
[----:B------:R-:W-:Y:S01]  /*22a70*/  LOP3.LUT R0, R64, 0x5c, RZ, 0xfc, !PT ;  /* 0x0000005c40007812 */ /* 0x000fe200078efcff */
[----:B------:R3:W-:Y:S01]  /*22a80*/  @P5 STG.E desc[UR38][R4.64], R162 ;  /* 0x000000a204005986 */ /* 0x0007e2000c101926 */
[----:B------:R-:W-:Y:S01]  /*22a90*/  LEA.HI.X.SX32 R61, R65, R249, 0x2, P6 ;  /* 0x000000f9413d7211 */ /* 0x000fe200030f16ff */
[----:B------:R-:W-:Y:S01]  /*22aa0*/  IMAD R65, R66, 0x2, R65 ;  /* 0x0000000242417824 */ /* 0x000fe200078e0241 */
[----:B-1----:R-:W-:Y:S01]  /*22ab0*/  ISETP.LT.AND P5, PT, R0, UR6, !P0 ;  /* 0x0000000600007c0c */ /* 0x002fe2000c7a1270 */
[----:B------:R-:W1:Y:S01]  /*22ac0*/  LDCU UR6, c[0x0][0x39c] ;  /* 0x00007380ff0677ac */ /* 0x000e620008000800 */
[----:B------:R-:W-:Y:S01]  /*22ad0*/  LOP3.LUT R0, R64, 0x5e, RZ, 0xfc, !PT ;  /* 0x0000005e40007812 */ /* 0x000fe200078efcff */
[----:B------:R-:W-:Y:S01]  /*22ae0*/  @P4 STG.E desc[UR38][R6.64], R163 ;  /* 0x000000a306004986 */ /* 0x000fe2000c101926 */
[----:B------:R-:W-:-:S02]  /*22af0*/  IMAD R63, R66, 0x2, R65 ;  /* 0x00000002423f7824 */ /* 0x000fc400078e0241 */
[----:B--2---:R-:W-:Y:S01]  /*22b00*/  ISETP.LT.AND P4, PT, R0, UR4, !P0 ;  /* 0x0000000400007c0c */ /* 0x004fe2000c781270 */
[----:B------:R-:W2:Y:S01]  /*22b10*/  LDCU UR4, c[0x0][0x39c] ;  /* 0x00007380ff0477ac */ /* 0x000ea20008000800 */
[----:B------:R1:W-:Y:S01]  /*22b20*/  @P3 STG.E desc[UR38][R60.64], R168 ;  /* 0x000000a83c003986 */ /* 0x0003e2000c101926 */
[-C--:B---3--:R-:W-:Y:S02]  /*22b30*/  LEA R2, P3, R65, R248.reuse, 0x2 ;  /* 0x000000f841027211 */ /* 0x088fe400078610ff */
[----:B------:R-:W-:Y:S02]  /*22b40*/  LEA R4, P6, R63, R248, 0x2 ;  /* 0x000000f83f047211 */ /* 0x000fe400078c10ff */
[----:B------:R-:W-:Y:S02]  /*22b50*/  LOP3.LUT R0, R64, 0x60, RZ, 0xfc, !PT ;  /* 0x0000006040007812 */ /* 0x000fe400078efcff */
[-C--:B------:R-:W-:Y:S02]  /*22b60*/  LEA.HI.X.SX32 R3, R65, R249.reuse, 0x2, P3 ;  /* 0x000000f941037211 */ /* 0x080fe400018f16ff */
[----:B------:R-:W-:Y:S01]  /*22b70*/  LEA.HI.X.SX32 R5, R63, R249, 0x2, P6 ;  /* 0x000000f93f057211 */ /* 0x000fe200030f16ff */
[----:B------:R-:W-:Y:S01]  /*22b80*/  IMAD R63, R66, 0x2, R63 ;  /* 0x00000002423f7824 */ /* 0x000fe200078e023f */
[----:B----4-:R-:W-:Y:S01]  /*22b90*/  ISETP.LT.AND P3, PT, R0, UR5, !P0 ;  /* 0x0000000500007c0c */ /* 0x010fe2000c761270 */
[----:B------:R-:W3:Y:S01]  /*22ba0*/  LDCU UR5, c[0x0][0x39c] ;  /* 0x00007380ff0577ac */ /* 0x000ee20008000800 */
[----:B------:R-:W-:Y:S01]  /*22bb0*/  LOP3.LUT R0, R64, 0x62, RZ, 0xfc, !PT ;  /* 0x0000006240007812 */ /* 0x000fe200078efcff */
[----:B------:R4:W-:Y:S01]  /*22bc0*/  @P2 STG.E desc[UR38][R2.64], R169 ;  /* 0x000000a902002986 */ /* 0x0009e2000c101926 */
[----:B-1----:R-:W-:-:S02]  /*22bd0*/  IMAD R61, R66, 0x2, R63 ;  /* 0x00000002423d7824 */ /* 0x002fc400078e023f */
[----:B------:R-:W-:Y:S01]  /*22be0*/  ISETP.LT.AND P2, PT, R0, UR6, !P0 ;  /* 0x0000000600007c0c */ /* 0x000fe2000c741270 */
[----:B------:R1:W-:Y:S01]  /*22bf0*/  @P5 STG.E desc[UR38][R4.64], R170 ;  /* 0x000000aa04005986 */ /* 0x0003e2000c101926 */
[CC--:B------:R-:W-:Y:S01]  /*22c00*/  LEA R6, P5, R63.reuse, R248.reuse, 0x2 ;  /* 0x000000f83f067211 */ /* 0x0c0fe200078a10ff */
[----:B------:R-:W3:Y:S01]  /*22c10*/  LDCU UR6, c[0x0][0x39c] ;  /* 0x00007380ff0677ac */ /* 0x000ee20008000800 */
[----:B------:R-:W-:Y:S02]  /*22c20*/  LOP3.LUT R0, R64, 0x64, RZ, 0xfc, !PT ;  /* 0x0000006440007812 */ /* 0x000fe400078efcff */
[----:B------:R-:W-:Y:S02]  /*22c30*/  LEA.HI.X.SX32 R7, R63, R249, 0x2, P5 ;  /* 0x000000f93f077211 */ /* 0x000fe400028f16ff */
[----:B--2---:R-:W-:Y:S01]  /*22c40*/  ISETP.LT.AND P5, PT, R0, UR4, !P0 ;  /* 0x0000000400007c0c */ /* 0x004fe2000c7a1270 */
[----:B------:R-:W2:Y:S01]  /*22c50*/  LDCU UR4, c[0x0][0x39c] ;  /* 0x00007380ff0477ac */ /* 0x000ea20008000800 */
[----:B----4-:R-:W-:Y:S01]  /*22c60*/  LEA R2, P6, R61, R248, 0x2 ;  /* 0x000000f83d027211 */ /* 0x010fe200078c10ff */
[----:B-1----:R-:W-:Y:S01]  /*22c70*/  IMAD R5, R66, 0x2, R61 ;  /* 0x0000000242057824 */ /* 0x002fe200078e023d */
[----:B------:R-:W-:-:S02]  /*22c80*/  LOP3.LUT R0, R64, 0x66, RZ, 0xfc, !PT ;  /* 0x0000006640007812 */ /* 0x000fc400078efcff */
[-C--:B------:R-:W-:Y:S01]  /*22c90*/  LEA.HI.X.SX32 R3, R61, R249.reuse, 0x2, P6 ;  /* 0x000000f93d037211 */ /* 0x080fe200030f16ff */
[----:B------:R-:W-:Y:S01]  /*22ca0*/  IMAD R63, R66, 0x2, R5 ;  /* 0x00000002423f7824 */ /* 0x000fe200078e0205 */
[CC--:B------:R-:W-:Y:S01]  /*22cb0*/  LEA R4, P6, R5.reuse, R248.reuse, 0x2 ;  /* 0x000000f805047211 */ /* 0x0c0fe200078c10ff */
[----:B------:R1:W-:Y:S01]  /*22cc0*/  @P4 STG.E desc[UR38][R6.64], R171 ;  /* 0x000000ab06004986 */ /* 0x0003e2000c101926 */
[----:B---3--:R-:W-:Y:S01]  /*22cd0*/  ISETP.LT.AND P4, PT, R0, UR5, !P0 ;  /* 0x0000000500007c0c */ /* 0x008fe2000c781270 */
[----:B------:R-:W3:Y:S01]  /*22ce0*/  LDCU UR5, c[0x0][0x39c] ;  /* 0x00007380ff0577ac */ /* 0x000ee20008000800 */
[----:B------:R-:W-:Y:S02]  /*22cf0*/  LOP3.LUT R0, R64, 0x68, RZ, 0xfc, !PT ;  /* 0x0000006840007812 */ /* 0x000fe400078efcff */
[----:B------:R-:W-:Y:S01]  /*22d00*/  LEA.HI.X.SX32 R5, R5, R249, 0x2, P6 ;  /* 0x000000f905057211 */ /* 0x000fe200030f16ff */
[----:B------:R4:W-:Y:S01]  /*22d10*/  @P3 STG.E desc[UR38][R2.64], R176 ;  /* 0x000000b002003986 */ /* 0x0009e2000c101926 */
[----:B------:R-:W-:-:S02]  /*22d20*/  LEA R60, P6, R63, R248, 0x2 ;  /* 0x000000f83f3c7211 */ /* 0x000fc400078c10ff */
[----:B------:R-:W-:Y:S01]  /*22d30*/  ISETP.LT.AND P3, PT, R0, UR6, !P0 ;  /* 0x0000000600007c0c */ /* 0x000fe2000c761270 */
[----:B------:R3:W-:Y:S01]  /*22d40*/  @P2 STG.E desc[UR38][R4.64], R177 ;  /* 0x000000b104002986 */ /* 0x0007e2000c101926 */
[----:B------:R-:W-:Y:S01]  /*22d50*/  LOP3.LUT R0, R64, 0x6a, RZ, 0xfc, !PT ;  /* 0x0000006a40007812 */ /* 0x000fe200078efcff */
[----:B------:R-:W3:Y:S01]  /*22d60*/  LDCU UR6, c[0x0][0x39c] ;  /* 0x00007380ff0677ac */ /* 0x000ee20008000800 */
[----:B------:R-:W-:Y:S01]  /*22d70*/  LEA.HI.X.SX32 R61, R63, R249, 0x2, P6 ;  /* 0x000000f93f3d7211 */ /* 0x000fe200030f16ff */
[----:B------:R-:W-:Y:S01]  /*22d80*/  IMAD R63, R66, 0x2, R63 ;  /* 0x00000002423f7824 */ /* 0x000fe200078e023f */
[----:B--2---:R-:W-:Y:S01]  /*22d90*/  ISETP.LT.AND P2, PT, R0, UR4, !P0 ;  /* 0x0000000400007c0c */ /* 0x004fe2000c741270 */
[----:B------:R-:W2:Y:S02]  /*22da0*/  LDCU UR4, c[0x0][0x39c] ;  /* 0x00007380ff0477ac */ /* 0x000ea40008000800 */
[----:B-1----:R-:W-:Y:S01]  /*22db0*/  IMAD R7, R66, 0x2, R63 ;  /* 0x0000000242077824 */ /* 0x002fe200078e023f */
[----:B----4-:R-:W-:-:S02]  /*22dc0*/  LEA R2, P6, R63, R248, 0x2 ;  /* 0x000000f83f027211 */ /* 0x010fc400078c10ff */
[----:B------:R-:W-:Y:S02]  /*22dd0*/  LOP3.LUT R0, R64, 0x6c, RZ, 0xfc, !PT ;  /* 0x0000006c40007812 */ /* 0x000fe400078efcff */
[-C--:B------:R-:W-:Y:S01]  /*22de0*/  LEA.HI.X.SX32 R3, R63, R249.reuse, 0x2, P6 ;  /* 0x000000f93f037211 */ /* 0x080fe200030f16ff */
[----:B------:R-:W-:Y:S01]  /*22df0*/  IMAD R63, R66, 0x2, R7 ;  /* 0x00000002423f7824 */ /* 0x000fe200078e0207 */
[CC--:B---3--:R-:W-:Y:S01]  /*22e00*/  LEA R4, P6, R7.reuse, R248.reuse, 0x2 ;  /* 0x000000f807047211 */ /* 0x0c8fe200078c10ff */
[----:B------:R1:W-:Y:S01]  /*22e10*/  @P5 STG.E desc[UR38][R60.64], R178 ;  /* 0x000000b23c005986 */ /* 0x0003e2000c101926 */
[----:B------:R-:W-:Y:S01]  /*22e20*/  ISETP.LT.AND P5, PT, R0, UR5, !P0 ;  /* 0x0000000500007c0c */ /* 0x000fe2000c7a1270 */
[----:B------:R-:W3:Y:S01]  /*22e30*/  LDCU UR5, c[0x0][0x39c] ;  /* 0x00007380ff0577ac */ /* 0x000ee20008000800 */
[----:B------:R-:W-:Y:S02]  /*22e40*/  LEA.HI.X.SX32 R5, R7, R249, 0x2, P6 ;  /* 0x000000f907057211 */ /* 0x000fe400030f16ff */
[----:B------:R-:W-:-:S02]  /*22e50*/  LEA R6, P6, R63, R248, 0x2 ;  /* 0x000000f83f067211 */ /* 0x000fc400078c10ff */
[----:B------:R-:W-:Y:S01]  /*22e60*/  LOP3.LUT R0, R64, 0x6e, RZ, 0xfc, !PT ;  /* 0x0000006e40007812 */ /* 0x000fe200078efcff */
[----:B------:R4:W-:Y:S01]  /*22e70*/  @P4 STG.E desc[UR38][R2.64], R179 ;  /* 0x000000b302004986 */ /* 0x0009e2000c101926 */
[----:B------:R-:W-:Y:S01]  /*22e80*/  LEA.HI.X.SX32 R7, R63, R249, 0x2, P6 ;  /* 0x000000f93f077211 */ /* 0x000fe200030f16ff */
[----:B------:R-:W-:Y:S01]  /*22e90*/  IMAD R63, R66, 0x2, R63 ;  /* 0x00000002423f7824 */ /* 0x000fe200078e023f */
[----:B--2---:R-:W-:Y:S01]  /*22ea0*/  ISETP.LT.AND P4, PT, R0, UR4, !P0 ;  /* 0x0000000400007c0c */ /* 0x004fe2000c781270 */
[----:B------:R-:W2:Y:S01]  /*22eb0*/  LDCU UR4, c[0x0][0x39c] ;  /* 0x00007380ff0477ac */ /* 0x000ea20008000800 */
[----:B------:R-:W-:Y:S01]  /*22ec0*/  LOP3.LUT R0, R64, 0x70, RZ, 0xfc, !PT ;  /* 0x0000007040007812 */ /* 0x000fe200078efcff */
[----:B------:R3:W-:Y:S01]  /*22ed0*/  @P3 STG.E desc[UR38][R4.64], R184 ;  /* 0x000000b804003986 */ /* 0x0007e2000c101926 */
[----:B-1----:R-:W-:Y:S02]  /*22ee0*/  IMAD R61, R66, 0x2, R63 ;  /* 0x00000002423d7824 */ /* 0x002fe400078e023f */
[----:B------:R-:W-:Y:S01]  /*22ef0*/  ISETP.LT.AND P3, PT, R0, UR6, !P0 ;  /* 0x0000000600007c0c */ /* 0x000fe2000c761270 */
[----:B------:R-:W1:Y:S01]  /*22f00*/  LDCU UR6, c[0x0][0x39c] ;  /* 0x00007380ff0677ac */ /* 0x000e620008000800 */
[----:B----4-:R-:W-:-:S02]  /*22f10*/  LEA R2, P6, R63, R248, 0x2 ;  /* 0x000000f83f027211 */ /* 0x010fc400078c10ff */
[----:B------:R-:W-:Y:S01]  /*22f20*/  LOP3.LUT R0, R64, 0x72, RZ, 0xfc, !PT ;  /* 0x0000007240007812 */ /* 0x000fe200078efcff */
[----:B------:R4:W-:Y:S01]  /*22f30*/  @P2 STG.E desc[UR38][R6.64], R185 ;  /* 0x000000b906002986 */ /* 0x0009e2000c101926 */
[-C--:B------:R-:W-:Y:S01]  /*22f40*/  LEA.HI.X.SX32 R3, R63, R249.reuse, 0x2, P6 ;  /* 0x000000f93f037211 */ /* 0x080fe200030f16ff */
[----:B------:R-:W-:Y:S01]  /*22f50*/  IMAD R63, R66, 0x2, R61 ;  /* 0x00000002423f7824 */ /* 0x000fe200078e023d */
[C---:B---3--:R-:W-:Y:S02]  /*22f60*/  LEA R4, P6, R61.reuse, R248, 0x2 ;  /* 0x000000f83d047211 */ /* 0x048fe400078c10ff */
[----:B------:R-:W-:Y:S01]  /*22f70*/  ISETP.LT.AND P2, PT, R0, UR5, !P0 ;  /* 0x0000000500007c0c */ /* 0x000fe2000c741270 */
[----:B------:R-:W3:Y:S01]  /*22f80*/  LDCU UR5, c[0x0][0x39c] ;  /* 0x00007380ff0577ac */ /* 0x000ee20008000800 */
[----:B------:R-:W-:Y:S01]  /*22f90*/  LEA.HI.X.SX32 R5, R61, R249, 0x2, P6 ;  /* 0x000000f93d057211 */ /* 0x000fe200030f16ff */
[----:B------:R-:W-:Y:S01]  /*22fa0*/  IMAD R65, R66, 0x2, R63 ;  /* 0x0000000242417824 */ /* 0x000fe200078e023f */
[----:B------:R-:W-:-:S02]  /*22fb0*/  LOP3.LUT R0, R64, 0x74, RZ, 0xfc, !PT ;  /* 0x0000007440007812 */ /* 0x000fc400078efcff */
[CC--:B----4-:R-:W-:Y:S01]  /*22fc0*/  LEA R6, P6, R63.reuse, R248.reuse, 0x2 ;  /* 0x000000f83f067211 */ /* 0x0d0fe200078c10ff */
[----:B------:R4:W-:Y:S01]  /*22fd0*/  @P5 STG.E desc[UR38][R2.64], R186 ;  /* 0x000000ba02005986 */ /* 0x0009e2000c101926 */
[----:B--2---:R-:W-:Y:S01]  /*22fe0*/  ISETP.LT.AND P5, PT, R0, UR4, !P0 ;  /* 0x0000000400007c0c */ /* 0x004fe2000c7a1270 */
[----:B------:R-:W2:Y:S01]  /*22ff0*/  LDCU UR4, c[0x0][0x39c] ;  /* 0x00007380ff0477ac */ /* 0x000ea20008000800 */
        /* <DEDUP_REMOVED lines=11> */
[----:B---3--:R-:W-:Y:S01]  /*230b0*/  ISETP.LT.AND P3, PT, R0, UR5, !P0 ;  /* 0x0000000500007c0c */ /* 0x008fe2000c761270 */
[----:B------:R-:W3:Y:S01]  /*230c0*/  LDCU UR5, c[0x0][0x39c] ;  /* 0x00007380ff0577ac */ /* 0x000ee20008000800 */
[----:B------:R1:W-:Y:S01]  /*230d0*/  @P2 STG.E desc[UR38][R60.64], R193 ;  /* 0x000000c13c002986 */ /* 0x0003e2000c101926 */
[-C--:B----4-:R-:W-:Y:S02]  /*230e0*/  LEA R2, P2, R65, R248.reuse, 0x2 ;  /* 0x000000f841027211 */ /* 0x090fe400078410ff */
[----:B--2---:R-:W-:Y:S02]  /*230f0*/  LEA R4, P6, R63, R248, 0x2 ;  /* 0x000000f83f047211 */ /* 0x004fe400078c10ff */
[----:B------:R-:W-:Y:S02]  /*23100*/  LOP3.LUT R0, R64, 0x7a, RZ, 0xfc, !PT ;  /* 0x0000007a40007812 */ /* 0x000fe400078efcff */
[-C--:B------:R-:W-:Y:S02]  /*23110*/  LEA.HI.X.SX32 R3, R65, R249.reuse, 0x2, P2 ;  /* 0x000000f941037211 */ /* 0x080fe400010f16ff */
[----:B------:R-:W-:Y:S01]  /*23120*/  LEA.HI.X.SX32 R5, R63, R249, 0x2, P6 ;  /* 0x000000f93f057211 */ /* 0x000fe200030f16ff */
[----:B------:R-:W-:Y:S01]  /*23130*/  IMAD R63, R66, 0x2, R63 ;  /* 0x00000002423f7824 */ /* 0x000fe200078e023f */
[----:B------:R-:W-:Y:S01]  /*23140*/  ISETP.LT.AND P2, PT, R0, UR4, !P0 ;  /* 0x0000000400007c0c */ /* 0x000fe2000c741270 */
[----:B------:R-:W2:Y:S01]  /*23150*/  LDCU UR4, c[0x0][0x39c] ;  /* 0x00007380ff0477ac */ /* 0x000ea20008000800 */
[----:B------:R-:W-:Y:S01]  /*23160*/  LOP3.LUT R0, R64, 0x7c, RZ, 0xfc, !PT ;  /* 0x0000007c40007812 */ /* 0x000fe200078efcff */
[----:B------:R4:W-:Y:S01]  /*23170*/  @P5 STG.E desc[UR38][R2.64], R194 ;  /* 0x000000c202005986 */ /* 0x0009e2000c101926 */
[----:B-1----:R-:W-:-:S02]  /*23180*/  IMAD R61, R66, 0x2, R63 ;  /* 0x00000002423d7824 */ /* 0x002fc400078e023f */
[----:B------:R-:W-:Y:S01]  /*23190*/  ISETP.LT.AND P5, PT, R0, UR6, !P0 ;  /* 0x0000000600007c0c */ /* 0x000fe2000c7a1270 */
[----:B------:R1:W-:Y:S01]  /*231a0*/  @P4 STG.E desc[UR38][R4.64], R195 ;  /* 0x000000c304004986 */ /* 0x0003e2000c101926 */
[CC--:B------:R-:W-:Y:S01]  /*231b0*/  LEA R6, P4, R63.reuse, R248.reuse, 0x2 ;  /* 0x000000f83f067211 */ /* 0x0c0fe200078810ff */
[----:B------:R-:W2:Y:S01]  /*231c0*/  LDCU UR6, c[0x0][0x39c] ;  /* 0x00007380ff0677ac */ /* 0x000ea20008000800 */
[----:B------:R-:W-:Y:S02]  /*231d0*/  LOP3.LUT R0, R64, 0x7e, RZ, 0xfc, !PT ;  /* 0x0000007e40007812 */ /* 0x000fe400078efcff */
[----:B------:R-:W-:Y:S02]  /*231e0*/  LEA.HI.X.SX32 R7, R63, R249, 0x2, P4 ;  /* 0x000000f93f077211 */ /* 0x000fe400020f16ff */
[----:B---3--:R-:W-:Y:S01]  /*231f0*/  ISETP.LT.AND P4, PT, R0, UR5, !P0 ;  /* 0x0000000500007c0c */ /* 0x008fe2000c781270 */
[----:B------:R-:W3:Y:S01]  /*23200*/  LDCU UR5, c[0x0][0x39c] ;  /* 0x00007380ff0577ac */ /* 0x000ee20008000800 */
[----:B----4-:R-:W-:Y:S01]  /*23210*/  LEA R2, P6, R61, R248, 0x2 ;  /* 0x000000f83d027211 */ /* 0x010fe200078c10ff */
[----:B-1----:R-:W-:Y:S01]  /*23220*/  IMAD R5, R66, 0x2, R61 ;  /* 0x0000000242057824 */ /* 0x002fe200078e023d */
[----:B------:R-:W-:-:S02]  /*23230*/  LOP3.LUT R0, R64, 0x80, RZ, 0xfc, !PT ;  /* 0x0000008040007812 */ /* 0x000fc400078efcff */
[-C--:B------:R-:W-:Y:S01]  /*23240*/  LEA.HI.X.SX32 R3, R61, R249.reuse, 0x2, P6 ;  /* 0x000000f93d037211 */ /* 0x080fe200030f16ff */
[----:B------:R-:W-:Y:S01]  /*23250*/  IMAD R63, R66, 0x2, R5 ;  /* 0x00000002423f7824 */ /* 0x000fe200078e0205 */
[CC--:B------:R-:W-:Y:S01]  /*23260*/  LEA R4, P6, R5.reuse, R248.reuse, 0x2 ;  /* 0x000000f805047211 */ /* 0x0c0fe200078c10ff */
[----:B------:R1:W-:Y:S01]  /*23270*/  @P3 STG.E desc[UR38][R6.64], R72 ;  /* 0x0000004806003986 */ /* 0x0003e2000c101926 */
[----:B--2---:R-:W-:Y:S01]  /*23280*/  ISETP.LT.AND P3, PT, R0, UR4, !P0 ;  /* 0x0000000400007c0c */ /* 0x004fe2000c761270 */
[----:B------:R-:W2:Y:S01]  /*23290*/  LDCU UR4, c[0x0][0x39c] ;  /* 0x00007380ff0477ac */ /* 0x000ea20008000800 */
[----:B------:R-:W-:Y:S02]  /*232a0*/  LOP3.LUT R0, R64, 0x82, RZ, 0xfc, !PT ;  /* 0x0000008240007812 */ /* 0x000fe400078efcff */
[----:B------:R-:W-:Y:S01]  /*232b0*/  LEA.HI.X.SX32 R5, R5, R249, 0x2, P6 ;  /* 0x000000f905057211 */ /* 0x000fe200030f16ff */
[----:B------:R4:W-:Y:S01]  /*232c0*/  @P2 STG.E desc[UR38][R2.64], R73 ;  /* 0x0000004902002986 */ /* 0x0009e2000c101926 */
[----:B------:R-:W-:-:S02]  /*232d0*/  LEA R60, P6, R63, R248, 0x2 ;  /* 0x000000f83f3c7211 */ /* 0x000fc400078c10ff */
[----:B------:R-:W-:Y:S01]  /*232e0*/  ISETP.LT.AND P2, PT, R0, UR6, !P0 ;  /* 0x0000000600007c0c */ /* 0x000fe2000c741270 */
[----:B------:R2:W-:Y:S01]  /*232f0*/  @P5 STG.E desc[UR38][R4.64], R74 ;  /* 0x0000004a04005986 */ /* 0x0005e2000c101926 */
[----:B------:R-:W-:Y:S01]  /*23300*/  LOP3.LUT R0, R64, 0x84, RZ, 0xfc, !PT ;  /* 0x0000008440007812 */ /* 0x000fe200078efcff */
[----:B------:R-:W2:Y:S01]  /*23310*/  LDCU UR6, c[0x0][0x39c] ;  /* 0x00007380ff0677ac */ /* 0x000ea20008000800 */
[----:B------:R-:W-:Y:S01]  /*23320*/  LEA.HI.X.SX32 R61, R63, R249, 0x2, P6 ;  /* 0x000000f93f3d7211 */ /* 0x000fe200030f16ff */
[----:B------:R-:W-:Y:S01]  /*23330*/  IMAD R63, R66, 0x2, R63 ;  /* 0x00000002423f7824 */ /* 0x000fe200078e023f */
[----:B---3--:R-:W-:Y:S01]  /*23340*/  ISETP.LT.AND P5, PT, R0, UR5, !P0 ;  /* 0x0000000500007c0c */ /* 0x008fe2000c7a1270 */
[----:B------:R-:W3:Y:S02]  /*23350*/  LDCU UR5, c[0x0][0x39c] ;  /* 0x00007380ff0577ac */ /* 0x000ee40008000800 */
[----:B-1----:R-:W-:Y:S01]  /*23360*/  IMAD R7, R66, 0x2, R63 ;  /* 0x0000000242077824 */ /* 0x002fe200078e023f */
[----:B----4-:R-:W-:-:S02]  /*23370*/  LEA R2, P6, R63, R248, 0x2 ;  /* 0x000000f83f027211 */ /* 0x010fc400078c10ff */
[----:B------:R-:W-:Y:S02]  /*23380*/  LOP3.LUT R0, R64, 0x86, RZ, 0xfc, !PT ;  /* 0x0000008640007812 */ /* 0x000fe400078efcff */
[-C--:B------:R-:W-:Y:S01]  /*23390*/  LEA.HI.X.SX32 R3, R63, R249.reuse, 0x2, P6 ;  /* 0x000000f93f037211 */ /* 0x080fe200030f16ff */
[----:B------:R-:W-:Y:S01]  /*233a0*/  IMAD R63, R66, 0x2, R7 ;  /* 0x00000002423f7824 */ /* 0x000fe200078e0207 */
[CC--:B--2---:R-:W-:Y:S01]  /*233b0*/  LEA R4, P6, R7.reuse, R248.reuse, 0x2 ;  /* 0x000000f807047211 */ /* 0x0c4fe200078c10ff */
[----:B------:R1:W-:Y:S01]  /*233c0*/  @P4 STG.E desc[UR38][R60.64], R75 ;  /* 0x0000004b3c004986 */ /* 0x0003e2000c101926 */
[----:B------:R-:W-:Y:S01]  /*233d0*/  ISETP.LT.AND P4, PT, R0, UR4, !P0 ;  /* 0x0000000400007c0c */ /* 0x000fe2000c781270 */
[----:B------:R-:W2:Y:S01]  /*233e0*/  LDCU UR4, c[0x0][0x39c] ;  /* 0x00007380ff0477ac */ /* 0x000ea20008000800 */
[----:B------:R-:W-:Y:S02]  /*233f0*/  LEA.HI.X.SX32 R5, R7, R249, 0x2, P6 ;  /* 0x000000f907057211 */ /* 0x000fe400030f16ff */
[----:B------:R-:W-:-:S02]  /*23400*/  LEA R6, P6, R63, R248, 0x2 ;  /* 0x000000f83f067211 */ /* 0x000fc400078c10ff */
[----:B------:R-:W-:Y:S01]  /*23410*/  LOP3.LUT R0, R64, 0x88, RZ, 0xfc, !PT ;  /* 0x0000008840007812 */ /* 0x000fe200078efcff */
[----:B------:R4:W-:Y:S01]  /*23420*/  @P3 STG.E desc[UR38][R2.64], R80 ;  /* 0x0000005002003986 */ /* 0x0009e2000c101926 */
[----:B------:R-:W-:Y:S01]  /*23430*/  LEA.HI.X.SX32 R7, R63, R249, 0x2, P6 ;  /* 0x000000f93f077211 */ /* 0x000fe200030f16ff */
[----:B------:R-:W-:Y:S01]  /*23440*/  IMAD R63, R66, 0x2, R63 ;  /* 0x00000002423f7824 */ /* 0x000fe200078e023f */
[----:B---3--:R-:W-:Y:S01]  /*23450*/  ISETP.LT.AND P3, PT, R0, UR5, !P0 ;  /* 0x0000000500007c0c */ /* 0x008fe2000c761270 */
[----:B------:R-:W3:Y:S01]  /*23460*/  LDCU UR5, c[0x0][0x39c] ;  /* 0x00007380ff0577ac */ /* 0x000ee20008000800 */
        /* <DEDUP_REMOVED lines=16> */
[CC--:B----4-:R-:W-:Y:S01]  /*23570*/  LEA R6, P6, R63.reuse, R248.reuse, 0x2 ;  /* 0x000000f83f067211 */ /* 0x0d0fe200078c10ff */
[----:B------:R4:W-:Y:S01]  /*23580*/  @P4 STG.E desc[UR38][R2.64], R83 ;  /* 0x0000005302004986 */ /* 0x0009e2000c101926 */
[----:B---3--:R-:W-:Y:S01]  /*23590*/  ISETP.LT.AND P4, PT, R0, UR5, !P0 ;  /* 0x0000000500007c0c */ /* 0x008fe2000c781270 */
[----:B------:R-:W3:Y:S01]  /*235a0*/  LDCU UR5, c[0x0][0x39c] ;  /* 0x00007380ff0577ac */ /* 0x000ee20008000800 */
        /* <DEDUP_REMOVED lines=14> */
[-C--:B----4-:R-:W-:Y:S02]  /*23690*/  LEA R2, P5, R65, R248.reuse, 0x2 ;  /* 0x000000f841027211 */ /* 0x090fe400078a10ff */
[----:B---3--:R-:W-:Y:S02]  /*236a0*/  LEA R4, P6, R63, R248, 0x2 ;  /* 0x000000f83f047211 */ /* 0x008fe400078c10ff */
[----:B------:R-:W-:Y:S02]  /*236b0*/  LOP3.LUT R0, R64, 0x94, RZ, 0xfc, !PT ;  /* 0x0000009440007812 */ /* 0x000fe400078efcff */
[-C--:B------:R-:W-:Y:S02]  /*236c0*/  LEA.HI.X.SX32 R3, R65, R249.reuse, 0x2, P5 ;  /* 0x000000f941037211 */ /* 0x080fe400028f16ff */
[----:B------:R-:W-:Y:S01]  /*236d0*/  LEA.HI.X.SX32 R5, R63, R249, 0x2, P6 ;  /* 0x000000f93f057211 */ /* 0x000fe200030f16ff */
[----:B------:R-:W-:Y:S01]  /*236e0*/  IMAD R63, R66, 0x2, R63 ;  /* 0x00000002423f7824 */ /* 0x000fe200078e023f */
[----:B------:R-:W-:Y:S01]  /*236f0*/  ISETP.LT.AND P5, PT, R0, UR5, !P0 ;  /* 0x0000000500007c0c */ /* 0x000fe2000c7a1270 */
        /* <DEDUP_REMOVED lines=104> */
[----:B-1----:R-:W-:-:S03]  /*23d80*/  IMAD R5, R66, 0x2, R61 ;  /* 0x0000000242057824 */ /* 0x002fc600078e023d */
[-C--:B------:R-:W-:Y:S02]  /*23d90*/  LEA.HI.X.SX32 R3, R61, R249.reuse, 0x2, P6 ;  /* 0x000000f93d037211 */ /* 0x080fe400030f16ff */
[----:B------:R-:W-:Y:S01]  /*23da0*/  LOP3.LUT R0, R64, 0xb4, RZ, 0xfc, !PT ;  /* 0x000000b440007812 */ /* 0x000fe200078efcff */
[----:B------:R-:W-:Y:S01]  /*23db0*/  IMAD R63, R66, 0x2, R5 ;  /* 0x00000002423f7824 */ /* 0x000fe200078e0205 */
[CC--:B------:R-:W-:Y:S01]  /*23dc0*/  LEA R4, P6, R5.reuse, R248.reuse, 0x2 ;  /* 0x000000f805047211 */ /* 0x0c0fe200078c10ff */
[----:B------:R1:W-:Y:S01]  /*23dd0*/  @P5 STG.E desc[UR38][R6.64], R122 ;  /* 0x0000007a06005986 */ /* 0x0003e2000c101926 */
[----:B--2---:R-:W-:Y:S01]  /*23de0*/  ISETP.LT.AND P5, PT, R0, UR4, !P0 ;  /* 0x0000000400007c0c */ /* 0x004fe2000c7a1270 */
[----:B------:R-:W2:Y:S01]  /*23df0*/  LDCU UR4, c[0x0][0x39c] ;  /* 0x00007380ff0477ac */ /* 0x000ea20008000800 */
[----:B------:R-:W-:Y:S02]  /*23e00*/  LEA.HI.X.SX32 R5, R5, R249, 0x2, P6 ;  /* 0x000000f905057211 */ /* 0x000fe400030f16ff */
[----:B------:R-:W-:-:S02]  /*23e10*/  LEA R60, P6, R63, R248, 0x2 ;  /* 0x000000f83f3c7211 */ /* 0x000fc400078c10ff */
[----:B------:R-:W-:Y:S01]  /*23e20*/  LOP3.LUT R0, R64, 0xb6, RZ, 0xfc, !PT ;  /* 0x000000b640007812 */ /* 0x000fe200078efcff */
[----:B------:R4:W-:Y:S01]  /*23e30*/  @P4 STG.E desc[UR38][R2.64], R123 ;  /* 0x0000007b02004986 */ /* 0x0009e2000c101926 */
[----:B------:R-:W-:Y:S01]  /*23e40*/  LEA.HI.X.SX32 R61, R63, R249, 0x2, P6 ;  /* 0x000000f93f3d7211 */ /* 0x000fe200030f16ff */
[----:B------:R-:W-:Y:S01]  /*23e50*/  IMAD R63, R66, 0x2, R63 ;  /* 0x00000002423f7824 */ /* 0x000fe200078e023f */
[----:B------:R-:W-:Y:S01]  /*23e60*/  ISETP.LT.AND P4, PT, R0, UR6, !P0 ;  /* 0x0000000600007c0c */ /* 0x000fe2000c781270 */
[----:B------:R2:W-:Y:S01]  /*23e70*/  @P3 STG.E desc[UR38][R4.64], R128 ;  /* 0x0000008004003986 */ /* 0x0005e2000c101926 */
[----:B------:R-:W-:Y:S01]  /*23e80*/  LOP3.LUT R0, R64, 0xb8, RZ, 0xfc, !PT ;  /* 0x000000b840007812 */ /* 0x000fe200078efcff */
[----:B-1----:R-:W-:Y:S01]  /*23e90*/  IMAD R7, R66, 0x2, R63 ;  /* 0x0000000242077824 */ /* 0x002fe200078e023f */
[----:B------:R-:W1:Y:S02]  /*23ea0*/  LDCU UR6, c[0x0][0x39c] ;  /* 0x00007380ff0677ac */ /* 0x000e640008000800 */
[----:B---3--:R-:W-:Y:S01]  /*23eb0*/  ISETP.LT.AND P3, PT, R0, UR5, !P0 ;  /* 0x0000000500007c0c */ /* 0x008fe2000c761270 */
[----:B------:R-:W3:Y:S01]  /*23ec0*/  LDCU UR5, c[0x0][0x39c] ;  /* 0x00007380ff0577ac */ /* 0x000ee20008000800 */
        /* <DEDUP_REMOVED lines=8> */
[----:B------:R-:W-:Y:S02]  /*23f50*/  LEA.HI.X.SX32 R5, R7, R249, 0x2, P6 ;  /* 0x000000f907057211 */ /* 0x000fe400030f16ff */
[----:B------:R-:W-:-:S02]  /*23f60*/  LEA R6, P6, R63, R248, 0x2 ;  /* 0x000000f83f067211 */ /* 0x000fc400078c10ff */
[----:B------:R-:W-:Y:S02]  /*23f70*/  LOP3.LUT R0, R64, 0xbc, RZ, 0xfc, !PT ;  /* 0x000000bc40007812 */ /* 0x000fe400078efcff */
[----:B------:R-:W-:Y:S01]  /*23f80*/  LEA.HI.X.SX32 R7, R63, R249, 0x2, P6 ;  /* 0x000000f93f077211 */ /* 0x000fe200030f16ff */
[----:B------:R-:W-:Y:S01]  /*23f90*/  IMAD R63, R66, 0x2, R63 ;  /* 0x00000002423f7824 */ /* 0x000fe200078e023f */
[----:B------:R4:W-:Y:S01]  /*23fa0*/  @P5 STG.E desc[UR38][R2.64], R130 ;  /* 0x0000008202005986 */ /* 0x0009e2000c101926 */
[----:B---3--:R-:W-:Y:S01]  /*23fb0*/  ISETP.LT.AND P5, PT, R0, UR5, !P0 ;  /* 0x0000000500007c0c */ /* 0x008fe2000c7a1270 */
[----:B------:R-:W3:Y:S01]  /*23fc0*/  LDCU UR5, c[0x0][0x39c] ;  /* 0x00007380ff0577ac */ /* 0x000ee20008000800 */
[----:B------:R-:W-:Y:S01]  /*23fd0*/  LOP3.LUT R0, R64, 0xbe, RZ, 0xfc, !PT ;  /* 0x000000be40007812 */ /* 0x000fe200078efcff */
[----:B--2---:R-:W-:Y:S01]  /*23fe0*/  IMAD R61, R66, 0x2, R63 ;  /* 0x00000002423d7824 */ /* 0x004fe200078e023f */
[----:B------:R2:W-:Y:S02]  /*23ff0*/  @P4 STG.E desc[UR38][R4.64], R131 ;  /* 0x0000008304004986 */ /* 0x0005e4000c101926 */
[----:B-1----:R-:W-:Y:S01]  /*24000*/  ISETP.LT.AND P4, PT, R0, UR6, !P0 ;  /* 0x0000000600007c0c */ /* 0x002fe2000c781270 */
[----:B------:R-:W1:Y:S01]  /*24010*/  LDCU UR6, c[0x0][0x39c] ;  /* 0x00007380ff0677ac */ /* 0x000e620008000800 */
[----:B----4-:R-:W-:-:S02]  /*24020*/  LEA R2, P6, R63, R248, 0x2 ;  /* 0x000000f83f027211 */ /* 0x010fc400078c10ff */
[----:B------:R-:W-:Y:S02]  /*24030*/  LOP3.LUT R0, R64, 0xc0, RZ, 0xfc, !PT ;  /* 0x000000c040007812 */ /* 0x000fe400078efcff */
[-C--:B------:R-:W-:Y:S01]  /*24040*/  LEA.HI.X.SX32 R3, R63, R249.reuse, 0x2, P6 ;  /* 0x000000f93f037211 */ /* 0x080fe200030f16ff */
[----:B------:R-:W-:Y:S01]  /*24050*/  IMAD R63, R66, 0x2, R61 ;  /* 0x00000002423f7824 */ /* 0x000fe200078e023d */
[C---:B--2---:R-:W-:Y:S01]  /*24060*/  LEA R4, P6, R61.reuse, R248, 0x2 ;  /* 0x000000f83d047211 */ /* 0x044fe200078c10ff */
[----:B------:R2:W-:Y:S01]  /*24070*/  @P3 STG.E desc[UR38][R6.64], R228 ;  /* 0x000000e406003986 */ /* 0x0005e2000c101926 */
[----:B------:R-:W-:Y:S01]  /*24080*/  ISETP.LT.AND P3, PT, R0, UR4, !P0 ;  /* 0x0000000400007c0c */ /* 0x000fe2000c761270 */
[----:B------:R-:W4:Y:S01]  /*24090*/  LDCU UR4, c[0x0][0x39c] ;  /* 0x00007380ff0477ac */ /* 0x000f220008000800 */
[----:B------:R-:W-:Y:S01]  /*240a0*/  LEA.HI.X.SX32 R5, R61, R249, 0x2, P6 ;  /* 0x000000f93d057211 */ /* 0x000fe200030f16ff */
[----:B------:R-:W-:Y:S01]  /*240b0*/  IMAD R65, R66, 0x2, R63 ;  /* 0x0000000242417824 */ /* 0x000fe200078e023f */
[----:B------:R-:W-:-:S02]  /*240c0*/  LOP3.LUT R0, R64, 0xc2, RZ, 0xfc, !PT ;  /* 0x000000c240007812 */ /* 0x000fc400078efcff */
[CC--:B--2---:R-:W-:Y:S01]  /*240d0*/  LEA R6, P6, R63.reuse, R248.reuse, 0x2 ;  /* 0x000000f83f067211 */ /* 0x0c4fe200078c10ff */
[----:B------:R2:W-:Y:S03]  /*240e0*/  @P2 STG.E desc[UR38][R2.64], R229 ;  /* 0x000000e502002986 */ /* 0x0005e6000c101926 */
[----:B------:R-:W-:Y:S02]  /*240f0*/  LEA.HI.X.SX32 R7, R63, R249, 0x2, P6 ;  /* 0x000000f93f077211 */ /* 0x000fe400030f16ff */
[----:B------:R-:W-:Y:S02]  /*24100*/  LEA R60, P6, R65, R248, 0x2 ;  /* 0x000000f8413c7211 */ /* 0x000fe400078c10ff */
[----:B---3--:R-:W-:Y:S01]  /*24110*/  ISETP.LT.AND P2, PT, R0, UR5, !P0 ;  /* 0x0000000500007c0c */ /* 0x008fe2000c741270 */
[----:B------:R-:W3:Y:S01]  /*24120*/  LDCU UR5, c[0x0][0x39c] ;  /* 0x00007380ff0577ac */ /* 0x000ee20008000800 */
[----:B------:R-:W-:-:S02]  /*24130*/  LOP3.LUT R0, R64, 0xc4, RZ, 0xfc, !PT ;  /* 0x000000c440007812 */ /* 0x000fc400078efcff */
        /* <DEDUP_REMOVED lines=11> */
[----:B--2---:R-:W-:-:S02]  /*241f0*/  LEA R2, P3, R65, R248, 0x2 ;  /* 0x000000f841027211 */ /* 0x004fc400078610ff */
[CC--:B---3--:R-:W-:Y:S02]  /*24200*/  LEA R4, P6, R63.reuse, R248.reuse, 0x2 ;  /* 0x000000f83f047211 */ /* 0x0c8fe400078c10ff */
[----:B------:R-:W-:Y:S02]  /*24210*/  LOP3.LUT R0, R64, 0xc8, RZ, 0xfc, !PT ;  /* 0x000000c840007812 */ /* 0x000fe400078efcff */
[-C--:B------:R-:W-:Y:S01]  /*24220*/  LEA.HI.X.SX32 R5, R63, R249.reuse, 0x2, P6 ;  /* 0x000000f93f057211 */ /* 0x080fe200030f16ff */
[----:B------:R-:W-:Y:S01]  /*24230*/  IMAD R63, R66, 0x2, R63 ;  /* 0x00000002423f7824 */ /* 0x000fe200078e023f */
[----:B------:R-:W-:Y:S02]  /*24240*/  LEA.HI.X.SX32 R3, R65, R249, 0x2, P3 ;  /* 0x000000f941037211 */ /* 0x000fe400018f16ff */
[----:B------:R-:W-:Y:S01]  /*24250*/  ISETP.LT.AND P3, PT, R0, UR5, !P0 ;  /* 0x0000000500007c0c */ /* 0x000fe2000c761270 */
[----:B------:R-:W2:Y:S01]  /*24260*/  LDCU UR5, c[0x0][0x39c] ;  /* 0x00007380ff0577ac */ /* 0x000ea20008000800 */
[----:B------:R-:W-:Y:S01]  /*24270*/  LOP3.LUT R0, R64, 0xca, RZ, 0xfc, !PT ;  /* 0x000000ca40007812 */ /* 0x000fe200078efcff */
[----:B-1----:R-:W-:Y:S01]  /*24280*/  IMAD R61, R66, 0x2, R63 ;  /* 0x00000002423d7824 */ /* 0x002fe200078e023f */
[----:B------:R1:W-:Y:S02]  /*24290*/  @P2 STG.E desc[UR38][R2.64], R17 ;  /* 0x0000001102002986 */ /* 0x0003e4000c101926 */
[----:B------:R-:W-:Y:S01]  /*242a0*/  ISETP.LT.AND P2, PT, R0, UR6, !P0 ;  /* 0x0000000600007c0c */ /* 0x000fe2000c741270 */
[----:B------:R-:W3:Y:S01]  /*242b0*/  LDCU UR6, c[0x0][0x39c] ;  /* 0x00007380ff0677ac */ /* 0x000ee20008000800 */
[----:B------:R2:W-:Y:S01]  /*242c0*/  @P5 STG.E desc[UR38][R4.64], R18 ;  /* 0x0000001204005986 */ /* 0x0005e2000c101926 */
[----:B------:R-:W-:-:S02]  /*242d0*/  LEA R6, P5, R63, R248, 0x2 ;  /* 0x000000f83f067211 */ /* 0x000fc400078a10ff */
[----:B------:R-:W-:Y:S02]  /*242e0*/  LOP3.LUT R0, R64, 0xcc, RZ, 0xfc, !PT ;  /* 0x000000cc40007812 */ /* 0x000fe400078efcff */
[-C--:B------:R-:W-:Y:S02]  /*242f0*/  LEA.HI.X.SX32 R7, R63, R249.reuse, 0x2, P5 ;  /* 0x000000f93f077211 */ /* 0x080fe400028f16ff */
[CC--:B-1----:R-:W-:Y:S01]  /*24300*/  LEA R2, P6, R61.reuse, R248.reuse, 0x2 ;  /* 0x000000f83d027211 */ /* 0x0c2fe200078c10ff */
[----:B--2---:R-:W-:Y:S01]  /*24310*/  IMAD R5, R66, 0x2, R61 ;  /* 0x0000000242057824 */ /* 0x004fe200078e023d */
[----:B----4-:R-:W-:Y:S01]  /*24320*/  ISETP.LT.AND P5, PT, R0, UR4, !P0 ;  /* 0x0000000400007c0c */ /* 0x010fe2000c7a1270 */
[----:B------:R-:W1:Y:S01]  /*24330*/  LDCU UR4, c[0x0][0x39c] ;  /* 0x00007380ff0477ac */ /* 0x000e620008000800 */
[----:B------:R-:W-:Y:S01]  /*24340*/  LEA.HI.X.SX32 R3, R61, R249, 0x2, P6 ;  /* 0x000000f93d037211 */ /* 0x000fe200030f16ff */
[----:B------:R-:W-:Y:S01]  /*24350*/  IMAD R61, R66, 0x2, R5 ;  /* 0x00000002423d7824 */ /* 0x000fe200078e0205 */
[----:B------:R-:W-:-:S02]  /*24360*/  LEA R4, P6, R5, R248, 0x2 ;  /* 0x000000f805047211 */ /* 0x000fc400078c10ff */
[----:B------:R-:W-:Y:S02]  /*24370*/  LOP3.LUT R0, R64, 0xce, RZ, 0xfc, !PT ;  /* 0x000000ce40007812 */ /* 0x000fe400078efcff */
[-C--:B------:R-:W-:Y:S02]  /*24380*/  LEA.HI.X.SX32 R5, R5, R249.reuse, 0x2, P6 ;  /* 0x000000f905057211 */ /* 0x080fe400030f16ff */
[CC--:B------:R-:W-:Y:S01]  /*24390*/  LEA R16, P6, R61.reuse, R248.reuse, 0x2 ;  /* 0x000000f83d107211 */ /* 0x0c0fe200078c10ff */
[----:B------:R2:W-:Y:S01]  /*243a0*/  @P4 STG.E desc[UR38][R6.64], R19 ;  /* 0x0000001306004986 */ /* 0x0005e2000c101926 */
[----:B------:R-:W-:Y:S01]  /*243b0*/  ISETP.LT.AND P4, PT, R0, UR5, !P0 ;  /* 0x0000000500007c0c */ /* 0x000fe2000c781270 */
[----:B------:R-:W4:Y:S01]  /*243c0*/  LDCU UR5, c[0x0][0x39c] ;  /* 0x00007380ff0577ac */ /* 0x000f220008000800 */
        /* <DEDUP_REMOVED lines=11> */
[----:B----4-:R-:W-:Y:S01]  /*24480*/  LEA R2, P6, R61, R248, 0x2 ;  /* 0x000000f83d027211 */ /* 0x010fe200078c10ff */
[----:B------:R-:W-:-:S03]  /*24490*/  IMAD R19, R66, 0x2, R7 ;  /* 0x0000000242137824 */ /* 0x000fc600078e0207 */
[-C--:B------:R-:W-:Y:S02]  /*244a0*/  LEA.HI.X.SX32 R3, R61, R249.reuse, 0x2, P6 ;  /* 0x000000f93d037211 */ /* 0x080fe400030f16ff */
[CC--:B--2---:R-:W-:Y:S02]  /*244b0*/  LEA R4, P6, R7.reuse, R248.reuse, 0x2 ;  /* 0x000000f807047211 */ /* 0x0c4fe400078c10ff */
[----:B------:R-:W-:Y:S02]  /*244c0*/  LOP3.LUT R0, R64, 0xd4, RZ, 0xfc, !PT ;  /* 0x000000d440007812 */ /* 0x000fe400078efcff */
[-C--:B------:R-:W-:Y:S02]  /*244d0*/  LEA.HI.X.SX32 R5, R7, R249.reuse, 0x2, P6 ;  /* 0x000000f907057211 */ /* 0x080fe400030f16ff */
[CC--:B------:R-:W-:Y:S01]  /*244e0*/  LEA R6, P6, R19.reuse, R248.reuse, 0x2 ;  /* 0x000000f813067211 */ /* 0x0c0fe200078c10ff */
[----:B------:R2:W-:Y:S01]  /*244f0*/  @P5 STG.E desc[UR38][R16.64], R26 ;  /* 0x0000001a10005986 */ /* 0x0005e2000c101926 */
[----:B------:R-:W-:Y:S01]  /*24500*/  ISETP.LT.AND P5, PT, R0, UR5, !P0 ;  /* 0x0000000500007c0c */ /* 0x000fe2000c7a1270 */
[----:B------:R-:W4:Y:S01]  /*24510*/  LDCU UR5, c[0x0][0x39c] ;  /* 0x00007380ff0577ac */ /* 0x000f220008000800 */
[----:B------:R-:W-:Y:S01]  /*24520*/  LEA.HI.X.SX32 R7, R19, R249, 0x2, P6 ;  /* 0x000000f913077211 */ /* 0x000fe200030f16ff */
[----:B------:R-:W-:Y:S01]  /*24530*/  IMAD R19, R66, 0x2, R19 ;  /* 0x0000000242137824 */ /* 0x000fe200078e0213 */
[----:B------:R-:W-:Y:S01]  /*24540*/  LOP3.LUT R0, R64, 0xd6, RZ, 0xfc, !PT ;  /* 0x000000d640007812 */ /* 0x000fe200078efcff */
[----:B------:R3:W-:Y:S03]  /*24550*/  @P4 STG.E desc[UR38][R2.64], R27 ;  /* 0x0000001b02004986 */ /* 0x0007e6000c101926 */
[----:B-1----:R-:W-:Y:S01]  /*24560*/  ISETP.LT.AND P4, PT, R0, UR4, !P0 ;  /* 0x0000000400007c0c */ /* 0x002fe2000c781270 */
[----:B------:R-:W1:Y:S01]  /*24570*/  LDCU UR4, c[0x0][0x39c] ;  /* 0x00007380ff0477ac */ /* 0x000e620008000800 */
[----:B--2---:R-:W-:Y:S01]  /*24580*/  IMAD R17, R66, 0x2, R19 ;  /* 0x0000000242117824 */ /* 0x004fe200078e0213 */
[----:B------:R-:W-:Y:S01]  /*24590*/  LOP3.LUT R0, R64, 0xd8, RZ, 0xfc, !PT ;  /* 0x000000d840007812 */ /* 0x000fe200078efcff */
[----:B------:R2:W-:Y:S01]  /*245a0*/  @P3 STG.E desc[UR38][R4.64], R32 ;  /* 0x0000002004003986 */ /* 0x0005e2000c101926 */
[----:B---3--:R-:W-:-:S04]  /*245b0*/  LEA R2, P6, R19, R248, 0x2 ;  /* 0x000000f813027211 */ /* 0x008fc800078c10ff */
[-C--:B------:R-:W-:Y:S01]  /*245c0*/  LEA.HI.X.SX32 R3, R19, R249.reuse, 0x2, P6 ;  /* 0x000000f913037211 */ /* 0x080fe200030f16ff */
[----:B------:R-:W-:Y:S01]  /*245d0*/  IMAD R19, R66, 0x2, R17 ;  /* 0x0000000242137824 */ /* 0x000fe200078e0211 */
[----:B------:R-:W-:Y:S01]  /*245e0*/  ISETP.LT.AND P3, PT, R0, UR6, !P0 ;  /* 0x0000000600007c0c */ /* 0x000fe2000c761270 */
[----:B------:R-:W3:Y:S01]  /*245f0*/  LDCU UR6, c[0x0][0x39c] ;  /* 0x00007380ff0677ac */ /* 0x000ee20008000800 */
[CC--:B--2---:R-:W-:Y:S01]  /*24600*/  LEA R4, P6, R17.reuse, R248.reuse, 0x2 ;  /* 0x000000f811047211 */ /* 0x0c4fe200078c10ff */
[----:B------:R2:W-:Y:S01]  /*24610*/  @P2 STG.E desc[UR38][R6.64], R33 ;  /* 0x0000002106002986 */ /* 0x0005e2000c101926 */
[----:B------:R-:W-:Y:S01]  /*24620*/  LOP3.LUT R0, R64, 0xda, RZ, 0xfc, !PT ;  /* 0x000000da40007812 */ /* 0x000fe200078efcff */
[----:B------:R-:W-:Y:S01]  /*24630*/  IMAD R25, R66, 0x2, R19 ;  /* 0x0000000242197824 */ /* 0x000fe200078e0213 */
[----:B------:R-:W-:Y:S02]  /*24640*/  LEA.HI.X.SX32 R5, R17, R249, 0x2, P6 ;  /* 0x000000f911057211 */ /* 0x000fe400030f16ff */
[----:B----4-:R-:W-:Y:S01]  /*24650*/  ISETP.LT.AND P2, PT, R0, UR5, !P0 ;  /* 0x0000000500007c0c */ /* 0x010fe2000c741270 */
[----:B------:R-:W4:Y:S01]  /*24660*/  LDCU UR5, c[0x0][0x39c] ;  /* 0x00007380ff0577ac */ /* 0x000f220008000800 */
[----:B--2---:R-:W-:-:S04]  /*24670*/  LEA R6, P6, R19, R248, 0x2 ;  /* 0x000000f813067211 */ /* 0x004fc800078c10ff */
[-C--:B------:R-:W-:Y:S02]  /*24680*/  LEA.HI.X.SX32 R7, R19, R249.reuse, 0x2, P6 ;  /* 0x000000f913077211 */ /* 0x080fe400030f16ff */
[CC--:B------:R-:W-:Y:S02]  /*24690*/  LEA R16, P6, R25.reuse, R248.reuse, 0x2 ;  /* 0x000000f819107211 */ /* 0x0c0fe400078c10ff */
[----:B------:R-:W-:Y:S01]  /*246a0*/  LOP3.LUT R0, R64, 0xdc, RZ, 0xfc, !PT ;  /* 0x000000dc40007812 */ /* 0x000fe200078efcff */
[----:B------:R-:W-:Y:S01]  /*246b0*/  @P5 STG.E desc[UR38][R2.64], R34 ;  /* 0x0000002202005986 */ /* 0x000fe2000c101926 */
[----:B------:R-:W-:Y:S01]  /*246c0*/  LEA.HI.X.SX32 R17, R25, R249, 0x2, P6 ;  /* 0x000000f919117211 */ /* 0x000fe200030f16ff */
[----:B------:R-:W-:Y:S01]  /*246d0*/  IMAD R25, R66, 0x2, R25 ;  /* 0x0000000242197824 */ /* 0x000fe200078e0219 */
[----:B-1----:R-:W-:Y:S01]  /*246e0*/  ISETP.LT.AND P5, PT, R0, UR4, !P0 ;  /* 0x0000000400007c0c */ /* 0x002fe2000c7a1270 */
[----:B------:R-:W1:Y:S01]  /*246f0*/  LDCU UR4, c[0x0][0x39c] ;  /* 0x00007380ff0477ac */ /* 0x000e620008000800 */
[----:B------:R-:W-:Y:S01]  /*24700*/  LOP3.LUT R0, R64, 0xde, RZ, 0xfc, !PT ;  /* 0x000000de40007812 */ /* 0x000fe200078efcff */
[----:B------:R-:W-:Y:S01]  /*24710*/  IMAD R19, R66, 0x2, R25 ;  /* 0x0000000242137824 */ /* 0x000fe200078e0219 */
[----:B------:R2:W-:Y:S02]  /*24720*/  @P4 STG.E desc[UR38][R4.64], R35 ;  /* 0x0000002304004986 */ /* 0x0005e4000c101926 */
[----:B---3--:R-:W-:Y:S01]  /*24730*/  ISETP.LT.AND P4, PT, R0, UR6, !P0 ;  /* 0x0000000600007c0c */ /* 0x008fe2000c781270 */
[----:B------:R-:W3:Y:S01]  /*24740*/  LDCU UR6, c[0x0][0x39c] ;  /* 0x00007380ff0677ac */ /* 0x000ee20008000800 */
[----:B------:R-:W-:Y:S01]  /*24750*/  LOP3.LUT R0, R64, 0xe0, RZ, 0xfc, !PT ;  /* 0x000000e040007812 */ /* 0x000fe200078efcff */
[----:B------:R-:W-:Y:S03]  /*24760*/  @P3 STG.E desc[UR38][R6.64], R40 ;  /* 0x0000002806003986 */ /* 0x000fe6000c101926 */
[----:B----4-:R-:W-:Y:S01]  /*24770*/  ISETP.LT.AND P3, PT, R0, UR5, !P0 ;  /* 0x0000000500007c0c */ /* 0x010fe2000c761270 */
[----:B------:R4:W-:Y:S01]  /*24780*/  @P2 STG.E desc[UR38][R16.64], R41 ;  /* 0x0000002910002986 */ /* 0x0009e2000c101926 */
[-C--:B--2---:R-:W-:Y:S01]  /*24790*/  LEA R4, P6, R19, R248.reuse, 0x2 ;  /* 0x000000f813047211 */ /* 0x084fe200078c10ff */
[----:B------:R-:W2:Y:S01]  /*247a0*/  LDCU UR5, c[0x0][0x39c] ;  /* 0x00007380ff0577ac */ /* 0x000ea20008000800 */
[----:B------:R-:W-:-:S02]  /*247b0*/  LEA R2, P2, R25, R248, 0x2 ;  /* 0x000000f819027211 */ /* 0x000fc400078410ff */
[-C--:B------:R-:W-:Y:S01]  /*247c0*/  LEA.HI.X.SX32 R5, R19, R249.reuse, 0x2, P6 ;  /* 0x000000f913057211 */ /* 0x080fe200030f16ff */
[----:B------:R-:W-:Y:S01]  /*247d0*/  IMAD R19, R66, 0x2, R19 ;  /* 0x0000000242137824 */ /* 0x000fe200078e0213 */
[----:B------:R-:W-:Y:S02]  /*247e0*/  LOP3.LUT R0, R64, 0xe2, RZ, 0xfc, !PT ;  /* 0x000000e240007812 */ /* 0x000fe400078efcff */
[----:B------:R-:W-:Y:S01]  /*247f0*/  LEA.HI.X.SX32 R3, R25, R249, 0x2, P2 ;  /* 0x000000f919037211 */ /* 0x000fe200010f16ff */
[----:B----4-:R-:W-:Y:S01]  /*24800*/  IMAD R17, R66, 0x2, R19 ;  /* 0x0000000242117824 */ /* 0x010fe200078e0213 */
[----:B-1----:R-:W-:Y:S01]  /*24810*/  ISETP.LT.AND P2, PT, R0, UR4, !P0 ;  /* 0x0000000400007c0c */ /* 0x002fe2000c741270 */
[----:B------:R-:W1:Y:S01]  /*24820*/  LDCU UR4, c[0x0][0x39c] ;  /* 0x00007380ff0477ac */ /* 0x000e620008000800 */
[----:B------:R-:W-:Y:S01]  /*24830*/  LOP3.LUT R0, R64, 0xe4, RZ, 0xfc, !PT ;  /* 0x000000e440007812 */ /* 0x000fe200078efcff */
[----:B------:R4:W-:Y:S04]  /*24840*/  @P5 STG.E desc[UR38][R2.64], R42 ;  /* 0x0000002a02005986 */ /* 0x0009e8000c101926 */
[----:B------:R1:W-:Y:S01]  /*24850*/  @P4 STG.E desc[UR38][R4.64], R43 ;  /* 0x0000002b04004986 */ /* 0x0003e2000c101926 */
[----:B------:R-:W-:-:S02]  /*24860*/  LEA R6, P4, R19, R248, 0x2 ;  /* 0x000000f813067211 */ /* 0x000fc400078810ff */
[----:B---3--:R-:W-:Y:S01]  /*24870*/  ISETP.LT.AND P5, PT, R0, UR6, !P0 ;  /* 0x0000000600007c0c */ /* 0x008fe2000c7a1270 */
[----:B------:R-:W3:Y:S01]  /*24880*/  LDCU UR6, c[0x0][0x39c] ;  /* 0x00007380ff0677ac */ /* 0x000ee20008000800 */
[----:B------:R-:W-:Y:S02]  /*24890*/  LOP3.LUT R0, R64, 0xe6, RZ, 0xfc, !PT ;  /* 0x000000e640007812 */ /* 0x000fe400078efcff */
[-C--:B----4-:R-:W-:Y:S01]  /*248a0*/  LEA R2, P6, R17, R248.reuse, 0x2 ;  /* 0x000000f811027211 */ /* 0x090fe200078c10ff */
[C---:B-1----:R-:W-:Y:S01]  /*248b0*/  IMAD R5, R66.reuse, 0x2, R17 ;  /* 0x0000000242057824 */ /* 0x042fe200078e0211 */
[-C--:B------:R-:W-:Y:S02]  /*248c0*/  LEA.HI.X.SX32 R7, R19, R249.reuse, 0x2, P4 ;  /* 0x000000f913077211 */ /* 0x080fe400020f16ff */
[----:B------:R-:W-:Y:S01]  /*248d0*/  LEA.HI.X.SX32 R3, R17, R249, 0x2, P6 ;  /* 0x000000f911037211 */ /* 0x000fe200030f16ff */
[----:B------:R-:W-:Y:S01]  /*248e0*/  IMAD R19, R66, 0x2, R5 ;  /* 0x0000000242137824 */ /* 0x000fe200078e0205 */
[----:B------:R-:W-:-:S02]  /*248f0*/  LEA R4, P6, R5, R248, 0x2 ;  /* 0x000000f805047211 */ /* 0x000fc400078c10ff */
[----:B--2---:R-:W-:Y:S01]  /*24900*/  ISETP.LT.AND P4, PT, R0, UR5, !P0 ;  /* 0x0000000500007c0c */ /* 0x004fe2000c781270 */
[----:B------:R-:W1:Y:S01]  /*24910*/  LDCU UR5, c[0x0][0x39c] ;  /* 0x00007380ff0577ac */ /* 0x000e620008000800 */
[-C--:B------:R-:W-:Y:S02]  /*24920*/  LEA.HI.X.SX32 R5, R5, R249.reuse, 0x2, P6 ;  /* 0x000000f905057211 */ /* 0x080fe400030f16ff */
[CC--:B------:R-:W-:Y:S02]  /*24930*/  LEA R16, P6, R19.reuse, R248.reuse, 0x2 ;  /* 0x000000f813107211 */ /* 0x0c0fe400078c10ff */
[----:B------:R-:W-:Y:S01]  /*24940*/  LOP3.LUT R0, R64, 0xe8, RZ, 0xfc, !PT ;  /* 0x000000e840007812 */ /* 0x000fe200078efcff */
[----:B------:R2:W-:Y:S01]  /*24950*/  @P3 STG.E desc[UR38][R6.64], R48 ;  /* 0x0000003006003986 */ /* 0x0005e2000c101926 */
[----:B------:R-:W-:Y:S01]  /*24960*/  LEA.HI.X.SX32 R17, R19, R249, 0x2, P6 ;  /* 0x000000f913117211 */ /* 0x000fe200030f16ff */
[----:B------:R-:W-:Y:S01]  /*24970*/  IMAD R19, R66, 0x2, R19 ;  /* 0x0000000242137824 */ /* 0x000fe200078e0213 */
[----:B------:R-:W-:Y:S01]  /*24980*/  ISETP.LT.AND P3, PT, R0, UR4, !P0 ;  /* 0x0000000400007c0c */ /* 0x000fe2000c761270 */
[----:B------:R-:W4:Y:S01]  /*24990*/  LDCU UR4, c[0x0][0x39c] ;  /* 0x00007380ff0477ac */ /* 0x000f220008000800 */
[----:B------:R-:W-:Y:S01]  /*249a0*/  LOP3.LUT R0, R64, 0xea, RZ, 0xfc, !PT ;  /* 0x000000ea40007812 */ /* 0x000fe200078efcff */
[----:B------:R1:W-:Y:S03]  /*249b0*/  @P2 STG.E desc[UR38][R2.64], R49 ;  /* 0x0000003102002986 */ /* 0x0003e6000c101926 */
[----:B---3--:R-:W-:Y:S01]  /*249c0*/  ISETP.LT.AND P2, PT, R0, UR6, !P0 ;  /* 0x0000000600007c0c */ /* 0x008fe2000c741270 */
[----:B--2---:R-:W-:Y:S01]  /*249d0*/  IMAD R7, R66, 0x2, R19 ;  /* 0x0000000242077824 */ /* 0x004fe200078e0213 */
[----:B------:R-:W-:Y:S01]  /*249e0*/  LOP3.LUT R0, R64, 0xec, RZ, 0xfc, !PT ;  /* 0x000000ec40007812 */ /* 0x000fe200078efcff */
[----:B------:R2:W-:Y:S01]  /*249f0*/  @P5 STG.E desc[UR38][R4.64], R50 ;  /* 0x0000003204005986 */ /* 0x0005e2000c101926 */
[----:B------:R-:W3:Y:S01]  /*24a00*/  LDCU UR6, c[0x0][0x39c] ;  /* 0x00007380ff0677ac */ /* 0x000ee20008000800 */
[----:B-1----:R-:W-:-:S02]  /*24a10*/  LEA R2, P6, R19, R248, 0x2 ;  /* 0x000000f813027211 */ /* 0x002fc400078c10ff */
[----:B------:R-:W-:Y:S01]  /*24a20*/  ISETP.LT.AND P5, PT, R0, UR5, !P0 ;  /* 0x0000000500007c0c */ /* 0x000fe2000c7a1270 */
[----:B------:R-:W1:Y:S01]  /*24a30*/  LDCU UR5, c[0x0][0x39c] ;  /* 0x00007380ff0577ac */ /* 0x000e620008000800 */
[-C--:B------:R-:W-:Y:S01]  /*24a40*/  LEA.HI.X.SX32 R3, R19, R249.reuse, 0x2, P6 ;  /* 0x000000f913037211 */ /* 0x080fe200030f16ff */
[----:B------:R-:W-:Y:S01]  /*24a50*/  IMAD R19, R66, 0x2, R7 ;  /* 0x0000000242137824 */ /* 0x000fe200078e0207 */
[C---:B--2---:R-:W-:Y:S01]  /*24a60*/  LEA R4, P6, R7.reuse, R248, 0x2 ;  /* 0x000000f807047211 */ /* 0x044fe200078c10ff */
[----:B------:R2:W-:Y:S03]  /*24a70*/  @P4 STG.E desc[UR38][R16.64], R51 ;  /* 0x0000003310004986 */ /* 0x0005e6000c101926 */
[----:B------:R-:W-:Y:S02]  /*24a80*/  LEA.HI.X.SX32 R5, R7, R249, 0x2, P6 ;  /* 0x000000f907057211 */ /* 0x000fe400030f16ff */
[----:B------:R-:W-:-:S02]  /*24a90*/  LOP3.LUT R0, R64, 0xee, RZ, 0xfc, !PT ;  /* 0x000000ee40007812 */ /* 0x000fc400078efcff */
[----:B--2---:R-:W-:-:S04]  /*24aa0*/  LEA R16, P6, R19, R248, 0x2 ;  /* 0x000000f813107211 */ /* 0x004fc800078c10ff */
[----:B------:R-:W-:Y:S01]  /*24ab0*/  LEA.HI.X.SX32 R17, R19, R249, 0x2, P6 ;  /* 0x000000f913117211 */ /* 0x000fe200030f16ff */
[----:B------:R-:W-:Y:S01]  /*24ac0*/  IMAD R19, R66, 0x2, R19 ;  /* 0x0000000242137824 */ /* 0x000fe200078e0213 */
[----:B----4-:R-:W-:Y:S01]  /*24ad0*/  ISETP.LT.AND P4, PT, R0, UR4, !P0 ;  /* 0x0000000400007c0c */ /* 0x010fe2000c781270 */
[----:B------:R-:W2:Y:S02]  /*24ae0*/  LDCU UR4, c[0x0][0x39c] ;  /* 0x00007380ff0477ac */ /* 0x000ea40008000800 */
[----:B------:R-:W-:Y:S01]  /*24af0*/  IMAD R25, R66, 0x2, R19 ;  /* 0x0000000242197824 */ /* 0x000fe200078e0213 */
[----:B------:R-:W-:Y:S01]  /*24b00*/  LOP3.LUT R0, R64, 0xf0, RZ, 0xfc, !PT ;  /* 0x000000f040007812 */ /* 0x000fe200078efcff */
[----:B------:R4:W-:Y:S03]  /*24b10*/  @P3 STG.E desc[UR38][R2.64], R236 ;  /* 0x000000ec02003986 */ /* 0x0009e6000c101926 */
[----:B-1----:R-:W-:Y:S01]  /*24b20*/  ISETP.LT.AND P3, PT, R0, UR5, !P0 ;  /* 0x0000000500007c0c */ /* 0x002fe2000c761270 */
[----:B------:R-:W-:Y:S01]  /*24b30*/  @P2 STG.E desc[UR38][R4.64], R237 ;  /* 0x000000ed04002986 */ /* 0x000fe2000c101926 */
[----:B------:R-:W1:Y:S01]  /*24b40*/  LDCU UR5, c[0x0][0x39c] ;  /* 0x00007380ff0577ac */ /* 0x000e620008000800 */
[----:B------:R-:W-:-:S02]  /*24b50*/  LOP3.LUT R0, R64, 0xf2, RZ, 0xfc, !PT ;  /* 0x000000f240007812 */ /* 0x000fc400078efcff */
[----:B------:R-:W1:Y:S01]  /*24b60*/  LDS.128 R4, [R67] ;  /* 0x0000000043047984 */ /* 0x000e620000000c00 */
[----:B----4-:R-:W-:-:S03]  /*24b70*/  LEA R2, P6, R25, R248, 0x2 ;  /* 0x000000f819027211 */ /* 0x010fc600078c10ff */
[----:B------:R4:W-:Y:S01]  /*24b80*/  @P5 STG.E desc[UR38][R16.64], R238 ;  /* 0x000000ee10005986 */ /* 0x0009e2000c101926 */
[-C--:B------:R-:W-:Y:S02]  /*24b90*/  LEA R18, P5, R19, R248.reuse, 0x2 ;  /* 0x000000f813127211 */ /* 0x080fe400078a10ff */
[-C--:B------:R-:W-:Y:S01]  /*24ba0*/  LEA.HI.X.SX32 R3, R25, R249.reuse, 0x2, P6 ;  /* 0x000000f919037211 */ /* 0x080fe200030f16ff */
[----:B------:R-:W-:Y:S01]  /*24bb0*/  IMAD R25, R66, 0x2, R25 ;  /* 0x0000000242197824 */ /* 0x000fe200078e0219 */
[----:B---3--:R-:W-:Y:S01]  /*24bc0*/  ISETP.LT.AND P2, PT, R0, UR6, !P0 ;  /* 0x0000000600007c0c */ /* 0x008fe2000c741270 */
[----:B------:R-:W3:Y:S01]  /*24bd0*/  LDCU UR6, c[0x0][0x39c] ;  /* 0x00007380ff0677ac */ /* 0x000ee20008000800 */
[----:B------:R-:W-:Y:S01]  /*24be0*/  LOP3.LUT R0, R64, 0xf4, RZ, 0xfc, !PT ;  /* 0x000000f440007812 */ /* 0x000fe200078efcff */
[----:B------:R-:W-:Y:S01]  /*24bf0*/  IMAD R27, R66, 0x2, R25 ;  /* 0x00000002421b7824 */ /* 0x000fe200078e0219 */
[----:B------:R-:W-:Y:S02]  /*24c00*/  LEA.HI.X.SX32 R19, R19, R249, 0x2, P5 ;  /* 0x000000f913137211 */ /* 0x000fe400028f16ff */
[----:B----4-:R-:W-:-:S02]  /*24c10*/  LEA R16, P6, R25, R248, 0x2 ;  /* 0x000000f819107211 */ /* 0x010fc400078c10ff */
[----:B--2---:R-:W-:Y:S01]  /*24c20*/  ISETP.LT.AND P5, PT, R0, UR4, !P0 ;  /* 0x0000000400007c0c */ /* 0x004fe2000c7a1270 */
[----:B------:R-:W2:Y:S01]  /*24c30*/  LDCU UR4, c[0x0][0x39c] ;  /* 0x00007380ff0477ac */ /* 0x000ea20008000800 */
[----:B------:R4:W-:Y:S01]  /*24c40*/  @P4 STG.E desc[UR38][R18.64], R239 ;  /* 0x000000ef12004986 */ /* 0x0009e2000c101926 */
[----:B------:R-:W-:Y:S01]  /*24c50*/  LEA.HI.X.SX32 R17, R25, R249, 0x2, P6 ;  /* 0x000000f919117211 */ /* 0x000fe200030f16ff */
[----:B------:R-:W-:Y:S01]  /*24c60*/  IMAD R25, R66, 0x2, R27 ;  /* 0x0000000242197824 */ /* 0x000fe200078e021b */
[----:B------:R-:W-:Y:S01]  /*24c70*/  LOP3.LUT R0, R64, 0xf6, RZ, 0xfc, !PT ;  /* 0x000000f640007812 */ /* 0x000fe200078efcff */
[----:B------:R1:W-:Y:S03]  /*24c80*/  @P3 STG.E desc[UR38][R2.64], R232 ;  /* 0x000000e802003986 */ /* 0x0003e6000c101926 */
[----:B-1----:R-:W-:Y:S01]  /*24c90*/  ISETP.LT.AND P4, PT, R0, UR5, !P0 ;  /* 0x0000000500007c0c */ /* 0x002fe2000c781270 */
[----:B------:R-:W1:Y:S01]  /*24ca0*/  LDCU UR5, c[0x0][0x39c] ;  /* 0x00007380ff0577ac */ /* 0x000e620008000800 */
[----:B----4-:R-:W-:-:S04]  /*24cb0*/  LEA R18, P6, R27, R248, 0x2 ;  /* 0x000000f81b127211 */ /* 0x010fc800078c10ff */
[-C--:B------:R-:W-:Y:S01]  /*24cc0*/  LEA.HI.X.SX32 R19, R27, R249.reuse, 0x2, P6 ;  /* 0x000000f91b137211 */ /* 0x080fe200030f16ff */
[----:B------:R-:W-:Y:S01]  /*24cd0*/  IMAD R27, R66, 0x2, R25 ;  /* 0x00000002421b7824 */ /* 0x000fe200078e0219 */
[CC--:B------:R-:W-:Y:S02]  /*24ce0*/  LEA R2, P6, R25.reuse, R248.reuse, 0x2 ;  /* 0x000000f819027211 */ /* 0x0c0fe400078c10ff */
[----:B------:R-:W-:Y:S02]  /*24cf0*/  LOP3.LUT R0, R64, 0xf8, RZ, 0xfc, !PT ;  /* 0x000000f840007812 */ /* 0x000fe400078efcff */
[-C--:B------:R-:W-:Y:S02]  /*24d00*/  LEA.HI.X.SX32 R3, R25, R249.reuse, 0x2, P6 ;  /* 0x000000f919037211 */ /* 0x080fe400030f16ff */
[CC--:B------:R-:W-:Y:S02]  /*24d10*/  LEA R24, P6, R27.reuse, R248.reuse, 0x2 ;  /* 0x000000f81b187211 */ /* 0x0c0fe400078c10ff */
[----:B---3--:R-:W-:Y:S01]  /*24d20*/  ISETP.LT.AND P3, PT, R0, UR6, !P0 ;  /* 0x0000000600007c0c */ /* 0x008fe2000c761270 */
[----:B------:R-:W3:Y:S01]  /*24d30*/  LDCU UR6, c[0x0][0x39c] ;  /* 0x00007380ff0677ac */ /* 0x000ee20008000800 */
[----:B------:R-:W-:Y:S01]  /*24d40*/  LOP3.LUT R0, R64, 0xfa, RZ, 0xfc, !PT ;  /* 0x000000fa40007812 */ /* 0x000fe200078efcff */
[----:B------:R-:W-:Y:S01]  /*24d50*/  @P2 STG.E desc[UR38][R16.64], R233 ;  /* 0x000000e910002986 */ /* 0x000fe2000c101926 */
[----:B------:R-:W-:Y:S01]  /*24d60*/  LEA.HI.X.SX32 R25, R27, R249, 0x2, P6 ;  /* 0x000000f91b197211 */ /* 0x000fe200030f16ff */
[----:B------:R-:W-:Y:S01]  /*24d70*/  IMAD R27, R66, 0x2, R27 ;  /* 0x00000002421b7824 */ /* 0x000fe200078e021b */
[----:B--2---:R-:W-:Y:S01]  /*24d80*/  ISETP.LT.AND P2, PT, R0, UR4, !P0 ;  /* 0x0000000400007c0c */ /* 0x004fe2000c741270 */
[----:B------:R-:W2:Y:S01]  /*24d90*/  LDCU UR4, c[0x0][0x39c] ;  /* 0x00007380ff0477ac */ /* 0x000ea20008000800 */
[----:B------:R-:W-:Y:S01]  /*24da0*/  LOP3.LUT R0, R64, 0xfc, RZ, 0xfc, !PT ;  /* 0x000000fc40007812 */ /* 0x000fe200078efcff */
[----:B------:R-:W-:Y:S01]  /*24db0*/  IMAD R33, R66, 0x2, R27 ;  /* 0x0000000242217824 */ /* 0x000fe200078e021b */
[----:B------:R4:W-:Y:S02]  /*24dc0*/  @P5 STG.E desc[UR38][R18.64], R234 ;  /* 0x000000ea12005986 */ /* 0x0009e4000c101926 */
[----:B-1----:R-:W-:Y:S01]  /*24dd0*/  ISETP.LT.AND P5, PT, R0, UR5, !P0 ;  /* 0x0000000500007c0c */ /* 0x002fe2000c7a1270 */
[----:B------:R-:W1:Y:S01]  /*24de0*/  LDCU UR5, c[0x0][0x39c] ;  /* 0x00007380ff0577ac */ /* 0x000e620008000800 */
[----:B------:R-:W-:Y:S01]  /*24df0*/  LOP3.LUT R0, R64, 0xfe, RZ, 0xfc, !PT ;  /* 0x000000fe40007812 */ /* 0x000fe200078efcff */
[----:B------:R-:W-:Y:S04]  /*24e00*/  @P4 STG.E desc[UR38][R2.64], R235 ;  /* 0x000000eb02004986 */ /* 0x000fe8000c101926 */
[----:B------:R1:W-:Y:S01]  /*24e10*/  @P3 STG.E desc[UR38][R24.64], R4 ;  /* 0x0000000418003986 */ /* 0x0003e2000c101926 */
[----:B----4-:R-:W-:-:S02]  /*24e20*/  LEA R18, P6, R33, R248, 0x2 ;  /* 0x000000f821127211 */ /* 0x010fc400078c10ff */
[-C--:B------:R-:W-:Y:S02]  /*24e30*/  LEA R16, P3, R27, R248.reuse, 0x2 ;  /* 0x000000f81b107211 */ /* 0x080fe400078610ff */
[-C--:B------:R-:W-:Y:S01]  /*24e40*/  LEA.HI.X.SX32 R19, R33, R249.reuse, 0x2, P6 ;  /* 0x000000f921137211 */ /* 0x080fe200030f16ff */
[----:B------:R-:W-:Y:S01]  /*24e50*/  IMAD R33, R66, 0x2, R33 ;  /* 0x0000000242217824 */ /* 0x000fe200078e0221 */
[----:B---3--:R-:W-:Y:S01]  /*24e60*/  ISETP.LT.AND P4, PT, R0, UR6, !P0 ;  /* 0x0000000600007c0c */ /* 0x008fe2000c781270 */
[----:B------:R-:W3:Y:S01]  /*24e70*/  LDCU UR6, c[0x0][0x39c] ;  /* 0x00007380ff0677ac */ /* 0x000ee20008000800 */
[----:B------:R-:W-:Y:S01]  /*24e80*/  LOP3.LUT R0, R64, 0x100, RZ, 0xfc, !PT ;  /* 0x0000010040007812 */ /* 0x000fe200078efcff */
[----:B-1----:R-:W-:Y:S01]  /*24e90*/  IMAD R25, R66, 0x2, R33 ;  /* 0x0000000242197824 */ /* 0x002fe200078e0221 */
[----:B------:R-:W-:Y:S02]  /*24ea0*/  LEA.HI.X.SX32 R17, R27, R249, 0x2, P3 ;  /* 0x000000f91b117211 */ /* 0x000fe400018f16ff */
[----:B--2---:R-:W-:Y:S01]  /*24eb0*/  ISETP.LT.AND P3, PT, R0, UR4, !P0 ;  /* 0x0000000400007c0c */ /* 0x004fe2000c761270 */
[----:B------:R-:W1:Y:S01]  /*24ec0*/  LDCU UR4, c[0x0][0x39c] ;  /* 0x00007380ff0477ac */ /* 0x000e620008000800 */
[----:B------:R-:W-:Y:S01]  /*24ed0*/  LEA R4, P6, R25, R248, 0x2 ;  /* 0x000000f819047211 */ /* 0x000fe200078c10ff */
[----:B------:R2:W-:Y:S01]  /*24ee0*/  @P2 STG.E desc[UR38][R16.64], R5 ;  /* 0x0000000510002986 */ /* 0x0005e2000c101926 */
[----:B------:R-:W-:-:S03]  /*24ef0*/  LOP3.LUT R0, R64, 0x102, RZ, 0xfc, !PT ;  /* 0x0000010240007812 */ /* 0x000fc600078efcff */
[----:B------:R4:W-:Y:S01]  /*24f00*/  @P5 STG.E desc[UR38][R18.64], R6 ;  /* 0x0000000612005986 */ /* 0x0009e2000c101926 */
[----:B------:R-:W-:Y:S01]  /*24f10*/  ISETP.LT.AND P2, PT, R0, UR5, !P0 ;  /* 0x0000000500007c0c */ /* 0x000fe2000c741270 */
[----:B------:R-:W1:Y:S01]  /*24f20*/  LDCU UR5, c[0x0][0x39c] ;  /* 0x00007380ff0577ac */ /* 0x000e620008000800 */
[----:B------:R-:W-:Y:S01]  /*24f30*/  LEA R2, P5, R33, R248, 0x2 ;  /* 0x000000f821027211 */ /* 0x000fe200078a10ff */
[----:B--2---:R-:W-:Y:S01]  /*24f40*/  IMAD R17, R66, 0x2, R25 ;  /* 0x0000000242117824 */ /* 0x004fe200078e0219 */
[----:B------:R-:W-:-:S03]  /*24f50*/  LEA.HI.X.SX32 R5, R25, R249, 0x2, P6 ;  /* 0x000000f919057211 */ /* 0x000fc600030f16ff */
[----:B------:R-:W-:Y:S01]  /*24f60*/  IMAD R25, R66, 0x2, R17 ;  /* 0x0000000242197824 */ /* 0x000fe200078e0211 */
[-C--:B------:R-:W-:Y:S02]  /*24f70*/  LEA R16, P6, R17, R248.reuse, 0x2 ;  /* 0x000000f811107211 */ /* 0x080fe400078c10ff */
[----:B------:R-:W-:Y:S02]  /*24f80*/  LOP3.LUT R0, R64, 0x104, RZ, 0xfc, !PT ;  /* 0x0000010440007812 */ /* 0x000fe400078efcff */
[-C--:B------:R-:W-:Y:S02]  /*24f90*/  LEA.HI.X.SX32 R3, R33, R249.reuse, 0x2, P5 ;  /* 0x000000f921037211 */ /* 0x080fe400028f16ff */
[-C--:B------:R-:W-:Y:S02]  /*24fa0*/  LEA.HI.X.SX32 R17, R17, R249.reuse, 0x2, P6 ;  /* 0x000000f911117211 */ /* 0x080fe400030f16ff */
[CC--:B----4-:R-:W-:Y:S02]  /*24fb0*/  LEA R18, P6, R25.reuse, R248.reuse, 0x2 ;  /* 0x000000f819127211 */ /* 0x0d0fe400078c10ff */
[----:B---3--:R-:W-:Y:S01]  /*24fc0*/  ISETP.LT.AND P5, PT, R0, UR6, !P0 ;  /* 0x0000000600007c0c */ /* 0x008fe2000c7a1270 */
[----:B------:R2:W-:Y:S01]  /*24fd0*/  @P4 STG.E desc[UR38][R2.64], R7 ;  /* 0x0000000702004986 */ /* 0x0005e2000c101926 */
[----:B------:R-:W-:Y:S01]  /*24fe0*/  LOP3.LUT R0, R64, 0x106, RZ, 0xfc, !PT ;  /* 0x0000010640007812 */ /* 0x000fe200078efcff */
[----:B------:R-:W3:Y:S01]  /*24ff0*/  LDCU UR6, c[0x0][0x39c] ;  /* 0x00007380ff0677ac */ /* 0x000ee20008000800 */
[----:B------:R-:W-:Y:S01]  /*25000*/  LEA.HI.X.SX32 R19, R25, R249, 0x2, P6 ;  /* 0x000000f919137211 */ /* 0x000fe200030f16ff */
[----:B------:R4:W-:Y:S01]  /*25010*/  @P3 STG.E desc[UR38][R4.64], R250 ;  /* 0x000000fa04003986 */ /* 0x0009e2000c101926 */
[----:B------:R-:W-:Y:S01]  /*25020*/  IMAD R25, R66, 0x2, R25 ;  /* 0x0000000242197824 */ /* 0x000fe200078e0219 */
[----:B-1----:R-:W-:Y:S01]  /*25030*/  ISETP.LT.AND P4, PT, R0, UR4, !P0 ;  /* 0x0000000400007c0c */ /* 0x002fe2000c781270 */
[----:B------:R-:W1:Y:S01]  /*25040*/  LDCU UR4, c[0x0][0x39c] ;  /* 0x00007380ff0477ac */ /* 0x000e620008000800 */
[----:B------:R3:W-:Y:S02]  /*25050*/  @P2 STG.E desc[UR38][R16.64], R251 ;  /* 0x000000fb10002986 */ /* 0x0007e4000c101926 */
[----:B--2---:R-:W-:-:S02]  /*25060*/  LEA R2, P6, R25, R248, 0x2 ;  /* 0x000000f819027211 */ /* 0x004fc400078c10ff */
[----:B----4-:R-:W2:Y:S04]  /*25070*/  LDL.LU R250, [R1+0x10] ;  /* 0x0000100001fa7983 */ /* 0x010ea80000300800 */
[----:B---3--:R-:W3:Y:S01]  /*25080*/  LDL.LU R251, [R1+0x14] ;  /* 0x0000140001fb7983 */ /* 0x008ee20000300800 */
[----:B------:R-:W-:-:S03]  /*25090*/  LEA.HI.X.SX32 R3, R25, R249, 0x2, P6 ;  /* 0x000000f919037211 */ /* 0x000fc600030f16ff */
[----:B------:R4:W-:Y:S04]  /*250a0*/  @P5 STG.E desc[UR38][R18.64], R252 ;  /* 0x000000fc12005986 */ /* 0x0009e8000c101926 */
[----:B------:R1:W-:Y:S04]  /*250b0*/  @P4 STG.E desc[UR38][R2.64], R62 ;  /* 0x0000003e02004986 */ /* 0x0003e8000c101926 */
[----:B----4-:R-:W4:Y:S04]  /*250c0*/  LDL.LU R252, [R1+0x18] ;  /* 0x0000180001fc7983 */ /* 0x010f280000300800 */
[----:B-1----:R-:W4:Y:S01]  /*250d0*/  LDL.LU R62, [R1+0x1c] ;  /* 0x00001c00013e7983 */ /* 0x002f220000300800 */
[----:B------:R-:W-:Y:S01]  /*250e0*/  LOP3.LUT R0, R64, 0x108, RZ, 0xfc, !PT ;  /* 0x0000010840007812 */ /* 0x000fe200078efcff */
[----:B------:R-:W-:-:S03]  /*250f0*/  IMAD R5, R66, 0x2, R25 ;  /* 0x0000000242057824 */ /* 0x000fc600078e0219 */
[----:B------:R-:W-:Y:S01]  /*25100*/  ISETP.LT.AND P3, PT, R0, UR5, !P0 ;  /* 0x0000000500007c0c */ /* 0x000fe2000c761270 */
[----:B------:R-:W1:Y:S01]  /*25110*/  LDCU UR5, c[0x0][0x39c] ;  /* 0x00007380ff0577ac */ /* 0x000e620008000800 */
[----:B------:R-:W-:Y:S01]  /*25120*/  LOP3.LUT R0, R64, 0x10a, RZ, 0xfc, !PT ;  /* 0x0000010a40007812 */ /* 0x000fe200078efcff */
[----:B------:R-:W-:-:S03]  /*25130*/  IMAD R17, R66, 0x2, R5 ;  /* 0x0000000242117824 */ /* 0x000fc600078e0205 */
[----:B------:R-:W-:Y:S01]  /*25140*/  ISETP.LT.AND P2, PT, R0, UR6, !P0 ;  /* 0x0000000600007c0c */ /* 0x000fe2000c741270 */
[----:B------:R-:W1:Y:S01]  /*25150*/  LDCU UR6, c[0x0][0x39c] ;  /* 0x00007380ff0677ac */ /* 0x000e620008000800 */
[----:B------:R-:W-:Y:S02]  /*25160*/  LOP3.LUT R0, R64, 0x10c, RZ, 0xfc, !PT ;  /* 0x0000010c40007812 */ /* 0x000fe400078efcff */
[CC--:B------:R-:W-:Y:S02]  /*25170*/  LEA R4, P6, R5.reuse, R248.reuse, 0x2 ;  /* 0x000000f805047211 */ /* 0x0c0fe400078c10ff */
[----:B------:R-:W-:Y:S01]  /*25180*/  ISETP.LT.AND P5, PT, R0, UR4, !P0 ;  /* 0x0000000400007c0c */ /* 0x000fe2000c7a1270 */
[----:B------:R-:W1:Y:S01]  /*25190*/  LDCU UR4, c[0x0][0x39c] ;  /* 0x00007380ff0477ac */ /* 0x000e620008000800 */
[----:B------:R-:W-:Y:S02]  /*251a0*/  LEA.HI.X.SX32 R5, R5, R249, 0x2, P6 ;  /* 0x000000f905057211 */ /* 0x000fe400030f16ff */
[----:B------:R-:W-:-:S02]  /*251b0*/  LEA R6, P6, R17, R248, 0x2 ;  /* 0x000000f811067211 */ /* 0x000fc400078c10ff */
[----:B------:R-:W-:Y:S02]  /*251c0*/  LOP3.LUT R0, R64, 0x10e, RZ, 0xfc, !PT ;  /* 0x0000010e40007812 */ /* 0x000fe400078efcff */
[-C--:B------:R-:W-:Y:S01]  /*251d0*/  LEA.HI.X.SX32 R7, R17, R249.reuse, 0x2, P6 ;  /* 0x000000f911077211 */ /* 0x080fe200030f16ff */
[----:B------:R-:W-:Y:S01]  /*251e0*/  IMAD R17, R66, 0x2, R17 ;  /* 0x0000000242117824 */ /* 0x000fe200078e0211 */
[----:B-1----:R-:W-:Y:S01]  /*251f0*/  ISETP.LT.AND P4, PT, R0, UR5, !P0 ;  /* 0x0000000500007c0c */ /* 0x002fe2000c781270 */
[----:B------:R-:W1:Y:S01]  /*25200*/  LDCU UR5, c[0x0][0x39c] ;  /* 0x00007380ff0577ac */ /* 0x000e620008000800 */
[----:B------:R-:W-:Y:S01]  /*25210*/  LOP3.LUT R0, R64, 0x110, RZ, 0xfc, !PT ;  /* 0x0000011040007812 */ /* 0x000fe200078efcff */
[----:B------:R1:W-:Y:S01]  /*25220*/  @P3 STG.E desc[UR38][R4.64], R240 ;  /* 0x000000f004003986 */ /* 0x0003e2000c101926 */
[CC--:B------:R-:W-:Y:S01]  /*25230*/  LEA R2, P6, R17.reuse, R248.reuse, 0x2 ;  /* 0x000000f811027211 */ /* 0x0c0fe200078c10ff */
[----:B------:R-:W-:Y:S01]  /*25240*/  IMAD R19, R66, 0x2, R17 ;  /* 0x0000000242137824 */ /* 0x000fe200078e0211 */
[----:B------:R-:W-:Y:S01]  /*25250*/  ISETP.LT.AND P3, PT, R0, UR6, !P0 ;  /* 0x0000000600007c0c */ /* 0x000fe2000c761270 */
[----:B------:R-:W1:Y:S01]  /*25260*/  LDCU UR6, c[0x0][0x39c] ;  /* 0x00007380ff0677ac */ /* 0x000e620008000800 */
[----:B------:R-:W-:Y:S01]  /*25270*/  LOP3.LUT R0, R64, 0x112, RZ, 0xfc, !PT ;  /* 0x0000011240007812 */ /* 0x000fe200078efcff */
[----:B------:R1:W-:Y:S01]  /*25280*/  @P2 STG.E desc[UR38][R6.64], R241 ;  /* 0x000000f106002986 */ /* 0x0003e2000c101926 */
[----:B------:R-:W-:Y:S01]  /*25290*/  LEA.HI.X.SX32 R3, R17, R249, 0x2, P6 ;  /* 0x000000f911037211 */ /* 0x000fe200030f16ff */
[----:B------:R-:W-:Y:S01]  /*252a0*/  IMAD R17, R66, 0x2, R19 ;  /* 0x0000000242117824 */ /* 0x000fe200078e0213 */
[----:B------:R-:W-:Y:S01]  /*252b0*/  ISETP.LT.AND P2, PT, R0, UR4, !P0 ;  /* 0x0000000400007c0c */ /* 0x000fe2000c741270 */
[----:B------:R-:W2:Y:S01]  /*252c0*/  LDCU UR4, c[0x0][0x39c] ;  /* 0x00007380ff0477ac */ /* 0x000ea20008000800 */
[----:B-1----:R-:W-:-:S02]  /*252d0*/  LEA R4, P6, R19, R248, 0x2 ;  /* 0x000000f813047211 */ /* 0x002fc400078c10ff */
[----:B------:R-:W-:Y:S02]  /*252e0*/  LOP3.LUT R0, R64, 0x114, RZ, 0xfc, !PT ;  /* 0x0000011440007812 */ /* 0x000fe400078efcff */
[-C--:B------:R-:W-:Y:S01]  /*252f0*/  LEA.HI.X.SX32 R5, R19, R249.reuse, 0x2, P6 ;  /* 0x000000f913057211 */ /* 0x080fe200030f16ff */
[----:B------:R-:W-:Y:S01]  /*25300*/  IMAD R19, R66, 0x2, R17 ;  /* 0x0000000242137824 */ /* 0x000fe200078e0211 */
[CC--:B------:R-:W-:Y:S01]  /*25310*/  LEA R6, P6, R17.reuse, R248.reuse, 0x2 ;  /* 0x000000f811067211 */ /* 0x0c0fe200078c10ff */
[----:B------:R-:W-:Y:S01]  /*25320*/  @P5 STG.E desc[UR38][R2.64], R246 ;  /* 0x000000f602005986 */ /* 0x000fe2000c101926 */
[----:B------:R-:W-:Y:S01]  /*25330*/  ISETP.LT.AND P5, PT, R0, UR5, !P0 ;  /* 0x0000000500007c0c */ /* 0x000fe2000c7a1270 */
[----:B------:R-:W1:Y:S01]  /*25340*/  LDCU UR5, c[0x0][0x39c] ;  /* 0x00007380ff0577ac */ /* 0x000e620008000800 */
[----:B------:R-:W-:Y:S02]  /*25350*/  LEA.HI.X.SX32 R7, R17, R249, 0x2, P6 ;  /* 0x000000f911077211 */ /* 0x000fe400030f16ff */
[----:B------:R-:W-:-:S02]  /*25360*/  LEA R16, P6, R19, R248, 0x2 ;  /* 0x000000f813107211 */ /* 0x000fc400078c10ff */
[----:B------:R-:W-:Y:S01]  /*25370*/  LOP3.LUT R0, R64, 0x116, RZ, 0xfc, !PT ;  /* 0x0000011640007812 */ /* 0x000fe200078efcff */
[----:B------:R1:W-:Y:S01]  /*25380*/  @P4 STG.E desc[UR38][R4.64], R247 ;  /* 0x000000f704004986 */ /* 0x0003e2000c101926 */
[----:B------:R-:W-:Y:S01]  /*25390*/  LEA.HI.X.SX32 R17, R19, R249, 0x2, P6 ;  /* 0x000000f913117211 */ /* 0x000fe200030f16ff */
[----:B------:R-:W-:Y:S01]  /*253a0*/  IMAD R19, R66, 0x2, R19 ;  /* 0x0000000242137824 */ /* 0x000fe200078e0213 */
[----:B------:R-:W-:Y:S01]  /*253b0*/  ISETP.LT.AND P4, PT, R0, UR6, !P0 ;  /* 0x0000000600007c0c */ /* 0x000fe2000c781270 */
[----:B------:R-:W2:Y:S01]  /*253c0*/  LDCU UR6, c[0x0][0x39c] ;  /* 0x00007380ff0677ac */ /* 0x000ea20008000800 */
[----:B------:R-:W-:Y:S01]  /*253d0*/  LOP3.LUT R0, R64, 0x118, RZ, 0xfc, !PT ;  /* 0x0000011840007812 */ /* 0x000fe200078efcff */
[----:B------:R-:W-:-:S05]  /*253e0*/  IMAD R25, R66, 0x2, R19 ;  /* 0x0000000242197824 */ /* 0x000fca00078e0213 */
[----:B-1----:R-:W-:-:S04]  /*253f0*/  LEA R4, P6, R25, R248, 0x2 ;  /* 0x000000f819047211 */ /* 0x002fc800078c10ff */
[-C--:B------:R-:W-:Y:S01]  /*25400*/  LEA.HI.X.SX32 R5, R25, R249.reuse, 0x2, P6 ;  /* 0x000000f919057211 */ /* 0x080fe200030f16ff */
[----:B------:R-:W-:Y:S01]  /*25410*/  IMAD R25, R66, 0x2, R25 ;  /* 0x0000000242197824 */ /* 0x000fe200078e0219 */
[----:B--2---:R-:W-:Y:S01]  /*25420*/  @P3 STG.E desc[UR38][R6.64], R250 ;  /* 0x000000fa06003986 */ /* 0x004fe2000c101926 */
[----:B------:R-:W-:Y:S01]  /*25430*/  ISETP.LT.AND P3, PT, R0, UR4, !P0 ;  /* 0x0000000400007c0c */ /* 0x000fe2000c761270 */
[----:B------:R-:W1:Y:S02]  /*25440*/  LDCU UR4, c[0x0][0x39c] ;  /* 0x00007380ff0477ac */ /* 0x000e640008000800 */
[----:B---3--:R2:W-:Y:S01]  /*25450*/  @P2 STG.E desc[UR38][R16.64], R251 ;  /* 0x000000fb10002986 */ /* 0x0085e2000c101926 */
[C---:B------:R-:W-:Y:S02]  /*25460*/  LEA R2, P2, R19.reuse, R248, 0x2 ;  /* 0x000000f813027211 */ /* 0x040fe400078410ff */
[----:B------:R-:W-:Y:S02]  /*25470*/  LOP3.LUT R0, R64, 0x11a, RZ, 0xfc, !PT ;  /* 0x0000011a40007812 */ /* 0x000fe400078efcff */
[----:B------:R-:W-:-:S02]  /*25480*/  LEA.HI.X.SX32 R3, R19, R249, 0x2, P2 ;  /* 0x000000f913037211 */ /* 0x000fc400010f16ff */
[----:B------:R-:W-:Y:S01]  /*25490*/  ISETP.LT.AND P2, PT, R0, UR5, !P0 ;  /* 0x0000000500007c0c */ /* 0x000fe2000c741270 */
[----:B------:R-:W3:Y:S01]  /*254a0*/  LDCU UR5, c[0x0][0x39c] ;  /* 0x00007380ff0577ac */ /* 0x000ee20008000800 */
[----:B------:R-:W-:Y:S01]  /*254b0*/  LOP3.LUT R0, R64, 0x11c, RZ, 0xfc, !PT ;  /* 0x0000011c40007812 */ /* 0x000fe200078efcff */
[----:B--2---:R-:W-:Y:S01]  /*254c0*/  IMAD R17, R66, 0x2, R25 ;  /* 0x0000000242117824 */ /* 0x004fe200078e0219 */
[----:B----4-:R2:W-:Y:S02]  /*254d0*/  @P5 STG.E desc[UR38][R2.64], R252 ;  /* 0x000000fc02005986 */ /* 0x0105e4000c101926 */
[----:B------:R-:W-:Y:S01]  /*254e0*/  ISETP.LT.AND P5, PT, R0, UR6, !P0 ;  /* 0x0000000600007c0c */ /* 0x000fe2000c7a1270 */
[----:B------:R-:W4:Y:S01]  /*254f0*/  LDCU UR6, c[0x0][0x39c] ;  /* 0x00007380ff0677ac */ /* 0x000f220008000800 */
[----:B------:R3:W-:Y:S01]  /*25500*/  @P4 STG.E desc[UR38][R4.64], R62 ;  /* 0x0000003e04004986 */ /* 0x0007e2000c101926 */
[----:B------:R-:W-:Y:S02]  /*25510*/  LEA R6, P4, R25, R248, 0x2 ;  /* 0x000000f819067211 */ /* 0x000fe400078810ff */
[----:B------:R-:W-:-:S02]  /*25520*/  LOP3.LUT R0, R64, 0x11e, RZ, 0xfc, !PT ;  /* 0x0000011e40007812 */ /* 0x000fc400078efcff */
[-C--:B------:R-:W-:Y:S02]  /*25530*/  LEA.HI.X.SX32 R7, R25, R249.reuse, 0x2, P4 ;  /* 0x000000f919077211 */ /* 0x080fe400020f16ff */
[----:B-1----:R-:W-:Y:S01]  /*25540*/  ISETP.LT.AND P4, PT, R0, UR4, !P0 ;  /* 0x0000000400007c0c */ /* 0x002fe2000c781270 */
[----:B------:R-:W1:Y:S01]  /*25550*/  LDCU UR4, c[0x0][0x39c] ;  /* 0x00007380ff0477ac */ /* 0x000e620008000800 */
[CC--:B--2---:R-:W-:Y:S01]  /*25560*/  LEA R2, P6, R17.reuse, R248.reuse, 0x2 ;  /* 0x000000f811027211 */ /* 0x0c4fe200078c10ff */
[----:B---3--:R-:W-:Y:S01]  /*25570*/  IMAD R5, R66, 0x2, R17 ;  /* 0x0000000242057824 */ /* 0x008fe200078e0211 */
[----:B------:R-:W-:Y:S02]  /*25580*/  LOP3.LUT R0, R64, 0x120, RZ, 0xfc, !PT ;  /* 0x0000012040007812 */ /* 0x000fe400078efcff */
[----:B------:R-:W-:Y:S01]  /*25590*/  LEA.HI.X.SX32 R3, R17, R249, 0x2, P6 ;  /* 0x000000f911037211 */ /* 0x000fe200030f16ff */
[----:B------:R-:W-:Y:S01]  /*255a0*/  IMAD R19, R66, 0x2, R5 ;  /* 0x0000000242137824 */ /* 0x000fe200078e0205 */
[----:B------:R-:W-:Y:S01]  /*255b0*/  LEA R4, P6, R5, R248, 0x2 ;  /* 0x000000f805047211 */ /* 0x000fe200078c10ff */
[----:B------:R2:W-:Y:S01]  /*255c0*/  @P3 STG.E desc[UR38][R6.64], R196 ;  /* 0x000000c406003986 */ /* 0x0005e2000c101926 */
[----:B------:R-:W-:Y:S01]  /*255d0*/  ISETP.LT.AND P3, PT, R0, UR5, !P0 ;  /* 0x0000000500007c0c */ /* 0x000fe2000c761270 */
[----:B------:R-:W3:Y:S01]  /*255e0*/  LDCU UR5, c[0x0][0x39c] ;  /* 0x00007380ff0577ac */ /* 0x000ee20008000800 */
[----:B------:R-:W-:-:S02]  /*255f0*/  LOP3.LUT R0, R64, 0x122, RZ, 0xfc, !PT ;  /* 0x0000012240007812 */ /* 0x000fc400078efcff */
[-C--:B------:R-:W-:Y:S01]  /*25600*/  LEA.HI.X.SX32 R5, R5, R249.reuse, 0x2, P6 ;  /* 0x000000f905057211 */ /* 0x080fe200030f16ff */
[----:B------:R2:W-:Y:S01]  /*25610*/  @P2 STG.E desc[UR38][R2.64], R197 ;  /* 0x000000c502002986 */ /* 0x0005e2000c101926 */
[CC--:B------:R-:W-:Y:S02]  /*25620*/  LEA R16, P6, R19.reuse, R248.reuse, 0x2 ;  /* 0x000000f813107211 */ /* 0x0c0fe400078c10ff */
[----:B----4-:R-:W-:Y:S01]  /*25630*/  ISETP.LT.AND P2, PT, R0, UR6, !P0 ;  /* 0x0000000600007c0c */ /* 0x010fe2000c741270 */
[----:B------:R4:W-:Y:S01]  /*25640*/  @P5 STG.E desc[UR38][R4.64], R198 ;  /* 0x000000c604005986 */ /* 0x0009e2000c101926 */
[----:B------:R-:W-:Y:S01]  /*25650*/  LOP3.LUT R0, R64, 0x124, RZ, 0xfc, !PT ;  /* 0x0000012440007812 */ /* 0x000fe200078efcff */
[----:B------:R-:W3:Y:S01]  /*25660*/  LDCU UR6, c[0x0][0x39c] ;  /* 0x00007380ff0677ac */ /* 0x000ee20008000800 */
[----:B------:R-:W-:Y:S01]  /*25670*/  LEA.HI.X.SX32 R17, R19, R249, 0x2, P6 ;  /* 0x000000f913117211 */ /* 0x000fe200030f16ff */
[----:B------:R-:W-:Y:S01]  /*25680*/  IMAD R19, R66, 0x2, R19 ;  /* 0x0000000242137824 */ /* 0x000fe200078e0213 */
[----:B-1----:R-:W-:Y:S01]  /*25690*/  ISETP.LT.AND P5, PT, R0, UR4, !P0 ;  /* 0x0000000400007c0c */ /* 0x002fe2000c7a1270 */
[----:B------:R-:W1:Y:S02]  /*256a0*/  LDCU UR4, c[0x0][0x39c] ;  /* 0x00007380ff0477ac */ /* 0x000e640008000800 */
[----:B--2---:R-:W-:Y:S01]  /*256b0*/  IMAD R7, R66, 0x2, R19 ;  /* 0x0000000242077824 */ /* 0x004fe200078e0213 */
[----:B------:R-:W-:-:S02]  /*256c0*/  LEA R2, P6, R19, R248, 0x2 ;  /* 0x000000f813027211 */ /* 0x000fc400078c10ff */
[----:B------:R-:W-:Y:S02]  /*256d0*/  LOP3.LUT R0, R64, 0x126, RZ, 0xfc, !PT ;  /* 0x0000012640007812 */ /* 0x000fe400078efcff */
[-C--:B------:R-:W-:Y:S01]  /*256e0*/  LEA.HI.X.SX32 R3, R19, R249.reuse, 0x2, P6 ;  /* 0x000000f913037211 */ /* 0x080fe200030f16ff */
[----:B------:R-:W-:Y:S01]  /*256f0*/  IMAD R19, R66, 0x2, R7 ;  /* 0x0000000242137824 */ /* 0x000fe200078e0207 */
[CC--:B----4-:R-:W-:Y:S01]  /*25700*/  LEA R4, P6, R7.reuse, R248.reuse, 0x2 ;  /* 0x000000f807047211 */ /* 0x0d0fe200078c10ff */
[----:B------:R2:W-:Y:S01]  /*25710*/  @P4 STG.E desc[UR38][R16.64], R199 ;  /* 0x000000c710004986 */ /* 0x0005e2000c101926 */
[----:B---3--:R-:W-:Y:S01]  /*25720*/  ISETP.LT.AND P4, PT, R0, UR5, !P0 ;  /* 0x0000000500007c0c */ /* 0x008fe2000c781270 */
[----:B------:R-:W3:Y:S01]  /*25730*/  LDCU UR5, c[0x0][0x39c] ;  /* 0x00007380ff0577ac */ /* 0x000ee20008000800 */
[----:B------:R-:W-:Y:S02]  /*25740*/  LEA.HI.X.SX32 R5, R7, R249, 0x2, P6 ;  /* 0x000000f907057211 */ /* 0x000fe400030f16ff */
[----:B------:R-:W-:-:S02]  /*25750*/  LEA R6, P6, R19, R248, 0x2 ;  /* 0x000000f813067211 */ /* 0x000fc400078c10ff */
[----:B------:R-:W-:Y:S01]  /*25760*/  LOP3.LUT R0, R64, 0x128, RZ, 0xfc, !PT ;  /* 0x0000012840007812 */ /* 0x000fe200078efcff */
[----:B------:R4:W-:Y:S01]  /*25770*/  @P3 STG.E desc[UR38][R2.64], R204 ;  /* 0x000000cc02003986 */ /* 0x0009e2000c101926 */
[----:B------:R-:W-:Y:S01]  /*25780*/  LEA.HI.X.SX32 R7, R19, R249, 0x2, P6 ;  /* 0x000000f913077211 */ /* 0x000fe200030f16ff */
[----:B------:R-:W-:Y:S01]  /*25790*/  IMAD R19, R66, 0x2, R19 ;  /* 0x0000000242137824 */ /* 0x000fe200078e0213 */
[----:B-1----:R-:W-:Y:S01]  /*257a0*/  ISETP.LT.AND P3, PT, R0, UR4, !P0 ;  /* 0x0000000400007c0c */ /* 0x002fe2000c761270 */
[----:B------:R-:W1:Y:S01]  /*257b0*/  LDCU UR4, c[0x0][0x39c] ;  /* 0x00007380ff0477ac */ /* 0x000e620008000800 */
[----:B------:R-:W-:Y:S01]  /*257c0*/  LOP3.LUT R0, R64, 0x12a, RZ, 0xfc, !PT ;  /* 0x0000012a40007812 */ /* 0x000fe200078efcff */
[----:B------:R3:W-:Y:S01]  /*257d0*/  @P2 STG.E desc[UR38][R4.64], R205 ;  /* 0x000000cd04002986 */ /* 0x0007e2000c101926 */
[----:B--2---:R-:W-:Y:S02]  /*257e0*/  IMAD R17, R66, 0x2, R19 ;  /* 0x0000000242117824 */ /* 0x004fe400078e0213 */
[----:B------:R-:W-:Y:S01]  /*257f0*/  ISETP.LT.AND P2, PT, R0, UR6, !P0 ;  /* 0x0000000600007c0c */ /* 0x000fe2000c741270 */
[----:B------:R-:W2:Y:S01]  /*25800*/  LDCU UR6, c[0x0][0x39c] ;  /* 0x00007380ff0677ac */ /* 0x000ea20008000800 */
        /* <DEDUP_REMOVED lines=13> */
[----:B-1----:R-:W-:Y:S01]  /*258e0*/  ISETP.LT.AND P4, PT, R0, UR4, !P0 ;  /* 0x0000000400007c0c */ /* 0x002fe2000c781270 */
[----:B------:R-:W1:Y:S01]  /*258f0*/  LDCU UR4, c[0x0][0x39c] ;  /* 0x00007380ff0477ac */ /* 0x000e620008000800 */
[-C--:B------:R-:W-:Y:S02]  /*25900*/  LEA.HI.X.SX32 R7, R19, R249.reuse, 0x2, P6 ;  /* 0x000000f913077211 */ /* 0x080fe400030f16ff */
[C---:B------:R-:W-:Y:S02]  /*25910*/  LEA R16, P6, R25.reuse, R248, 0x2 ;  /* 0x000000f819107211 */ /* 0x040fe400078c10ff */
[----:B------:R-:W-:Y:S01]  /*25920*/  LOP3.LUT R0, R64, 0x130, RZ, 0xfc, !PT ;  /* 0x0000013040007812 */ /* 0x000fe200078efcff */
[----:B------:R1:W-:Y:S01]  /*25930*/  @P3 STG.E desc[UR38][R4.64], R212 ;  /* 0x000000d404003986 */ /* 0x0003e2000c101926 */
[----:B------:R-:W-:Y:S01]  /*25940*/  LEA.HI.X.SX32 R17, R25, R249, 0x2, P6 ;  /* 0x000000f919117211 */ /* 0x000fe200030f16ff */
[----:B------:R-:W-:Y:S01]  /*25950*/  IMAD R25, R66, 0x2, R25 ;  /* 0x0000000242197824 */ /* 0x000fe200078e0219 */
[----:B--2---:R-:W-:Y:S01]  /*25960*/  ISETP.LT.AND P3, PT, R0, UR6, !P0 ;  /* 0x0000000600007c0c */ /* 0x004fe2000c761270 */
[----:B------:R-:W2:Y:S01]  /*25970*/  LDCU UR6, c[0x0][0x39c] ;  /* 0x00007380ff0677ac */ /* 0x000ea20008000800 */
[----:B------:R-:W-:Y:S01]  /*25980*/  LOP3.LUT R0, R64, 0x132, RZ, 0xfc, !PT ;  /* 0x0000013240007812 */ /* 0x000fe200078efcff */
[----:B------:R-:W-:Y:S01]  /*25990*/  @P2 STG.E desc[UR38][R6.64], R213 ;  /* 0x000000d506002986 */ /* 0x000fe2000c101926 */
[----:B------:R-:W-:-:S02]  /*259a0*/  IMAD R19, R66, 0x2, R25 ;  /* 0x0000000242137824 */ /* 0x000fc400078e0219 */
[----:B---3--:R-:W-:Y:S01]  /*259b0*/  ISETP.LT.AND P2, PT, R0, UR5, !P0 ;  /* 0x0000000500007c0c */ /* 0x008fe2000c741270 */
[----:B------:R-:W3:Y:S01]  /*259c0*/  LDCU UR5, c[0x0][0x39c] ;  /* 0x00007380ff0577ac */ /* 0x000ee20008000800 */
[----:B------:R2:W-:Y:S01]  /*259d0*/  @P5 STG.E desc[UR38][R16.64], R214 ;  /* 0x000000d610005986 */ /* 0x0005e2000c101926 */
[-C--:B----4-:R-:W-:Y:S02]  /*259e0*/  LEA R2, P5, R25, R248.reuse, 0x2 ;  /* 0x000000f819027211 */ /* 0x090fe400078a10ff */
[----:B-1----:R-:W-:Y:S02]  /*259f0*/  LEA R4, P6, R19, R248, 0x2 ;  /* 0x000000f813047211 */ /* 0x002fe400078c10ff */
[----:B------:R-:W-:Y:S02]  /*25a00*/  LOP3.LUT R0, R64, 0x134, RZ, 0xfc, !PT ;  /* 0x0000013440007812 */ /* 0x000fe400078efcff */
[-C--:B------:R-:W-:Y:S02]  /*25a10*/  LEA.HI.X.SX32 R3, R25, R249.reuse, 0x2, P5 ;  /* 0x000000f919037211 */ /* 0x080fe400028f16ff */
[----:B------:R-:W-:Y:S01]  /*25a20*/  LEA.HI.X.SX32 R5, R19, R249, 0x2, P6 ;  /* 0x000000f913057211 */ /* 0x000fe200030f16ff */
[----:B------:R-:W-:Y:S01]  /*25a30*/  IMAD R19, R66, 0x2, R19 ;  /* 0x0000000242137824 */ /* 0x000fe200078e0213 */
[----:B------:R-:W-:Y:S01]  /*25a40*/  ISETP.LT.AND P5, PT, R0, UR4, !P0 ;  /* 0x0000000400007c0c */ /* 0x000fe2000c7a1270 */
[----:B------:R-:W1:Y:S01]  /*25a50*/  LDCU UR4, c[0x0][0x39c] ;  /* 0x00007380ff0477ac */ /* 0x000e620008000800 */
[----:B------:R-:W-:Y:S01]  /*25a60*/  LOP3.LUT R0, R64, 0x136, RZ, 0xfc, !PT ;  /* 0x0000013640007812 */ /* 0x000fe200078efcff */
[----:B------:R4:W-:Y:S01]  /*25a70*/  @P4 STG.E desc[UR38][R2.64], R215 ;  /* 0x000000d702004986 */ /* 0x0009e2000c101926 */
[----:B--2---:R-:W-:-:S02]  /*25a80*/  IMAD R17, R66, 0x2, R19 ;  /* 0x0000000242117824 */ /* 0x004fc400078e0213 */
[----:B------:R-:W-:Y:S01]  /*25a90*/  ISETP.LT.AND P4, PT, R0, UR6, !P0 ;  /* 0x0000000600007c0c */ /* 0x000fe2000c781270 */
[----:B------:R2:W-:Y:S01]  /*25aa0*/  @P3 STG.E desc[UR38][R4.64], R220 ;  /* 0x000000dc04003986 */ /* 0x0005e2000c101926 */
[CC--:B------:R-:W-:Y:S01]  /*25ab0*/  LEA R6, P3, R19.reuse, R248.reuse, 0x2 ;  /* 0x000000f813067211 */ /* 0x0c0fe200078610ff */
[----:B------:R-:W1:Y:S01]  /*25ac0*/  LDCU UR6, c[0x0][0x39c] ;  /* 0x00007380ff0677ac */ /* 0x000e620008000800 */
[----:B------:R-:W-:Y:S02]  /*25ad0*/  LOP3.LUT R0, R64, 0x138, RZ, 0xfc, !PT ;  /* 0x0000013840007812 */ /* 0x000fe400078efcff */
[----:B------:R-:W-:Y:S02]  /*25ae0*/  LEA.HI.X.SX32 R7, R19, R249, 0x2, P3 ;  /* 0x000000f913077211 */ /* 0x000fe400018f16ff */
[----:B---3--:R-:W-:Y:S01]  /*25af0*/  ISETP.LT.AND P3, PT, R0, UR5, !P0 ;  /* 0x0000000500007c0c */ /* 0x008fe2000c761270 */
[----:B------:R-:W3:Y:S01]  /*25b00*/  LDCU UR5, c[0x0][0x39c] ;  /* 0x00007380ff0577ac */ /* 0x000ee20008000800 */
[----:B----4-:R-:W-:Y:S01]  /*25b10*/  LEA R2, P6, R17, R248, 0x2 ;  /* 0x000000f811027211 */ /* 0x010fe200078c10ff */
[----:B--2---:R-:W-:Y:S01]  /*25b20*/  IMAD R5, R66, 0x2, R17 ;  /* 0x0000000242057824 */ /* 0x004fe200078e0211 */
[----:B------:R-:W-:-:S02]  /*25b30*/  LOP3.LUT R0, R64, 0x13a, RZ, 0xfc, !PT ;  /* 0x0000013a40007812 */ /* 0x000fc400078efcff */
[-C--:B------:R-:W-:Y:S01]  /*25b40*/  LEA.HI.X.SX32 R3, R17, R249.reuse, 0x2, P6 ;  /* 0x000000f911037211 */ /* 0x080fe200030f16ff */
[----:B------:R-:W-:Y:S01]  /*25b50*/  IMAD R19, R66, 0x2, R5 ;  /* 0x0000000242137824 */ /* 0x000fe200078e0205 */
[CC--:B------:R-:W-:Y:S01]  /*25b60*/  LEA R4, P6, R5.reuse, R248.reuse, 0x2 ;  /* 0x000000f805047211 */ /* 0x0c0fe200078c10ff */
[----:B------:R2:W-:Y:S01]  /*25b70*/  @P2 STG.E desc[UR38][R6.64], R221 ;  /* 0x000000dd06002986 */ /* 0x0005e2000c101926 */
[----:B-1----:R-:W-:Y:S01]  /*25b80*/  ISETP.LT.AND P2, PT, R0, UR4, !P0 ;  /* 0x0000000400007c0c */ /* 0x002fe2000c741270 */
[----:B------:R-:W1:Y:S01]  /*25b90*/  LDCU UR4, c[0x0][0x39c] ;  /* 0x00007380ff0477ac */ /* 0x000e620008000800 */
[----:B------:R-:W-:Y:S02]  /*25ba0*/  LOP3.LUT R0, R64, 0x13c, RZ, 0xfc, !PT ;  /* 0x0000013c40007812 */ /* 0x000fe400078efcff */
[----:B------:R-:W-:Y:S01]  /*25bb0*/  LEA.HI.X.SX32 R5, R5, R249, 0x2, P6 ;  /* 0x000000f905057211 */ /* 0x000fe200030f16ff */
[----:B------:R4:W-:Y:S01]  /*25bc0*/  @P5 STG.E desc[UR38][R2.64], R222 ;  /* 0x000000de02005986 */ /* 0x0009e2000c101926 */
[----:B------:R-:W-:-:S02]  /*25bd0*/  LEA R16, P6, R19, R248, 0x2 ;  /* 0x000000f813107211 */ /* 0x000fc400078c10ff */
[----:B------:R-:W-:Y:S01]  /*25be0*/  ISETP.LT.AND P5, PT, R0, UR6, !P0 ;  /* 0x0000000600007c0c */ /* 0x000fe2000c7a1270 */
[----:B------:R1:W-:Y:S01]  /*25bf0*/  @P4 STG.E desc[UR38][R4.64], R223 ;  /* 0x000000df04004986 */ /* 0x0003e2000c101926 */
[----:B------:R-:W-:Y:S01]  /*25c00*/  LOP3.LUT R0, R64, 0x13e, RZ, 0xfc, !PT ;  /* 0x0000013e40007812 */ /* 0x000fe200078efcff */
[----:B------:R-:W1:Y:S01]  /*25c10*/  LDCU UR6, c[0x0][0x39c] ;  /* 0x00007380ff0677ac */ /* 0x000e620008000800 */
[----:B------:R-:W-:Y:S01]  /*25c20*/  LEA.HI.X.SX32 R17, R19, R249, 0x2, P6 ;  /* 0x000000f913117211 */ /* 0x000fe200030f16ff */
[----:B------:R-:W-:Y:S01]  /*25c30*/  IMAD R19, R66, 0x2, R19 ;  /* 0x0000000242137824 */ /* 0x000fe200078e0213 */
[----:B---3--:R-:W-:Y:S01]  /*25c40*/  ISETP.LT.AND P4, PT, R0, UR5, !P0 ;  /* 0x0000000500007c0c */ /* 0x008fe2000c781270 */
[----:B------:R-:W3:Y:S02]  /*25c50*/  LDCU UR5, c[0x0][0x39c] ;  /* 0x00007380ff0577ac */ /* 0x000ee40008000800 */
[----:B--2---:R-:W-:Y:S01]  /*25c60*/  IMAD R7, R66, 0x2, R19 ;  /* 0x0000000242077824 */ /* 0x004fe200078e0213 */
[----:B----4-:R-:W-:-:S02]  /*25c70*/  LEA R2, P6, R19, R248, 0x2 ;  /* 0x000000f813027211 */ /* 0x010fc400078c10ff */
[----:B------:R-:W-:Y:S02]  /*25c80*/  LOP3.LUT R0, R64, 0x140, RZ, 0xfc, !PT ;  /* 0x0000014040007812 */ /* 0x000fe400078efcff */
[-C--:B------:R-:W-:Y:S01]  /*25c90*/  LEA.HI.X.SX32 R3, R19, R249.reuse, 0x2, P6 ;  /* 0x000000f913037211 */ /* 0x080fe200030f16ff */
[----:B------:R-:W-:Y:S01]  /*25ca0*/  IMAD R19, R66, 0x2, R7 ;  /* 0x0000000242137824 */ /* 0x000fe200078e0207 */
[CC--:B-1----:R-:W-:Y:S01]  /*25cb0*/  LEA R4, P6, R7.reuse, R248.reuse, 0x2 ;  /* 0x000000f807047211 */ /* 0x0c2fe200078c10ff */
        /* <DEDUP_REMOVED lines=474> */
[-C--:B------:R-:W-:Y:S02]  /*27a60*/  LEA.HI.X.SX32 R3, R19, R249.reuse, 0x2, P6 ;  /* 0x000000f913037211 */ /* 0x080fe400030f16ff */
[C---:B---3--:R-:W-:Y:S01]  /*27a70*/  LEA R4, P6, R9.reuse, R248, 0x2 ;  /* 0x000000f809047211 */ /* 0x048fe200078c10ff */
[----:B------:R-:W-:Y:S01]  /*27a80*/  IMAD R11, R66, 0x2, R9 ;  /* 0x00000002420b7824 */ /* 0x000fe200078e0209 */
        /* <DEDUP_REMOVED lines=62> */
[----:B------:R-:W3:Y:S01]  /*27e70*/  LDCU UR5, c[0x0][0x39c] ;  /* 0x00007380ff0577ac */ /* 0x000ee20008000800 */
[----:B------:R-:W3:Y:S01]  /*27e80*/  LDS.128 R20, [R67+0x800] ;  /* 0x0008000043147984 */ /* 0x000ee20000000c00 */
        /* <DEDUP_REMOVED lines=47> */
[----:B------:R-:W-:-:S02]  /*28180*/  IMAD R11, R66, 0x2, R13 ;  /* 0x00000002420b7824 */ /* 0x000fc400078e020d */
[----:B--2---:R-:W-:Y:S01]  /*28190*/  ISETP.LT.AND P3, PT, R0, UR4, !P0 ;  /* 0x0000000400007c0c */ /* 0x004fe2000c761270 */
[----:B------:R-:W2:Y:S01]  /*281a0*/  LDCU UR4, c[0x0][0x39c] ;  /* 0x00007380ff0477ac */ /* 0x000ea20008000800 */
[----:B------:R1:W-:Y:S01]  /*281b0*/  @P2 STG.E desc[UR38][R8.64], R45 ;  /* 0x0000002d08002986 */ /* 0x0003e2000c101926 */
[-C--:B----4-:R-:W-:Y:S02]  /*281c0*/  LEA R2, P2, R13, R248.reuse, 0x2 ;  /* 0x000000f80d027211 */ /* 0x090fe400078410ff */
[-C--:B---3--:R-:W-:Y:S02]  /*281d0*/  LEA R4, P6, R11, R248.reuse, 0x2 ;  /* 0x000000f80b047211 */ /* 0x088fe400078c10ff */
[----:B------:R-:W-:Y:S02]  /*281e0*/  LOP3.LUT R0, R64, 0x1ea, RZ, 0xfc, !PT ;  /* 0x000001ea40007812 */ /* 0x000fe400078efcff */
[-C--:B------:R-:W-:Y:S02]  /*281f0*/  LEA.HI.X.SX32 R3, R13, R249.reuse, 0x2, P2 ;  /* 0x000000f90d037211 */ /* 0x080fe400010f16ff */
[-C--:B------:R-:W-:Y:S01]  /*28200*/  LEA.HI.X.SX32 R5, R11, R249.reuse, 0x2, P6 ;  /* 0x000000f90b057211 */ /* 0x080fe200030f16ff */
[----:B------:R-:W-:Y:S01]  /*28210*/  IMAD R11, R66, 0x2, R11 ;  /* 0x00000002420b7824 */ /* 0x000fe200078e020b */
[----:B------:R-:W-:Y:S01]  /*28220*/  ISETP.LT.AND P2, PT, R0, UR5, !P0 ;  /* 0x0000000500007c0c */ /* 0x000fe2000c741270 */
[----:B------:R-:W3:Y:S01]  /*28230*/  LDCU UR5, c[0x0][0x39c] ;  /* 0x00007380ff0577ac */ /* 0x000ee20008000800 */
[----:B------:R-:W-:Y:S01]  /*28240*/  LOP3.LUT R0, R64, 0x1ec, RZ, 0xfc, !PT ;  /* 0x000001ec40007812 */ /* 0x000fe200078efcff */
[----:B------:R4:W-:Y:S03]  /*28250*/  @P5 STG.E desc[UR38][R2.64], R46 ;  /* 0x0000002e02005986 */ /* 0x0009e6000c101926 */
[----:B-1----:R-:W-:Y:S01]  /*28260*/  ISETP.LT.AND P5, PT, R0, UR6, !P0 ;  /* 0x0000000600007c0c */ /* 0x002fe2000c7a1270 */
[----:B------:R1:W-:Y:S01]  /*28270*/  @P4 STG.E desc[UR38][R4.64], R47 ;  /* 0x0000002f04004986 */ /* 0x0003e2000c101926 */
[C---:B------:R-:W-:Y:S01]  /*28280*/  LEA R6, P4, R11.reuse, R248, 0x2 ;  /* 0x000000f80b067211 */ /* 0x040fe200078810ff */
[----:B------:R-:W3:Y:S01]  /*28290*/  LDCU UR6, c[0x0][0x39c] ;  /* 0x00007380ff0677ac */ /* 0x000ee20008000800 */
[----:B------:R-:W-:Y:S01]  /*282a0*/  LOP3.LUT R0, R64, 0x1ee, RZ, 0xfc, !PT ;  /* 0x000001ee40007812 */ /* 0x000fe200078efcff */
[----:B------:R-:W-:Y:S01]  /*282b0*/  IMAD R9, R66, 0x2, R11 ;  /* 0x0000000242097824 */ /* 0x000fe200078e020b */
[----:B------:R-:W-:-:S02]  /*282c0*/  LEA.HI.X.SX32 R7, R11, R249, 0x2, P4 ;  /* 0x000000f90b077211 */ /* 0x000fc400020f16ff */
[----:B--2---:R-:W-:Y:S01]  /*282d0*/  ISETP.LT.AND P4, PT, R0, UR4, !P0 ;  /* 0x0000000400007c0c */ /* 0x004fe2000c781270 */
[----:B------:R-:W2:Y:S01]  /*282e0*/  LDCU UR4, c[0x0][0x39c] ;  /* 0x00007380ff0477ac */ /* 0x000ea20008000800 */
[CC--:B----4-:R-:W-:Y:S02]  /*282f0*/  LEA R2, P6, R9.reuse, R248.reuse, 0x2 ;  /* 0x000000f809027211 */ /* 0x0d0fe400078c10ff */
[----:B------:R-:W-:Y:S01]  /*28300*/  LOP3.LUT R0, R64, 0x1f0, RZ, 0xfc, !PT ;  /* 0x000001f040007812 */ /* 0x000fe200078efcff */
[----:B-1----:R-:W-:Y:S01]  /*28310*/  IMAD R5, R66, 0x2, R9 ;  /* 0x0000000242057824 */ /* 0x002fe200078e0209 */
[----:B------:R1:W-:Y:S01]  /*28320*/  @P3 STG.E desc[UR38][R6.64], R56 ;  /* 0x0000003806003986 */ /* 0x0003e2000c101926 */
[-C--:B------:R-:W-:Y:S02]  /*28330*/  LEA.HI.X.SX32 R3, R9, R249.reuse, 0x2, P6 ;  /* 0x000000f909037211 */ /* 0x080fe400030f16ff */
[----:B---3--:R-:W-:Y:S01]  /*28340*/  ISETP.LT.AND P3, PT, R0, UR5, !P0 ;  /* 0x0000000500007c0c */ /* 0x008fe2000c761270 */
[----:B------:R-:W-:Y:S01]  /*28350*/  IMAD R9, R66, 0x2, R5 ;  /* 0x0000000242097824 */ /* 0x000fe200078e0205 */
[C---:B------:R-:W-:Y:S01]  /*28360*/  LEA R4, P6, R5.reuse, R248, 0x2 ;  /* 0x000000f805047211 */ /* 0x040fe200078c10ff */
[----:B------:R3:W-:Y:S01]  /*28370*/  @P2 STG.E desc[UR38][R2.64], R57 ;  /* 0x0000003902002986 */ /* 0x0007e2000c101926 */
[----:B------:R-:W-:Y:S01]  /*28380*/  LOP3.LUT R0, R64, 0x1f2, RZ, 0xfc, !PT ;  /* 0x000001f240007812 */ /* 0x000fe200078efcff */
[----:B------:R-:W4:Y:S01]  /*28390*/  LDCU UR5, c[0x0][0x39c] ;  /* 0x00007380ff0577ac */ /* 0x000f220008000800 */
[----:B------:R-:W-:-:S02]  /*283a0*/  LEA.HI.X.SX32 R5, R5, R249, 0x2, P6 ;  /* 0x000000f905057211 */ /* 0x000fc400030f16ff */
[----:B------:R-:W-:Y:S02]  /*283b0*/  ISETP.LT.AND P2, PT, R0, UR6, !P0 ;  /* 0x0000000600007c0c */ /* 0x000fe4000c741270 */
[----:B------:R-:W-:Y:S02]  /*283c0*/  LOP3.LUT R0, R64, 0x1f4, RZ, 0xfc, !PT ;  /* 0x000001f440007812 */ /* 0x000fe400078efcff */
[C---:B-1----:R-:W-:Y:S01]  /*283d0*/  LEA R6, P6, R9.reuse, R248, 0x2 ;  /* 0x000000f809067211 */ /* 0x042fe200078c10ff */
[----:B------:R1:W-:Y:S01]  /*283e0*/  @P5 STG.E desc[UR38][R4.64], R58 ;  /* 0x0000003a04005986 */ /* 0x0003e2000c101926 */
[----:B--2---:R-:W-:Y:S01]  /*283f0*/  ISETP.LT.AND P5, PT, R0, UR4, !P0 ;  /* 0x0000000400007c0c */ /* 0x004fe2000c7a1270 */
[----:B------:R-:W2:Y:S01]  /*28400*/  LDCU UR4, c[0x0][0x39c] ;  /* 0x00007380ff0477ac */ /* 0x000ea20008000800 */
[----:B------:R-:W-:Y:S01]  /*28410*/  LEA.HI.X.SX32 R7, R9, R249, 0x2, P6 ;  /* 0x000000f909077211 */ /* 0x000fe200030f16ff */
[----:B------:R-:W-:Y:S01]  /*28420*/  IMAD R9, R66, 0x2, R9 ;  /* 0x0000000242097824 */ /* 0x000fe200078e0209 */
[----:B------:R-:W-:-:S03]  /*28430*/  LOP3.LUT R0, R64, 0x1f6, RZ, 0xfc, !PT ;  /* 0x000001f640007812 */ /* 0x000fc600078efcff */
[C---:B------:R-:W-:Y:S01]  /*28440*/  IMAD R11, R66.reuse, 0x2, R9 ;  /* 0x00000002420b7824 */ /* 0x040fe200078e0209 */
[CC--:B---3--:R-:W-:Y:S01]  /*28450*/  LEA R2, P6, R9.reuse, R248.reuse, 0x2 ;  /* 0x000000f809027211 */ /* 0x0c8fe200078c10ff */
[----:B------:R3:W-:Y:S03]  /*28460*/  @P4 STG.E desc[UR38][R6.64], R59 ;  /* 0x0000003b06004986 */ /* 0x0007e6000c101926 */
[-C--:B------:R-:W-:Y:S01]  /*28470*/  LEA.HI.X.SX32 R3, R9, R249.reuse, 0x2, P6 ;  /* 0x000000f909037211 */ /* 0x080fe200030f16ff */
[----:B------:R-:W-:Y:S01]  /*28480*/  IMAD R9, R66, 0x2, R11 ;  /* 0x0000000242097824 */ /* 0x000fe200078e020b */
[----:B----4-:R-:W-:Y:S01]  /*28490*/  ISETP.LT.AND P4, PT, R0, UR5, !P0 ;  /* 0x0000000500007c0c */ /* 0x010fe2000c781270 */
[----:B------:R-:W4:Y:S01]  /*284a0*/  LDCU UR5, c[0x0][0x39c] ;  /* 0x00007380ff0577ac */ /* 0x000f220008000800 */
[CC--:B-1----:R-:W-:Y:S01]  /*284b0*/  LEA R4, P6, R11.reuse, R248.reuse, 0x2 ;  /* 0x000000f80b047211 */ /* 0x0c2fe200078c10ff */
[----:B------:R-:W-:Y:S01]  /*284c0*/  IMAD R13, R66, 0x2, R9 ;  /* 0x00000002420d7824 */ /* 0x000fe200078e0209 */
[----:B------:R-:W-:Y:S01]  /*284d0*/  LOP3.LUT R0, R64, 0x1f8, RZ, 0xfc, !PT ;  /* 0x000001f840007812 */ /* 0x000fe200078efcff */
[----:B------:R1:W-:Y:S01]  /*284e0*/  @P3 STG.E desc[UR38][R2.64], R52 ;  /* 0x0000003402003986 */ /* 0x0003e2000c101926 */
[----:B------:R-:W-:Y:S01]  /*284f0*/  LEA.HI.X.SX32 R5, R11, R249, 0x2, P6 ;  /* 0x000000f90b057211 */ /* 0x000fe200030f16ff */
[----:B------:R-:W-:Y:S01]  /*28500*/  IMAD R11, R66, 0x2, R13 ;  /* 0x00000002420b7824 */ /* 0x000fe200078e020d */
[----:B--2---:R-:W-:Y:S01]  /*28510*/  ISETP.LT.AND P3, PT, R0, UR4, !P0 ;  /* 0x0000000400007c0c */ /* 0x004fe2000c761270 */
[----:B------:R-:W2:Y:S02]  /*28520*/  LDCU UR4, c[0x0][0x39c] ;  /* 0x00007380ff0477ac */ /* 0x000ea40008000800 */
[----:B------:R2:W-:Y:S01]  /*28530*/  @P2 STG.E desc[UR38][R4.64], R53 ;  /* 0x0000003504002986 */ /* 0x0005e2000c101926 */
[----:B------:R-:W-:Y:S01]  /*28540*/  IMAD R15, R66, 0x2, R11 ;  /* 0x00000002420f7824 */ /* 0x000fe200078e020b */
[----:B---3--:R-:W-:-:S02]  /*28550*/  LEA R6, P2, R9, R248, 0x2 ;  /* 0x000000f809067211 */ /* 0x008fc400078410ff */
[-C--:B------:R-:W-:Y:S01]  /*28560*/  LEA R8, P6, R13, R248.reuse, 0x2 ;  /* 0x000000f80d087211 */ /* 0x080fe200078c10ff */
[C---:B------:R-:W-:Y:S01]  /*28570*/  IMAD R17, R66.reuse, 0x2, R15 ;  /* 0x0000000242117824 */ /* 0x040fe200078e020f */
[-C--:B------:R-:W-:Y:S02]  /*28580*/  LEA.HI.X.SX32 R7, R9, R249.reuse, 0x2, P2 ;  /* 0x000000f909077211 */ /* 0x080fe400010f16ff */
[----:B------:R-:W-:Y:S01]  /*28590*/  LEA.HI.X.SX32 R9, R13, R249, 0x2, P6 ;  /* 0x000000f90d097211 */ /* 0x000fe200030f16ff */
[----:B------:R-:W-:Y:S01]  /*285a0*/  IMAD R66, R66, 0x2, R17 ;  /* 0x0000000242427824 */ /* 0x000fe200078e0211 */
[-C--:B-1----:R-:W-:Y:S02]  /*285b0*/  LEA R2, P6, R11, R248.reuse, 0x2 ;  /* 0x000000f80b027211 */ /* 0x082fe400078c10ff */
[----:B------:R-:W-:Y:S02]  /*285c0*/  LEA R10, P2, R15, R248, 0x2 ;  /* 0x000000f80f0a7211 */ /* 0x000fe400078410ff */
[----:B------:R-:W-:-:S02]  /*285d0*/  LOP3.LUT R0, R64, 0x1fa, RZ, 0xfc, !PT ;  /* 0x000001fa40007812 */ /* 0x000fc400078efcff */
[----:B------:R-:W-:Y:S02]  /*285e0*/  LOP3.LUT R64, R64, 0x1fc, RZ, 0xfc, !PT ;  /* 0x000001fc40407812 */ /* 0x000fe400078efcff */
[-C--:B------:R-:W-:Y:S02]  /*285f0*/  LEA.HI.X.SX32 R3, R11, R249.reuse, 0x2, P6 ;  /* 0x000000f90b037211 */ /* 0x080fe400030f16ff */
[----:B------:R-:W-:Y:S02]  /*28600*/  LEA.HI.X.SX32 R11, R15, R249, 0x2, P2 ;  /* 0x000000f90f0b7211 */ /* 0x000fe400010f16ff */
[----:B--2---:R-:W-:Y:S02]  /*28610*/  LEA R4, P6, R66, R248, 0x2 ;  /* 0x000000f842047211 */ /* 0x004fe400078c10ff */
[----:B----4-:R-:W-:Y:S02]  /*28620*/  ISETP.LT.AND P2, PT, R0, UR5, !P0 ;  /* 0x0000000500007c0c */ /* 0x010fe4000c741270 */
[----:B------:R-:W-:-:S02]  /*28630*/  ISETP.LT.AND P0, PT, R64, UR4, !P0 ;  /* 0x0000000440007c0c */ /* 0x000fc4000c701270 */
[-C--:B------:R-:W-:Y:S02]  /*28640*/  LEA.HI.X.SX32 R5, R66, R249.reuse, 0x2, P6 ;  /* 0x000000f942057211 */ /* 0x080fe400030f16ff */
[C---:B------:R-:W-:Y:S01]  /*28650*/  LEA R248, P6, R17.reuse, R248, 0x2 ;  /* 0x000000f811f87211 */ /* 0x040fe200078c10ff */
[----:B------:R1:W-:Y:S03]  /*28660*/  @P5 STG.E desc[UR38][R6.64], R54 ;  /* 0x0000003606005986 */ /* 0x0003e6000c101926 */
[----:B------:R-:W-:Y:S01]  /*28670*/  LEA.HI.X.SX32 R249, R17, R249, 0x2, P6 ;  /* 0x000000f911f97211 */ /* 0x000fe200030f16ff */
[----:B------:R1:W-:Y:S04]  /*28680*/  @P4 STG.E desc[UR38][R8.64], R55 ;  /* 0x0000003708004986 */ /* 0x0003e8000c101926 */
[----:B------:R1:W-:Y:S04]  /*28690*/  @P3 STG.E desc[UR38][R2.64], R20 ;  /* 0x0000001402003986 */ /* 0x0003e8000c101926 */
[----:B------:R1:W-:Y:S04]  /*286a0*/  @P2 STG.E desc[UR38][R10.64], R21 ;  /* 0x000000150a002986 */ /* 0x0003e8000c101926 */
[----:B------:R1:W-:Y:S04]  /*286b0*/  @P0 STG.E desc[UR38][R248.64], R22 ;  /* 0x00000016f8000986 */ /* 0x0003e8000c101926 */
[----:B------:R1:W-:Y:S01]  /*286c0*/  @P1 STG.E desc[UR38][R4.64], R23 ;  /* 0x0000001704001986 */ /* 0x0003e2000c101926 */
[----:B------:R-:W-:Y:S06]  /*286d0*/  BAR.SYNC.DEFER_BLOCKING 0x0 ;  /* 0x0000000000007b1d */ /* 0x000fec0000010000 */
[----:B------:R-:W-:Y:S05]  /*286e0*/  BRA.U UP0, `(.L_x_13) ;  /* 0x0000000100a07547 */ /* 0x000fea000b800000 */
[----:B------:R-:W2:Y:S01]  /*286f0*/  S2UR UR5, SR_CgaCtaId ;  /* 0x00000000000579c3 */ /* 0x000ea20000008800 */
[----:B------:R-:W-:Y:S01]  /*28700*/  NOP ;  /* 0x0000000000007918 */ /* 0x000fe20000000000 */
[----:B------:R-:W-:Y:S01]  /*28710*/  UMOV UR4, 0x50 ;  /* 0x0000005000047882 */ /* 0x000fe20000000000 */
[----:B------:R-:W-:Y:S02]  /*28720*/  IMAD.U32 R0, RZ, RZ, UR27 ;  /* 0x0000001bff007e24 */ /* 0x000fe4000f8e00ff */
[----:B-1----:R-:W-:Y:S02]  /*28730*/  IMAD.MOV.U32 R3, RZ, RZ, 0xff ;  /* 0x000000ffff037424 */ /* 0x002fe400078e00ff */
[----:B------:R-:W-:Y:S01]  /*28740*/  IMAD.MOV.U32 R7, RZ, RZ, 0x1 ;  /* 0x00000001ff077424 */ /* 0x000fe200078e00ff */
[----:B------:R-:W-:-:S04]  /*28750*/  LOP3.LUT R0, R0, 0xffff, RZ, 0xc0, !PT ;  /* 0x0000ffff00007812 */ /* 0x000fc800078ec0ff */
[----:B------:R-:W-:-:S05]  /*28760*/  SHF.R.U32.HI R0, RZ, 0x5, R0 ;  /* 0x00000005ff007819 */ /* 0x000fca0000011600 */
[----:B------:R-:W-:Y:S01]  /*28770*/  VIADD R2, R0, 0x10 ;  /* 0x0000001000027836 */ /* 0x000fe20000000000 */
[----:B------:R-:W-:Y:S01]  /*28780*/  SHF.L.U32 R0, R3, R0, RZ ;  /* 0x0000000003007219 */ /* 0x000fe200000006ff */
[----:B--2---:R-:W-:-:S03]  /*28790*/  ULEA UR6, UR5, UR4, 0x18 ;  /* 0x0000000405067291 */ /* 0x004fc6000f8ec0ff */
[----:B------:R-:W-:-:S04]  /*287a0*/  SHF.L.U32 R3, R7, R2, RZ ;  /* 0x0000000207037219 */ /* 0x000fc800000006ff */
[----:B------:R-:W-:Y:S02]  /*287b0*/  LOP3.LUT R0, R3, R0, RZ, 0xfc, !PT ;  /* 0x0000000003007212 */ /* 0x000fe400078efcff */
[----:B------:R-:W1:Y:S02]  /*287c0*/  LDS R5, [UR6] ;  /* 0x00000006ff057984 */ /* 0x000e640008000800 */
[C---:B------:R-:W-:Y:S02]  /*287d0*/  LOP3.LUT R2, R0.reuse, 0xffff, RZ, 0xc0, !PT ;  /* 0x0000ffff00027812 */ /* 0x040fe400078ec0ff */
[----:B-1----:R-:W-:-:S04]  /*287e0*/  LOP3.LUT R3, R0, 0xffff, R5, 0x80, !PT ;  /* 0x0000ffff00037812 */ /* 0x002fc800078e8005 */
[----:B------:R-:W-:-:S13]  /*287f0*/  ISETP.NE.AND P0, PT, R3, R2, PT ;  /* 0x000000020300720c */ /* 0x000fda0003f05270 */
[----:B------:R-:W-:Y:S05]  /*28800*/  @P0 BRA `(.L_x_14) ;  /* 0x0000000000500947 */ /* 0x000fea0003800000 */
[----:B------:R-:W-:Y:S02]  /*28810*/  SHF.R.U32.HI R5, RZ, 0x10, R5 ;  /* 0x00000010ff057819 */ /* 0x000fe40000011605 */
[----:B------:R-:W-:-:S04]  /*28820*/  SHF.R.U32.HI R2, RZ, 0x10, R0 ;  /* 0x00000010ff027819 */ /* 0x000fc80000011600 */
[----:B------:R-:W-:-:S04]  /*28830*/  LOP3.LUT R5, R5, R2, RZ, 0xc0, !PT ;  /* 0x0000000205057212 */ /* 0x000fc800078ec0ff */
[----:B------:R-:W-:-:S13]  /*28840*/  ISETP.NE.AND P0, PT, R5, R2, PT ;  /* 0x000000020500720c */ /* 0x000fda0003f05270 */
[----:B------:R-:W-:Y:S05]  /*28850*/  @P0 BRA `(.L_x_15) ;  /* 0x0000000000300947 */ /* 0x000fea0003800000 */
[----:B------:R-:W-:Y:S01]  /*28860*/  R2UR UR4, R0 ;  /* 0x00000000000472ca */ /* 0x000fe200000e0000 */
[----:B------:R-:W-:Y:S01]  /*28870*/  VOTEU.ANY UR5, UPT, PT ;  /* 0x0000000000057886 */ /* 0x000fe200038e0100 */
[----:B------:R-:W1:Y:S01]  /*28880*/  S2R R0, SR_LANEID ;  /* 0x0000000000007919 */ /* 0x000e620000000000 */
[----:B------:R-:W-:-:S10]  /*28890*/  UFLO.U32 UR5, UR5 ;  /* 0x00000005000572bd */ /* 0x000fd400080e0000 */
[----:B------:R-:W-:-:S06]  /*288a0*/  ULOP3.LUT UR4, URZ, UR4, URZ, 0x33, !UPT ;  /* 0x00000004ff047292 */ /* 0x000fcc000f8e33ff */
[----:B------:R-:W-:-:S04]  /*288b0*/  IMAD.U32 R2, RZ, RZ, UR4 ;  /* 0x00000004ff027e24 */ /* 0x000fc8000f8e00ff */
[----:B------:R-:W2:Y:S02]  /*288c0*/  REDUX UR7, R2 ;  /* 0x00000000020773c4 */ /* 0x000ea40000000000 */
[----:B------:R3:W-:Y:S01]  /*288d0*/  UTCATOMSWS.AND URZ, UR4 ;  /* 0x0000000400ff79e3 */ /* 0x0007e20008000000 */
[----:B-1----:R-:W-:Y:S01]  /*288e0*/  ISETP.EQ.U32.AND P0, PT, R0, UR5, PT ;  /* 0x0000000500007c0c */ /* 0x002fe2000bf02070 */
[----:B--2---:R-:W-:-:S12]  /*288f0*/  IMAD.U32 R0, RZ, RZ, UR7 ;  /* 0x00000007ff007e24 */ /* 0x004fd8000f8e00ff */
[----:B------:R3:W-:Y:S01]  /*28900*/  @P0 ATOMS.AND RZ, [UR6], R0 ;  /* 0x00000000ffff098c */ /* 0x0007e2000a800006 */
[----:B------:R-:W-:Y:S05]  /*28910*/  BRA `(.L_x_13) ;  /* 0x0000000000147947 */ /* 0x000fea0003800000 */
.L_x_15:
[----:B------:R-:W-:-:S07]  /*28920*/  MOV R2, 0x28940 ;  /* 0x0002894000027802 */ /* 0x000fce0000000f00 */
[----:B------:R-:W-:Y:S05]  /*28930*/  CALL.REL.NOINC `($__internal_0_$__cuda_sm10x_tcgen05_guardrail_trap_col_being_dealloced_not_returned_by_alloc) ;  /* 0x00000000002c7944 */ /* 0x000fea0003c00000 */
[----:B------:R-:W-:Y:S05]  /*28940*/  BRA `(.L_x_13) ;  /* 0x0000000000087947 */ /* 0x000fea0003800000 */
.L_x_14:
[----:B------:R-:W-:-:S07]  /*28950*/  MOV R2, 0x28970 ;  /* 0x0002897000027802 */ /* 0x000fce0000000f00 */
[----:B------:R-:W-:Y:S05]  /*28960*/  CALL.REL.NOINC `($__internal_2_$__cuda_sm10x_tcgen05_guardrail_trap_unallocated_columns_being_dealloced) ;  /* 0x0000000000387944 */ /* 0x000fea0003c00000 */
.L_x_13:
[----:B------:R-:W-:Y:S01]  /*28970*/  NOP ;  /* 0x0000000000007918 */ /* 0x000fe20000000000 */
[----:B---3--:R-:W-:Y:S05]  /*28980*/  EXIT ;  /* 0x000000000000794d */ /* 0x008fea0003800000 */
.L_x_9:
[----:B------:R-:W2:Y:S02]  /*28990*/  SYNCS.PHASECHK.TRANS64.TRYWAIT P4, [UR36], R124 ;  /* 0x0000007cff0075a7 */ /* 0x000ea40008081124 */
[----:B--2---:R-:W-:Y:S05]  /*289a0*/  @!P4 BRA `(.L_x_9) ;  /* 0xfffffffc00f8c947 */ /* 0x004fea000383ffff */
[----:B------:R-:W-:Y:S05]  /*289b0*/  BRA `(.L_x_16) ;  /* 0xffffff44000c7947 */ /* 0x000fea000383ffff */
.L_x_12:
[----:B------:R-:W3:Y:S02]  /*289c0*/  SYNCS.PHASECHK.TRANS64.TRYWAIT P1, [UR29], R0 ;  /* 0x00000000ff0075a7 */ /* 0x000ee4000802111d */
[----:B---3--:R-:W-:Y:S05]  /*289d0*/  @!P1 BRA `(.L_x_12) ;  /* 0xfffffffc00f89947 */ /* 0x008fea000383ffff */
[----:B------:R-:W-:Y:S05]  /*289e0*/  BRA `(.L_x_11) ;  /* 0xffffff6800a47947 */ /* 0x000fea000383ffff */
        .weak           $__internal_0_$__cuda_sm10x_tcgen05_guardrail_trap_col_being_dealloced_not_returned_by_alloc
        .type           $__internal_0_$__cuda_sm10x_tcgen05_guardrail_trap_col_being_dealloced_not_returned_by_alloc,@function
        .size           $__internal_0_$__cuda_sm10x_tcgen05_guardrail_trap_col_being_dealloced_not_returned_by_alloc,($__internal_1_$__cuda_sm10x_tcgen05_guardrail_trap_phase_invalid_during_alloc - $__internal_0_$__cuda_sm10x_tcgen05_guardrail_trap_col_being_dealloced_not_returned_by_alloc)
$__internal_0_$__cuda_sm10x_tcgen05_guardrail_trap_col_being_dealloced_not_returned_by_alloc:
[----:B------:R-:W-:Y:S05]  /*289f0*/  BPT.TRAP 0x1 ;  /* 0x000000040000795c */ /* 0x000fea0000300000 */
[----:B------:R-:W-:-:S04]  /*28a00*/  IMAD.MOV.U32 R3, RZ, RZ, 0x0 ;  /* 0x00000000ff037424 */ /* 0x000fc800078e00ff */
[----:B------:R-:W-:Y:S05]  /*28a10*/  RET.REL.NODEC R2 `(matmul_kernel) ;  /* 0xfffffd7402787950 */ /* 0x000fea0003c3ffff */
        .weak           $__internal_1_$__cuda_sm10x_tcgen05_guardrail_trap_phase_invalid_during_alloc
        .type           $__internal_1_$__cuda_sm10x_tcgen05_guardrail_trap_phase_invalid_during_alloc,@function
        .size           $__internal_1_$__cuda_sm10x_tcgen05_guardrail_trap_phase_invalid_during_alloc,($__internal_2_$__cuda_sm10x_tcgen05_guardrail_trap_unallocated_columns_being_dealloced - $__internal_1_$__cuda_sm10x_tcgen05_guardrail_trap_phase_invalid_during_alloc)
$__internal_1_$__cuda_sm10x_tcgen05_guardrail_trap_phase_invalid_during_alloc:
[----:B------:R-:W-:Y:S05]  /*28a20*/  BPT.TRAP 0x1 ;  /* 0x000000040000795c */ /* 0x000fea0000300000 */
[----:B------:R-:W-:-:S04]  /*28a30*/  IMAD.MOV.U32 R3, RZ, RZ, 0x0 ;  /* 0x00000000ff037424 */ /* 0x000fc800078e00ff */
[----:B------:R-:W-:Y:S05]  /*28a40*/  RET.REL.NODEC R2 `(matmul_kernel) ;  /* 0xfffffd74026c7950 */ /* 0x000fea0003c3ffff */
        .weak           $__internal_2_$__cuda_sm10x_tcgen05_guardrail_trap_unallocated_columns_being_dealloced
        .type           $__internal_2_$__cuda_sm10x_tcgen05_guardrail_trap_unallocated_columns_being_dealloced,@function
        .size           $__internal_2_$__cuda_sm10x_tcgen05_guardrail_trap_unallocated_columns_being_dealloced,(.L_x_20 - $__internal_2_$__cuda_sm10x_tcgen05_guardrail_trap_unallocated_columns_being_dealloced)
$__internal_2_$__cuda_sm10x_tcgen05_guardrail_trap_unallocated_columns_being_dealloced:
[----:B------:R-:W-:Y:S05]  /*28a50*/  BPT.TRAP 0x1 ;  /* 0x000000040000795c */ /* 0x000fea0000300000 */
[----:B------:R-:W-:-:S04]  /*28a60*/  IMAD.MOV.U32 R3, RZ, RZ, 0x0 ;  /* 0x00000000ff037424 */ /* 0x000fc800078e00ff */
[----:B------:R-:W-:Y:S05]  /*28a70*/  RET.REL.NODEC R2 `(matmul_kernel) ;  /* 0xfffffd7402607950 */ /* 0x000fea0003c3ffff */
.L_x_17:
[----:B------:R-:W-:-:S00]  /*28a80*/  BRA `(.L_x_17) ;  /* 0xfffffffc00fc7947 */ /* 0x000fc0000383ffff */
[----:B------:R-:W-:-:S00]  /*28a90*/  NOP ;  /* 0x0000000000007918 */ /* 0x000fc00000000000 */
        /* <DEDUP_REMOVED lines=14> */
.L_x_20:


//--------------------- .nv.shared.matmul_kernel  --------------------------
	.section	.nv.shared.matmul_kernel,"aw",@nobits
	.sectionflags	@""
	.align	16
	.zero		1024


//--------------------- .nv.shared.reserved.0     --------------------------
	.section	.nv.shared.reserved.0,"aw",@nobits
	.align	8
	.weak		__nv_reservedSMEM_offset_0_alias
	.size		__nv_reservedSMEM_offset_0_alias, 0, 64
	.other		__nv_reservedSMEM_offset_0_alias,@"STO_CUDA_RESERVED_SHARED STV_DEFAULT"
__nv_reservedSMEM_offset_0_alias:
	.zero		0
.nv.shared.reserved.0:
	.zero		64
	.weak		__nv_reservedSMEM_allocation_phase
	.type		__nv_reservedSMEM_allocation_phase,@object
	.size		__nv_reservedSMEM_allocation_phase,(.L_0 - __nv_reservedSMEM_allocation_phase)
__nv_reservedSMEM_allocation_phase:
	.zero		1
.L_0:
	.zero		7
	.weak		__nv_reservedSMEM_devtool_atexit_pc
	.type		__nv_reservedSMEM_devtool_atexit_pc,@object
	.size		__nv_reservedSMEM_devtool_atexit_pc,(__nv_reservedSMEM_allocation_mask - __nv_reservedSMEM_devtool_atexit_pc)
__nv_reservedSMEM_devtool_atexit_pc:
	.zero		8
	.weak		__nv_reservedSMEM_allocation_mask
	.type		__nv_reservedSMEM_allocation_mask,@object
	.size		__nv_reservedSMEM_allocation_mask,(.L_2 - __nv_reservedSMEM_allocation_mask)
__nv_reservedSMEM_allocation_mask:
	.zero		4
.L_2:


//--------------------- .nv.constant0.matmul_kernel --------------------------
	.section	.nv.constant0.matmul_kernel,"a",@progbits
	.sectionflags	@""
	.align	4
.nv.constant0.matmul_kernel:
	.zero		976


//--------------------- SYMBOLS --------------------------

	.type		.nv.reservedSmem.offset0,@object
	.size		.nv.reservedSmem.offset0,0x4
	.type		.nv.reservedSmem.cap,@object
	.size		.nv.reservedSmem.cap,0x4
